	.target	sm_90a

	.elftype	@"ET_EXEC"


//--------------------- .note.nv.tkinfo           --------------------------
	.section	.note.nv.tkinfo,"",@"SHT_NOTE"
	.sectionflags	@"SHF_NOTE_NV_TKINFO"
	.tkinfo
        /*0018*/ 	.word	0x00000002
        /*0030*/ 	.string	""
        /*0030*/ 	.string	"ptxas"
        /*0030*/ 	.string	"Cuda compilation tools, release 13.0, V13.0.88"
        /*0030*/ 	.string	"Build cuda_13.0.r13.0/compiler.36424714_0"
        /*0030*/ 	.string	"-arch sm_90a -m 64 "



//--------------------- .note.nv.cuinfo           --------------------------
	.section	.note.nv.cuinfo,"",@"SHT_NOTE"
	.sectionflags	@"SHF_NOTE_NV_CUINFO"
        /*0018*/ 	.short	0x0002
        /*001a*/ 	.short	0x005a
        /*001c*/ 	.short	0x0082
	.zero		2


//--------------------- .nv.info                  --------------------------
	.section	.nv.info,"",@"SHT_CUDA_INFO"
	.align	4


	//----- nvinfo : EIATTR_REGCOUNT
	.align		4
        /*0000*/ 	.byte	0x04, 0x2f
        /*0002*/ 	.short	(.L_25 - .L_24)
	.align		4
.L_24:
        /*0004*/ 	.word	index@(_ZN7cutlass13device_kernelINS_4gemm6kernel13GemmUniversalINS1_17GroupProblemShapeIN4cute5tupleIJiiiEEEEENS1_10collective13CollectiveMmaINS1_48MainloopSm90ArrayTmaGmmaWarpSpecializedBlockwiseILi6ENS6_IJNS5_1CILi1EEENSC_ILi2EEESD_EEENS1_55KernelPtrArrayTmaWarpSpecializedCooperativeFP8BlockwiseEEENS6_IJNSC_ILi128EEESI_SI_EEENS_12float_e4m3_tENS6_IJPNS6_IJlSD_NSC_ILi0EEEEEEPNS5_6LayoutINS6_IJNS6_IJSD_iEEENS6_IJSI_iEEEiEEENS6_IJNS6_IJSL_SD_EEENS6_IJSL_iEEEiEEEEEEEESK_NS6_IJSN_PNSO_INS6_IJSQ_SQ_iEEESU_EEEEENS5_8TiledMMAINS5_8MMA_AtomIJNS5_4SM904GMMA31MMA_64x128x32_F32E4M3E4M3_SS_TNILNS15_7ScaleInE1ELS17_1EEEEEENSO_INS6_IJSE_SD_SD_EEENS6_IJSD_SL_SL_EEEEENS6_IJNS5_10UnderscoreES1D_S1D_EEEEENS5_23SM90_TMA_LOAD_MULTICASTENS5_14ComposedLayoutINS5_7SwizzleILi3ELi4ELi3EEENS5_18smem_ptr_flag_bitsILi8EEENSO_INS6_IJNSC_ILi8EEESI_EEENS6_IJSI_SD_EEEEEEEvNS5_8identityENS5_13SM90_TMA_LOADES1Q_vS1R_EENS_8epilogue10collective18CollectiveEpilogueINS1U_30Sm90PtrArrayTmaWarpSpecializedILi4ELi2ELi16ELb0ELb0ELi2EEEJSJ_NS6_IJSI_NSC_ILi32EEEEEESK_PNS6_IJSD_lSL_EEESK_S22_NS1U_6fusion15FusionCallbacksIS1Y_NS23_17LinearCombinationISK_fSK_fLNS_15FloatRoundStyleE2EEESJ_S20_JEEES1S_NS1H_IS1J_S1L_NSO_INS6_IJSI_S1M_EEENS6_IJSD_SI_EEEEEEENS5_39AutoVectorizingCopyWithAssumedAlignmentILi128EEENS5_14SM90_TMA_STOREES2C_S2E_NS5_9Copy_AtomIJNS5_17SM90_U32x4_STSM_NENS_6half_tEEEEvEEEvvEEEEvNT_6ParamsE)
        /*0008*/ 	.word	0x000000a8


	//----- nvinfo : EIATTR_FRAME_SIZE
	.align		4
.L_25:
        /*000c*/ 	.byte	0x04, 0x11
        /*000e*/ 	.short	(.L_27 - .L_26)
	.align		4
.L_26:
        /*0010*/ 	.word	index@($__internal_0_$__cuda_sm20_div_u64)
        /*0014*/ 	.word	0x00000000


	//----- nvinfo : EIATTR_FRAME_SIZE
	.align		4
.L_27:
        /*0018*/ 	.byte	0x04, 0x11
        /*001a*/ 	.short	(.L_29 - .L_28)
	.align		4
.L_28:
        /*001c*/ 	.word	index@(_ZN7cutlass13device_kernelINS_4gemm6kernel13GemmUniversalINS1_17GroupProblemShapeIN4cute5tupleIJiiiEEEEENS1_10collective13CollectiveMmaINS1_48MainloopSm90ArrayTmaGmmaWarpSpecializedBlockwiseILi6ENS6_IJNS5_1CILi1EEENSC_ILi2EEESD_EEENS1_55KernelPtrArrayTmaWarpSpecializedCooperativeFP8BlockwiseEEENS6_IJNSC_ILi128EEESI_SI_EEENS_12float_e4m3_tENS6_IJPNS6_IJlSD_NSC_ILi0EEEEEEPNS5_6LayoutINS6_IJNS6_IJSD_iEEENS6_IJSI_iEEEiEEENS6_IJNS6_IJSL_SD_EEENS6_IJSL_iEEEiEEEEEEEESK_NS6_IJSN_PNSO_INS6_IJSQ_SQ_iEEESU_EEEEENS5_8TiledMMAINS5_8MMA_AtomIJNS5_4SM904GMMA31MMA_64x128x32_F32E4M3E4M3_SS_TNILNS15_7ScaleInE1ELS17_1EEEEEENSO_INS6_IJSE_SD_SD_EEENS6_IJSD_SL_SL_EEEEENS6_IJNS5_10UnderscoreES1D_S1D_EEEEENS5_23SM90_TMA_LOAD_MULTICASTENS5_14ComposedLayoutINS5_7SwizzleILi3ELi4ELi3EEENS5_18smem_ptr_flag_bitsILi8EEENSO_INS6_IJNSC_ILi8EEESI_EEENS6_IJSI_SD_EEEEEEEvNS5_8identityENS5_13SM90_TMA_LOADES1Q_vS1R_EENS_8epilogue10collective18CollectiveEpilogueINS1U_30Sm90PtrArrayTmaWarpSpecializedILi4ELi2ELi16ELb0ELb0ELi2EEEJSJ_NS6_IJSI_NSC_ILi32EEEEEESK_PNS6_IJSD_lSL_EEESK_S22_NS1U_6fusion15FusionCallbacksIS1Y_NS23_17LinearCombinationISK_fSK_fLNS_15FloatRoundStyleE2EEESJ_S20_JEEES1S_NS1H_IS1J_S1L_NSO_INS6_IJSI_S1M_EEENS6_IJSD_SI_EEEEEEENS5_39AutoVectorizingCopyWithAssumedAlignmentILi128EEENS5_14SM90_TMA_STOREES2C_S2E_NS5_9Copy_AtomIJNS5_17SM90_U32x4_STSM_NENS_6half_tEEEEvEEEvvEEEEvNT_6ParamsE)
        /*0020*/ 	.word	0x00000000


	//----- nvinfo : EIATTR_REGCOUNT
	.align		4
.L_29:
        /*0024*/ 	.byte	0x04, 0x2f
        /*0026*/ 	.short	(.L_31 - .L_30)
	.align		4
.L_30:
        /*0028*/ 	.word	index@(_ZN7cutlass9reference6device6kernel12BlockForEachINS_12float_e4m3_tENS1_6detail17RandomUniformFuncIS4_EEEEvPT_mNT0_6ParamsE)
        /*002c*/ 	.word	0x00000020


	//----- nvinfo : EIATTR_FRAME_SIZE
	.align		4
.L_31:
        /*0030*/ 	.byte	0x04, 0x11
        /*0032*/ 	.short	(.L_33 - .L_32)
	.align		4
.L_32:
        /*0034*/ 	.word	index@(_ZN7cutlass9reference6device6kernel12BlockForEachINS_12float_e4m3_tENS1_6detail17RandomUniformFuncIS4_EEEEvPT_mNT0_6ParamsE)
        /*0038*/ 	.word	0x00000060


	//----- nvinfo : EIATTR_REGCOUNT
	.align		4
.L_33:
        /*003c*/ 	.byte	0x04, 0x2f
        /*003e*/ 	.short	(.L_35 - .L_34)
	.align		4
.L_34:
        /*0040*/ 	.word	index@(_ZN7cutlass9reference6device6kernel12BlockForEachIfNS1_6detail17RandomUniformFuncIfEEEEvPT_mNT0_6ParamsE)
        /*0044*/ 	.word	0x0000001e


	//----- nvinfo : EIATTR_FRAME_SIZE
	.align		4
.L_35:
        /*0048*/ 	.byte	0x04, 0x11
        /*004a*/ 	.short	(.L_37 - .L_36)
	.align		4
.L_36:
        /*004c*/ 	.word	index@(_ZN7cutlass9reference6device6kernel12BlockForEachIfNS1_6detail17RandomUniformFuncIfEEEEvPT_mNT0_6ParamsE)
        /*0050*/ 	.word	0x00000060


	//----- nvinfo : EIATTR_MIN_STACK_SIZE
	.align		4
.L_37:
        /*0054*/ 	.byte	0x04, 0x12
        /*0056*/ 	.short	(.L_39 - .L_38)
	.align		4
.L_38:
        /*0058*/ 	.word	index@(_ZN7cutlass13device_kernelINS_4gemm6kernel13GemmUniversalINS1_17GroupProblemShapeIN4cute5tupleIJiiiEEEEENS1_10collective13CollectiveMmaINS1_48MainloopSm90ArrayTmaGmmaWarpSpecializedBlockwiseILi6ENS6_IJNS5_1CILi1EEENSC_ILi2EEESD_EEENS1_55KernelPtrArrayTmaWarpSpecializedCooperativeFP8BlockwiseEEENS6_IJNSC_ILi128EEESI_SI_EEENS_12float_e4m3_tENS6_IJPNS6_IJlSD_NSC_ILi0EEEEEEPNS5_6LayoutINS6_IJNS6_IJSD_iEEENS6_IJSI_iEEEiEEENS6_IJNS6_IJSL_SD_EEENS6_IJSL_iEEEiEEEEEEEESK_NS6_IJSN_PNSO_INS6_IJSQ_SQ_iEEESU_EEEEENS5_8TiledMMAINS5_8MMA_AtomIJNS5_4SM904GMMA31MMA_64x128x32_F32E4M3E4M3_SS_TNILNS15_7ScaleInE1ELS17_1EEEEEENSO_INS6_IJSE_SD_SD_EEENS6_IJSD_SL_SL_EEEEENS6_IJNS5_10UnderscoreES1D_S1D_EEEEENS5_23SM90_TMA_LOAD_MULTICASTENS5_14ComposedLayoutINS5_7SwizzleILi3ELi4ELi3EEENS5_18smem_ptr_flag_bitsILi8EEENSO_INS6_IJNSC_ILi8EEESI_EEENS6_IJSI_SD_EEEEEEEvNS5_8identityENS5_13SM90_TMA_LOADES1Q_vS1R_EENS_8epilogue10collective18CollectiveEpilogueINS1U_30Sm90PtrArrayTmaWarpSpecializedILi4ELi2ELi16ELb0ELb0ELi2EEEJSJ_NS6_IJSI_NSC_ILi32EEEEEESK_PNS6_IJSD_lSL_EEESK_S22_NS1U_6fusion15FusionCallbacksIS1Y_NS23_17LinearCombinationISK_fSK_fLNS_15FloatRoundStyleE2EEESJ_S20_JEEES1S_NS1H_IS1J_S1L_NSO_INS6_IJSI_S1M_EEENS6_IJSD_SI_EEEEEEENS5_39AutoVectorizingCopyWithAssumedAlignmentILi128EEENS5_14SM90_TMA_STOREES2C_S2E_NS5_9Copy_AtomIJNS5_17SM90_U32x4_STSM_NENS_6half_tEEEEvEEEvvEEEEvNT_6ParamsE)
        /*005c*/ 	.word	0x00000000


	//----- nvinfo : EIATTR_MIN_STACK_SIZE
	.align		4
.L_39:
        /*0060*/ 	.byte	0x04, 0x12
        /*0062*/ 	.short	(.L_41 - .L_40)
	.align		4
.L_40:
        /*0064*/ 	.word	index@(_ZN7cutlass9reference6device6kernel12BlockForEachIfNS1_6detail17RandomUniformFuncIfEEEEvPT_mNT0_6ParamsE)
        /*0068*/ 	.word	0x00000060


	//----- nvinfo : EIATTR_MIN_STACK_SIZE
	.align		4
.L_41:
        /*006c*/ 	.byte	0x04, 0x12
        /*006e*/ 	.short	(.L_43 - .L_42)
	.align		4
.L_42:
        /*0070*/ 	.word	index@(_ZN7cutlass9reference6device6kernel12BlockForEachINS_12float_e4m3_tENS1_6detail17RandomUniformFuncIS4_EEEEvPT_mNT0_6ParamsE)
        /*0074*/ 	.word	0x00000060
.L_43:


//--------------------- .nv.compat                --------------------------
	.section	.nv.compat,"",@"SHT_CUDA_COMPAT_INFO"
	.align	4
        /*0000*/ 	.byte	0x02, 0x09, 0x01, 0x00, 0x02, 0x02, 0x04, 0x00, 0x02, 0x05, 0x05, 0x00, 0x03, 0x07, 0x01, 0x01
        /*0010*/ 	.byte	0x02, 0x03, 0x03, 0x00, 0x02, 0x06, 0x01, 0x00, 0x04, 0x0b, 0x08, 0x00, 0x00, 0x00, 0x00, 0x00
        /*0020*/ 	.byte	0x00, 0x00, 0x00, 0x00


//--------------------- .nv.info._ZN7cutlass9reference6device6kernel12BlockForEachIfNS1_6detail17RandomUniformFuncIfEEEEvPT_mNT0_6ParamsE --------------------------
	.section	.nv.info._ZN7cutlass9reference6device6kernel12BlockForEachIfNS1_6detail17RandomUniformFuncIfEEEEvPT_mNT0_6ParamsE,"",@"SHT_CUDA_INFO"
	.sectionflags	@""
	.align	4


	//----- nvinfo : EIATTR_CUDA_API_VERSION
	.align		4
        /*0000*/ 	.byte	0x04, 0x37
        /*0002*/ 	.short	(.L_45 - .L_44)
.L_44:
        /*0004*/ 	.word	0x00000082


	//----- nvinfo : EIATTR_KPARAM_INFO
	.align		4
.L_45:
        /*0008*/ 	.byte	0x04, 0x17
        /*000a*/ 	.short	(.L_47 - .L_46)
.L_46:
        /*000c*/ 	.word	0x00000000
        /*0010*/ 	.short	0x0002
        /*0012*/ 	.short	0x0010
        /*0014*/ 	.byte	0x00, 0xf0, 0xc1, 0x00


	//----- nvinfo : EIATTR_KPARAM_INFO
	.align		4
.L_47:
        /*0018*/ 	.byte	0x04, 0x17
        /*001a*/ 	.short	(.L_49 - .L_48)
.L_48:
        /*001c*/ 	.word	0x00000000
        /*0020*/ 	.short	0x0001
        /*0022*/ 	.short	0x0008
        /*0024*/ 	.byte	0x00, 0xf0, 0x21, 0x00


	//----- nvinfo : EIATTR_KPARAM_INFO
	.align		4
.L_49:
        /*0028*/ 	.byte	0x04, 0x17
        /*002a*/ 	.short	(.L_51 - .L_50)
.L_50:
        /*002c*/ 	.word	0x00000000
        /*0030*/ 	.short	0x0000
        /*0032*/ 	.short	0x0000
        /*0034*/ 	.byte	0x00, 0xf0, 0x21, 0x00


	//----- nvinfo : EIATTR_SPARSE_MMA_MASK
	.align		4
.L_51:
        /*0038*/ 	.byte	0x03, 0x50
        /*003a*/ 	.short	0x0000


	//----- nvinfo : EIATTR_MAXREG_COUNT
	.align		4
        /*003c*/ 	.byte	0x03, 0x1b
        /*003e*/ 	.short	0x00ff


	//----- nvinfo : EIATTR_MERCURY_ISA_VERSION
	.align		4
        /*0040*/ 	.byte	0x03, 0x5f
        /*0042*/ 	.short	0x0101


	//----- nvinfo : EIATTR_EXIT_INSTR_OFFSETS
	.align		4
        /*0044*/ 	.byte	0x04, 0x1c
        /*0046*/ 	.short	(.L_53 - .L_52)


	//   ....[0]....
.L_52:
        /*0048*/ 	.word	0x00001310


	//   ....[1]....
        /*004c*/ 	.word	0x00001ca0


	//----- nvinfo : EIATTR_CRS_STACK_SIZE
	.align		4
.L_53:
        /*0050*/ 	.byte	0x04, 0x1e
        /*0052*/ 	.short	(.L_55 - .L_54)
.L_54:
        /*0054*/ 	.word	0x00000000


	//----- nvinfo : EIATTR_CBANK_PARAM_SIZE
	.align		4
.L_55:
        /*0058*/ 	.byte	0x03, 0x19
        /*005a*/ 	.short	0x0040


	//----- nvinfo : EIATTR_PARAM_CBANK
	.align		4
        /*005c*/ 	.byte	0x04, 0x0a
        /*005e*/ 	.short	(.L_57 - .L_56)
	.align		4
.L_56:
        /*0060*/ 	.word	index@(.nv.constant0._ZN7cutlass9reference6device6kernel12BlockForEachIfNS1_6detail17RandomUniformFuncIfEEEEvPT_mNT0_6ParamsE)
        /*0064*/ 	.short	0x0210
        /*0066*/ 	.short	0x0040


	//----- nvinfo : EIATTR_SW_WAR
	.align		4
.L_57:
        /*0068*/ 	.byte	0x04, 0x36
        /*006a*/ 	.short	(.L_59 - .L_58)
.L_58:
        /*006c*/ 	.word	0x00000008
.L_59:


//--------------------- .nv.info._ZN7cutlass9reference6device6kernel12BlockForEachINS_12float_e4m3_tENS1_6detail17RandomUniformFuncIS4_EEEEvPT_mNT0_6ParamsE --------------------------
	.section	.nv.info._ZN7cutlass9reference6device6kernel12BlockForEachINS_12float_e4m3_tENS1_6detail17RandomUniformFuncIS4_EEEEvPT_mNT0_6ParamsE,"",@"SHT_CUDA_INFO"
	.sectionflags	@""
	.align	4


	//----- nvinfo : EIATTR_CUDA_API_VERSION
	.align		4
        /*0000*/ 	.byte	0x04, 0x37
        /*0002*/ 	.short	(.L_61 - .L_60)
.L_60:
        /*0004*/ 	.word	0x00000082


	//----- nvinfo : EIATTR_KPARAM_INFO
	.align		4
.L_61:
        /*0008*/ 	.byte	0x04, 0x17
        /*000a*/ 	.short	(.L_63 - .L_62)
.L_62:
        /*000c*/ 	.word	0x00000000
        /*0010*/ 	.short	0x0002
        /*0012*/ 	.short	0x0010
        /*0014*/ 	.byte	0x00, 0xf0, 0xc1, 0x00


	//----- nvinfo : EIATTR_KPARAM_INFO
	.align		4
.L_63:
        /*0018*/ 	.byte	0x04, 0x17
        /*001a*/ 	.short	(.L_65 - .L_64)
.L_64:
        /*001c*/ 	.word	0x00000000
        /*0020*/ 	.short	0x0001
        /*0022*/ 	.short	0x0008
        /*0024*/ 	.byte	0x00, 0xf0, 0x21, 0x00


	//----- nvinfo : EIATTR_KPARAM_INFO
	.align		4
.L_65:
        /*0028*/ 	.byte	0x04, 0x17
        /*002a*/ 	.short	(.L_67 - .L_66)
.L_66:
        /*002c*/ 	.word	0x00000000
        /*0030*/ 	.short	0x0000
        /*0032*/ 	.short	0x0000
        /*0034*/ 	.byte	0x00, 0xf0, 0x21, 0x00


	//----- nvinfo : EIATTR_SPARSE_MMA_MASK
	.align		4
.L_67:
        /*0038*/ 	.byte	0x03, 0x50
        /*003a*/ 	.short	0x0000


	//----- nvinfo : EIATTR_MAXREG_COUNT
	.align		4
        /*003c*/ 	.byte	0x03, 0x1b
        /*003e*/ 	.short	0x00ff


	//----- nvinfo : EIATTR_MERCURY_ISA_VERSION
	.align		4
        /*0040*/ 	.byte	0x03, 0x5f
        /*0042*/ 	.short	0x0101


	//----- nvinfo : EIATTR_EXIT_INSTR_OFFSETS
	.align		4
        /*0044*/ 	.byte	0x04, 0x1c
        /*0046*/ 	.short	(.L_69 - .L_68)


	//   ....[0]....
.L_68:
        /*0048*/ 	.word	0x00001310


	//   ....[1]....
        /*004c*/ 	.word	0x00001cc0


	//----- nvinfo : EIATTR_CRS_STACK_SIZE
	.align		4
.L_69:
        /*0050*/ 	.byte	0x04, 0x1e
        /*0052*/ 	.short	(.L_71 - .L_70)
.L_70:
        /*0054*/ 	.word	0x00000000


	//----- nvinfo : EIATTR_CBANK_PARAM_SIZE
	.align		4
.L_71:
        /*0058*/ 	.byte	0x03, 0x19
        /*005a*/ 	.short	0x0040


	//----- nvinfo : EIATTR_PARAM_CBANK
	.align		4
        /*005c*/ 	.byte	0x04, 0x0a
        /*005e*/ 	.short	(.L_73 - .L_72)
	.align		4
.L_72:
        /*0060*/ 	.word	index@(.nv.constant0._ZN7cutlass9reference6device6kernel12BlockForEachINS_12float_e4m3_tENS1_6detail17RandomUniformFuncIS4_EEEEvPT_mNT0_6ParamsE)
        /*0064*/ 	.short	0x0210
        /*0066*/ 	.short	0x0040


	//----- nvinfo : EIATTR_SW_WAR
	.align		4
.L_73:
        /*0068*/ 	.byte	0x04, 0x36
        /*006a*/ 	.short	(.L_75 - .L_74)
.L_74:
        /*006c*/ 	.word	0x00000008
.L_75:


//--------------------- .nv.info._ZN7cutlass13device_kernelINS_4gemm6kernel13GemmUniversalINS1_17GroupProblemShapeIN4cute5tupleIJiiiEEEEENS1_10collective13CollectiveMmaINS1_48MainloopSm90ArrayTmaGmmaWarpSpecializedBlockwiseILi6ENS6_IJNS5_1CILi1EEENSC_ILi2EEESD_EEENS1_55KernelPtrArrayTmaWarpSpecializedCooperativeFP8BlockwiseEEENS6_IJNSC_ILi128EEESI_SI_EEENS_12float_e4m3_tENS6_IJPNS6_IJlSD_NSC_ILi0EEEEEEPNS5_6LayoutINS6_IJNS6_IJSD_iEEENS6_IJSI_iEEEiEEENS6_IJNS6_IJSL_SD_EEENS6_IJSL_iEEEiEEEEEEEESK_NS6_IJSN_PNSO_INS6_IJSQ_SQ_iEEESU_EEEEENS5_8TiledMMAINS5_8MMA_AtomIJNS5_4SM904GMMA31MMA_64x128x32_F32E4M3E4M3_SS_TNILNS15_7ScaleInE1ELS17_1EEEEEENSO_INS6_IJSE_SD_SD_EEENS6_IJSD_SL_SL_EEEEENS6_IJNS5_10UnderscoreES1D_S1D_EEEEENS5_23SM90_TMA_LOAD_MULTICASTENS5_14ComposedLayoutINS5_7SwizzleILi3ELi4ELi3EEENS5_18smem_ptr_flag_bitsILi8EEENSO_INS6_IJNSC_ILi8EEESI_EEENS6_IJSI_SD_EEEEEEEvNS5_8identityENS5_13SM90_TMA_LOADES1Q_vS1R_EENS_8epilogue10collective18CollectiveEpilogueINS1U_30Sm90PtrArrayTmaWarpSpecializedILi4ELi2ELi16ELb0ELb0ELi2EEEJSJ_NS6_IJSI_NSC_ILi32EEEEEESK_PNS6_IJSD_lSL_EEESK_S22_NS1U_6fusion15FusionCallbacksIS1Y_NS23_17LinearCombinationISK_fSK_fLNS_15FloatRoundStyleE2EEESJ_S20_JEEES1S_NS1H_IS1J_S1L_NSO_INS6_IJSI_S1M_EEENS6_IJSD_SI_EEEEEEENS5_39AutoVectorizingCopyWithAssumedAlignmentILi128EEENS5_14SM90_TMA_STOREES2C_S2E_NS5_9Copy_AtomIJNS5_17SM90_U32x4_STSM_NENS_6half_tEEEEvEEEvvEEEEvNT_6ParamsE --------------------------
	.section	.nv.info._ZN7cutlass13device_kernelINS_4gemm6kernel13GemmUniversalINS1_17GroupProblemShapeIN4cute5tupleIJiiiEEEEENS1_10collective13CollectiveMmaINS1_48MainloopSm90ArrayTmaGmmaWarpSpecializedBlockwiseILi6ENS6_IJNS5_1CILi1EEENSC_ILi2EEESD_EEENS1_55KernelPtrArrayTmaWarpSpecializedCooperativeFP8BlockwiseEEENS6_IJNSC_ILi128EEESI_SI_EEENS_12float_e4m3_tENS6_IJPNS6_IJlSD_NSC_ILi0EEEEEEPNS5_6LayoutINS6_IJNS6_IJSD_iEEENS6_IJSI_iEEEiEEENS6_IJNS6_IJSL_SD_EEENS6_IJSL_iEEEiEEEEEEEESK_NS6_IJSN_PNSO_INS6_IJSQ_SQ_iEEESU_EEEEENS5_8TiledMMAINS5_8MMA_AtomIJNS5_4SM904GMMA31MMA_64x128x32_F32E4M3E4M3_SS_TNILNS15_7ScaleInE1ELS17_1EEEEEENSO_INS6_IJSE_SD_SD_EEENS6_IJSD_SL_SL_EEEEENS6_IJNS5_10UnderscoreES1D_S1D_EEEEENS5_23SM90_TMA_LOAD_MULTICASTENS5_14ComposedLayoutINS5_7SwizzleILi3ELi4ELi3EEENS5_18smem_ptr_flag_bitsILi8EEENSO_INS6_IJNSC_ILi8EEESI_EEENS6_IJSI_SD_EEEEEEEvNS5_8identityENS5_13SM90_TMA_LOADES1Q_vS1R_EENS_8epilogue10collective18CollectiveEpilogueINS1U_30Sm90PtrArrayTmaWarpSpecializedILi4ELi2ELi16ELb0ELb0ELi2EEEJSJ_NS6_IJSI_NSC_ILi32EEEEEESK_PNS6_IJSD_lSL_EEESK_S22_NS1U_6fusion15FusionCallbacksIS1Y_NS23_17LinearCombinationISK_fSK_fLNS_15FloatRoundStyleE2EEESJ_S20_JEEES1S_NS1H_IS1J_S1L_NSO_INS6_IJSI_S1M_EEENS6_IJSD_SI_EEEEEEENS5_39AutoVectorizingCopyWithAssumedAlignmentILi128EEENS5_14SM90_TMA_STOREES2C_S2E_NS5_9Copy_AtomIJNS5_17SM90_U32x4_STSM_NENS_6half_tEEEEvEEEvvEEEEvNT_6ParamsE,"",@"SHT_CUDA_INFO"
	.sectionflags	@""
	.align	4


	//----- nvinfo : EIATTR_CUDA_API_VERSION
	.align		4
        /*0000*/ 	.byte	0x04, 0x37
        /*0002*/ 	.short	(.L_77 - .L_76)
.L_76:
        /*0004*/ 	.word	0x00000082


	//----- nvinfo : EIATTR_KPARAM_INFO
	.align		4
.L_77:
        /*0008*/ 	.byte	0x04, 0x17
        /*000a*/ 	.short	(.L_79 - .L_78)
.L_78:
        /*000c*/ 	.word	0x00000000
        /*0010*/ 	.short	0x0000
        /*0012*/ 	.short	0x0070
        /*0014*/ 	.byte	0x00, 0xf0, 0x01, 0x1c


	//----- nvinfo : EIATTR_SPARSE_MMA_MASK
	.align		4
.L_79:
        /*0018*/ 	.byte	0x03, 0x50
        /*001a*/ 	.short	0x0000


	//----- nvinfo : EIATTR_MAXREG_COUNT
	.align		4
        /*001c*/ 	.byte	0x03, 0x1b
        /*001e*/ 	.short	0x00a8


	//----- nvinfo : EIATTR_NUM_BARRIERS
	.align		4
        /*0020*/ 	.byte	0x02, 0x4c
        /*0022*/ 	.byte	0x02
	.zero		1


	//----- nvinfo : EIATTR_EXTERNS
	.align		4
        /*0024*/ 	.byte	0x04, 0x0f
        /*0026*/ 	.short	(.L_81 - .L_80)


	//   ....[0]....
	.align		4
.L_80:
        /*0028*/ 	.word	index@(__assertfail)


	//----- nvinfo : EIATTR_MERCURY_ISA_VERSION
	.align		4
.L_81:
        /*002c*/ 	.byte	0x03, 0x5f
        /*002e*/ 	.short	0x0101


	//----- nvinfo : EIATTR_INT_WARP_WIDE_INSTR_OFFSETS
	.align		4
        /*0030*/ 	.byte	0x04, 0x31
        /*0032*/ 	.short	(.L_83 - .L_82)


	//   ....[0]....
.L_82:
        /*0034*/ 	.word	0x00001260


	//   ....[1]....
        /*0038*/ 	.word	0x00001270


	//   ....[2]....
        /*003c*/ 	.word	0x000013a0


	//   ....[3]....
        /*0040*/ 	.word	0x0000a2b0


	//----- nvinfo : EIATTR_COOP_GROUP_MASK_REGIDS
	.align		4
.L_83:
        /*0044*/ 	.byte	0x04, 0x29
        /*0046*/ 	.short	(.L_85 - .L_84)


	//   ....[0]....
.L_84:
        /*0048*/ 	.word	0xffffffff


	//   ....[1]....
        /*004c*/ 	.word	0xffffffff


	//   ....[2]....
        /*0050*/ 	.word	0xffffffff


	//   ....[3]....
        /*0054*/ 	.word	0xffffffff


	//   ....[4]....
        /*0058*/ 	.word	0xffffffff


	//   ....[5]....
        /*005c*/ 	.word	0xffffffff


	//   ....[6]....
        /*0060*/ 	.word	0xffffffff


	//   ....[7]....
        /*0064*/ 	.word	0xffffffff


	//   ....[8]....
        /*0068*/ 	.word	0xffffffff


	//   ....[9]....
        /*006c*/ 	.word	0xffffffff


	//   ....[10]....
        /*0070*/ 	.word	0xffffffff


	//   ....[11]....
        /*0074*/ 	.word	0xffffffff


	//   ....[12]....
        /*0078*/ 	.word	0xffffffff


	//   ....[13]....
        /*007c*/ 	.word	0xffffffff


	//   ....[14]....
        /*0080*/ 	.word	0xffffffff


	//   ....[15]....
        /*0084*/ 	.word	0xffffffff


	//   ....[16]....
        /*0088*/ 	.word	0xffffffff


	//   ....[17]....
        /*008c*/ 	.word	0xffffffff


	//   ....[18]....
        /*0090*/ 	.word	0xffffffff


	//   ....[19]....
        /*0094*/ 	.word	0xffffffff


	//   ....[20]....
        /*0098*/ 	.word	0xffffffff


	//   ....[21]....
        /*009c*/ 	.word	0xffffffff


	//   ....[22]....
        /*00a0*/ 	.word	0xffffffff


	//   ....[23]....
        /*00a4*/ 	.word	0xffffffff


	//   ....[24]....
        /*00a8*/ 	.word	0xffffffff


	//   ....[25]....
        /*00ac*/ 	.word	0xffffffff


	//   ....[26]....
        /*00b0*/ 	.word	0xffffffff


	//   ....[27]....
        /*00b4*/ 	.word	0xffffffff


	//   ....[28]....
        /*00b8*/ 	.word	0xffffffff


	//   ....[29]....
        /*00bc*/ 	.word	0xffffffff


	//   ....[30]....
        /*00c0*/ 	.word	0xffffffff


	//   ....[31]....
        /*00c4*/ 	.word	0xffffffff


	//   ....[32]....
        /*00c8*/ 	.word	0xffffffff


	//   ....[33]....
        /*00cc*/ 	.word	0xffffffff


	//   ....[34]....
        /*00d0*/ 	.word	0xffffffff


	//   ....[35]....
        /*00d4*/ 	.word	0xffffffff


	//   ....[36]....
        /*00d8*/ 	.word	0xffffffff


	//   ....[37]....
        /*00dc*/ 	.word	0xffffffff


	//   ....[38]....
        /*00e0*/ 	.word	0xffffffff


	//   ....[39]....
        /*00e4*/ 	.word	0xffffffff


	//   ....[40]....
        /*00e8*/ 	.word	0xffffffff


	//   ....[41]....
        /*00ec*/ 	.word	0xffffffff


	//   ....[42]....
        /*00f0*/ 	.word	0xffffffff


	//   ....[43]....
        /*00f4*/ 	.word	0xffffffff


	//   ....[44]....
        /*00f8*/ 	.word	0xffffffff


	//   ....[45]....
        /*00fc*/ 	.word	0xffffffff


	//   ....[46]....
        /*0100*/ 	.word	0xffffffff


	//   ....[47]....
        /*0104*/ 	.word	0xffffffff


	//   ....[48]....
        /*0108*/ 	.word	0xffffffff


	//   ....[49]....
        /*010c*/ 	.word	0xffffffff


	//   ....[50]....
        /*0110*/ 	.word	0xffffffff


	//   ....[51]....
        /*0114*/ 	.word	0xffffffff


	//   ....[52]....
        /*0118*/ 	.word	0xffffffff


	//   ....[53]....
        /*011c*/ 	.word	0xffffffff


	//   ....[54]....
        /*0120*/ 	.word	0xffffffff


	//   ....[55]....
        /*0124*/ 	.word	0xffffffff


	//   ....[56]....
        /*0128*/ 	.word	0xffffffff


	//   ....[57]....
        /*012c*/ 	.word	0xffffffff


	//   ....[58]....
        /*0130*/ 	.word	0xffffffff


	//   ....[59]....
        /*0134*/ 	.word	0xffffffff


	//   ....[60]....
        /*0138*/ 	.word	0xffffffff


	//   ....[61]....
        /*013c*/ 	.word	0xffffffff


	//   ....[62]....
        /*0140*/ 	.word	0xffffffff


	//   ....[63]....
        /*0144*/ 	.word	0xffffffff


	//   ....[64]....
        /*0148*/ 	.word	0xffffffff


	//   ....[65]....
        /*014c*/ 	.word	0xffffffff


	//   ....[66]....
        /*0150*/ 	.word	0xffffffff


	//   ....[67]....
        /*0154*/ 	.word	0xffffffff


	//   ....[68]....
        /*0158*/ 	.word	0xffffffff


	//   ....[69]....
        /*015c*/ 	.word	0xffffffff


	//   ....[70]....
        /*0160*/ 	.word	0xffffffff


	//   ....[71]....
        /*0164*/ 	.word	0xffffffff


	//   ....[72]....
        /*0168*/ 	.word	0xffffffff


	//   ....[73]....
        /*016c*/ 	.word	0xffffffff


	//   ....[74]....
        /*0170*/ 	.word	0xffffffff


	//   ....[75]....
        /*0174*/ 	.word	0xffffffff


	//   ....[76]....
        /*0178*/ 	.word	0xffffffff


	//   ....[77]....
        /*017c*/ 	.word	0xffffffff


	//   ....[78]....
        /*0180*/ 	.word	0xffffffff


	//   ....[79]....
        /*0184*/ 	.word	0x0500000f


	//----- nvinfo : EIATTR_COOP_GROUP_INSTR_OFFSETS
	.align		4
.L_85:
        /*0188*/ 	.byte	0x04, 0x28
        /*018a*/ 	.short	(.L_87 - .L_86)


	//   ....[0]....
.L_86:
        /*018c*/ 	.word	0x000007f0


	//   ....[1]....
        /*0190*/ 	.word	0x00000870


	//   ....[2]....
        /*0194*/ 	.word	0x00000ce0


	//   ....[3]....
        /*0198*/ 	.word	0x00000f20


	//   ....[4]....
        /*019c*/ 	.word	0x00001180


	//   ....[5]....
        /*01a0*/ 	.word	0x000014e0


	//   ....[6]....
        /*01a4*/ 	.word	0x00001c50


	//   ....[7]....
        /*01a8*/ 	.word	0x00001c70


	//   ....[8]....
        /*01ac*/ 	.word	0x00001cc0


	//   ....[9]....
        /*01b0*/ 	.word	0x00001ce0


	//   ....[10]....
        /*01b4*/ 	.word	0x00001d20


	//   ....[11]....
        /*01b8*/ 	.word	0x00001d50


	//   ....[12]....
        /*01bc*/ 	.word	0x00001d90


	//   ....[13]....
        /*01c0*/ 	.word	0x00001dc0


	//   ....[14]....
        /*01c4*/ 	.word	0x00001e00


	//   ....[15]....
        /*01c8*/ 	.word	0x00001e30


	//   ....[16]....
        /*01cc*/ 	.word	0x00001ea0


	//   ....[17]....
        /*01d0*/ 	.word	0x00001fc0


	//   ....[18]....
        /*01d4*/ 	.word	0x00001fe0


	//   ....[19]....
        /*01d8*/ 	.word	0x00002630


	//   ....[20]....
        /*01dc*/ 	.word	0x00002640


	//   ....[21]....
        /*01e0*/ 	.word	0x00002690


	//   ....[22]....
        /*01e4*/ 	.word	0x000026a0


	//   ....[23]....
        /*01e8*/ 	.word	0x000026f0


	//   ....[24]....
        /*01ec*/ 	.word	0x00002700


	//   ....[25]....
        /*01f0*/ 	.word	0x00002750


	//   ....[26]....
        /*01f4*/ 	.word	0x00002760


	//   ....[27]....
        /*01f8*/ 	.word	0x000027b0


	//   ....[28]....
        /*01fc*/ 	.word	0x000027c0


	//   ....[29]....
        /*0200*/ 	.word	0x00002850


	//   ....[30]....
        /*0204*/ 	.word	0x000028a0


	//   ....[31]....
        /*0208*/ 	.word	0x00002930


	//   ....[32]....
        /*020c*/ 	.word	0x00002950


	//   ....[33]....
        /*0210*/ 	.word	0x00002960


	//   ....[34]....
        /*0214*/ 	.word	0x00002970


	//   ....[35]....
        /*0218*/ 	.word	0x00002980


	//   ....[36]....
        /*021c*/ 	.word	0x00002990


	//   ....[37]....
        /*0220*/ 	.word	0x00002f90


	//   ....[38]....
        /*0224*/ 	.word	0x00003230


	//   ....[39]....
        /*0228*/ 	.word	0x000035e0


	//   ....[40]....
        /*022c*/ 	.word	0x00003af0


	//   ....[41]....
        /*0230*/ 	.word	0x00008300


	//   ....[42]....
        /*0234*/ 	.word	0x00008770


	//   ....[43]....
        /*0238*/ 	.word	0x00008b20


	//   ....[44]....
        /*023c*/ 	.word	0x000099d0


	//   ....[45]....
        /*0240*/ 	.word	0x0000acf0


	//   ....[46]....
        /*0244*/ 	.word	0x0000b290


	//   ....[47]....
        /*0248*/ 	.word	0x0000c0a0


	//   ....[48]....
        /*024c*/ 	.word	0x0000d030


	//   ....[49]....
        /*0250*/ 	.word	0x0000d050


	//   ....[50]....
        /*0254*/ 	.word	0x0000d0a0


	//   ....[51]....
        /*0258*/ 	.word	0x0000d0c0


	//   ....[52]....
        /*025c*/ 	.word	0x0000d100


	//   ....[53]....
        /*0260*/ 	.word	0x0000d130


	//   ....[54]....
        /*0264*/ 	.word	0x0000d170


	//   ....[55]....
        /*0268*/ 	.word	0x0000d1a0


	//   ....[56]....
        /*026c*/ 	.word	0x0000d1e0


	//   ....[57]....
        /*0270*/ 	.word	0x0000d210


	//   ....[58]....
        /*0274*/ 	.word	0x0000d2a0


	//   ....[59]....
        /*0278*/ 	.word	0x0000d3c0


	//   ....[60]....
        /*027c*/ 	.word	0x0000d3e0


	//   ....[61]....
        /*0280*/ 	.word	0x0000da30


	//   ....[62]....
        /*0284*/ 	.word	0x0000da40


	//   ....[63]....
        /*0288*/ 	.word	0x0000da90


	//   ....[64]....
        /*028c*/ 	.word	0x0000daa0


	//   ....[65]....
        /*0290*/ 	.word	0x0000daf0


	//   ....[66]....
        /*0294*/ 	.word	0x0000db00


	//   ....[67]....
        /*0298*/ 	.word	0x0000db50


	//   ....[68]....
        /*029c*/ 	.word	0x0000db60


	//   ....[69]....
        /*02a0*/ 	.word	0x0000dbb0


	//   ....[70]....
        /*02a4*/ 	.word	0x0000dbc0


	//   ....[71]....
        /*02a8*/ 	.word	0x0000dc50


	//   ....[72]....
        /*02ac*/ 	.word	0x0000dcc0


	//   ....[73]....
        /*02b0*/ 	.word	0x0000dd50


	//   ....[74]....
        /*02b4*/ 	.word	0x0000dd70


	//   ....[75]....
        /*02b8*/ 	.word	0x0000dd80


	//   ....[76]....
        /*02bc*/ 	.word	0x0000dd90


	//   ....[77]....
        /*02c0*/ 	.word	0x0000dda0


	//   ....[78]....
        /*02c4*/ 	.word	0x0000ddb0


	//   ....[79]....
        /*02c8*/ 	.word	0x0000f360


	//----- nvinfo : EIATTR_REG_RECONFIG
	.align		4
.L_87:
        /*02cc*/ 	.byte	0x01, 0x54
	.zero		2


	//----- nvinfo : EIATTR_SYSCALL_OFFSETS
	.align		4
        /*02d0*/ 	.byte	0x04, 0x46
        /*02d2*/ 	.short	(.L_89 - .L_88)


	//   ....[0]....
.L_88:
        /*02d4*/ 	.word	0x00005280


	//   ....[1]....
        /*02d8*/ 	.word	0x000053c0


	//----- nvinfo : EIATTR_MBARRIER_INSTR_OFFSETS
	.align		4
.L_89:
        /*02dc*/ 	.byte	0x04, 0x39
        /*02de*/ 	.short	(.L_91 - .L_90)


	//   ....[0]....
.L_90:
        /*02e0*/ 	.word	0x00000bc0
        /*02e4*/ 	.word	0x000000ff
        /*02e8*/ 	.word	0x00037400
        /*02ec*/ 	.short	0x0100
        /*02ee*/ 	.byte	0x21
	.zero		1


	//   ....[1]....
        /*02f0*/ 	.word	0x00000bd0
        /*02f4*/ 	.word	0x000000ff
        /*02f8*/ 	.word	0x00037440
        /*02fc*/ 	.short	0x0100
        /*02fe*/ 	.byte	0x21
	.zero		1


	//   ....[2]....
        /*0300*/ 	.word	0x00000be0
        /*0304*/ 	.word	0x000000ff
        /*0308*/ 	.word	0x00037408
        /*030c*/ 	.short	0x0100
        /*030e*/ 	.byte	0x21
	.zero		1


	//   ....[3]....
        /*0310*/ 	.word	0x00000bf0
        /*0314*/ 	.word	0x000000ff
        /*0318*/ 	.word	0x00037448
        /*031c*/ 	.short	0x0100
        /*031e*/ 	.byte	0x21
	.zero		1


	//   ....[4]....
        /*0320*/ 	.word	0x00000c00
        /*0324*/ 	.word	0x000000ff
        /*0328*/ 	.word	0x00037410
        /*032c*/ 	.short	0x0100
        /*032e*/ 	.byte	0x21
	.zero		1


	//   ....[5]....
        /*0330*/ 	.word	0x00000c10
        /*0334*/ 	.word	0x000000ff
        /*0338*/ 	.word	0x00037450
        /*033c*/ 	.short	0x0100
        /*033e*/ 	.byte	0x21
	.zero		1


	//   ....[6]....
        /*0340*/ 	.word	0x00000c20
        /*0344*/ 	.word	0x000000ff
        /*0348*/ 	.word	0x00037418
        /*034c*/ 	.short	0x0100
        /*034e*/ 	.byte	0x21
	.zero		1


	//   ....[7]....
        /*0350*/ 	.word	0x00000c30
        /*0354*/ 	.word	0x000000ff
        /*0358*/ 	.word	0x00037458
        /*035c*/ 	.short	0x0100
        /*035e*/ 	.byte	0x21
	.zero		1


	//   ....[8]....
        /*0360*/ 	.word	0x00000c40
        /*0364*/ 	.word	0x000000ff
        /*0368*/ 	.word	0x00037420
        /*036c*/ 	.short	0x0100
        /*036e*/ 	.byte	0x21
	.zero		1


	//   ....[9]....
        /*0370*/ 	.word	0x00000c50
        /*0374*/ 	.word	0x000000ff
        /*0378*/ 	.word	0x00037460
        /*037c*/ 	.short	0x0100
        /*037e*/ 	.byte	0x21
	.zero		1


	//   ....[10]....
        /*0380*/ 	.word	0x00000c60
        /*0384*/ 	.word	0x000000ff
        /*0388*/ 	.word	0x00037428
        /*038c*/ 	.short	0x0100
        /*038e*/ 	.byte	0x21
	.zero		1


	//   ....[11]....
        /*0390*/ 	.word	0x00000c70
        /*0394*/ 	.word	0x000000ff
        /*0398*/ 	.word	0x00037468
        /*039c*/ 	.short	0x0100
        /*039e*/ 	.byte	0x21
	.zero		1


	//   ....[12]....
        /*03a0*/ 	.word	0x00000c80
        /*03a4*/ 	.word	0x000000ff
        /*03a8*/ 	.word	0x00037430
        /*03ac*/ 	.short	0x0100
        /*03ae*/ 	.byte	0x21
	.zero		1


	//   ....[13]....
        /*03b0*/ 	.word	0x00000c90
        /*03b4*/ 	.word	0x000000ff
        /*03b8*/ 	.word	0x00037470
        /*03bc*/ 	.short	0x0100
        /*03be*/ 	.byte	0x21
	.zero		1


	//   ....[14]....
        /*03c0*/ 	.word	0x00000ca0
        /*03c4*/ 	.word	0x000000ff
        /*03c8*/ 	.word	0x00037438
        /*03cc*/ 	.short	0x0100
        /*03ce*/ 	.byte	0x21
	.zero		1


	//   ....[15]....
        /*03d0*/ 	.word	0x00000cb0
        /*03d4*/ 	.word	0x000000ff
        /*03d8*/ 	.word	0x00037478
        /*03dc*/ 	.short	0x0100
        /*03de*/ 	.byte	0x21
	.zero		1


	//   ....[16]....
        /*03e0*/ 	.word	0x00000e50
        /*03e4*/ 	.word	0x000000ff
        /*03e8*/ 	.word	0x00037480
        /*03ec*/ 	.short	0x0100
        /*03ee*/ 	.byte	0x21
	.zero		1


	//   ....[17]....
        /*03f0*/ 	.word	0x00000e60
        /*03f4*/ 	.word	0x000000ff
        /*03f8*/ 	.word	0x000374b0
        /*03fc*/ 	.short	0x0100
        /*03fe*/ 	.byte	0x21
	.zero		1


	//   ....[18]....
        /*0400*/ 	.word	0x00000e70
        /*0404*/ 	.word	0x000000ff
        /*0408*/ 	.word	0x00037488
        /*040c*/ 	.short	0x0100
        /*040e*/ 	.byte	0x21
	.zero		1


	//   ....[19]....
        /*0410*/ 	.word	0x00000e80
        /*0414*/ 	.word	0x000000ff
        /*0418*/ 	.word	0x000374b8
        /*041c*/ 	.short	0x0100
        /*041e*/ 	.byte	0x21
	.zero		1


	//   ....[20]....
        /*0420*/ 	.word	0x00000e90
        /*0424*/ 	.word	0x000000ff
        /*0428*/ 	.word	0x00037490
        /*042c*/ 	.short	0x0100
        /*042e*/ 	.byte	0x21
	.zero		1


	//   ....[21]....
        /*0430*/ 	.word	0x00000ea0
        /*0434*/ 	.word	0x000000ff
        /*0438*/ 	.word	0x000374c0
        /*043c*/ 	.short	0x0100
        /*043e*/ 	.byte	0x21
	.zero		1


	//   ....[22]....
        /*0440*/ 	.word	0x00000eb0
        /*0444*/ 	.word	0x000000ff
        /*0448*/ 	.word	0x00037498
        /*044c*/ 	.short	0x0100
        /*044e*/ 	.byte	0x21
	.zero		1


	//   ....[23]....
        /*0450*/ 	.word	0x00000ec0
        /*0454*/ 	.word	0x000000ff
        /*0458*/ 	.word	0x000374c8
        /*045c*/ 	.short	0x0100
        /*045e*/ 	.byte	0x21
	.zero		1


	//   ....[24]....
        /*0460*/ 	.word	0x00000ed0
        /*0464*/ 	.word	0x000000ff
        /*0468*/ 	.word	0x000374a0
        /*046c*/ 	.short	0x0100
        /*046e*/ 	.byte	0x21
	.zero		1


	//   ....[25]....
        /*0470*/ 	.word	0x00000ee0
        /*0474*/ 	.word	0x000000ff
        /*0478*/ 	.word	0x000374d0
        /*047c*/ 	.short	0x0100
        /*047e*/ 	.byte	0x21
	.zero		1


	//   ....[26]....
        /*0480*/ 	.word	0x00000ef0
        /*0484*/ 	.word	0x000000ff
        /*0488*/ 	.word	0x000374a8
        /*048c*/ 	.short	0x0100
        /*048e*/ 	.byte	0x21
	.zero		1


	//   ....[27]....
        /*0490*/ 	.word	0x00000f00
        /*0494*/ 	.word	0x000000ff
        /*0498*/ 	.word	0x000374d8
        /*049c*/ 	.short	0x0100
        /*049e*/ 	.byte	0x21
	.zero		1


	//   ....[28]....
        /*04a0*/ 	.word	0x000010f0
        /*04a4*/ 	.word	0x000000ff
        /*04a8*/ 	.word	0x000374e0
        /*04ac*/ 	.short	0x0100
        /*04ae*/ 	.byte	0x06
	.zero		1


	//   ....[29]....
        /*04b0*/ 	.word	0x00001100
        /*04b4*/ 	.word	0x000000ff
        /*04b8*/ 	.word	0x00037500
        /*04bc*/ 	.short	0x0100
        /*04be*/ 	.byte	0x06
	.zero		1


	//   ....[30]....
        /*04c0*/ 	.word	0x00001110
        /*04c4*/ 	.word	0x000000ff
        /*04c8*/ 	.word	0x000374e8
        /*04cc*/ 	.short	0x0100
        /*04ce*/ 	.byte	0x06
	.zero		1


	//   ....[31]....
        /*04d0*/ 	.word	0x00001120
        /*04d4*/ 	.word	0x000000ff
        /*04d8*/ 	.word	0x00037508
        /*04dc*/ 	.short	0x0100
        /*04de*/ 	.byte	0x06
	.zero		1


	//   ....[32]....
        /*04e0*/ 	.word	0x00001130
        /*04e4*/ 	.word	0x000000ff
        /*04e8*/ 	.word	0x000374f0
        /*04ec*/ 	.short	0x0100
        /*04ee*/ 	.byte	0x06
	.zero		1


	//   ....[33]....
        /*04f0*/ 	.word	0x00001140
        /*04f4*/ 	.word	0x000000ff
        /*04f8*/ 	.word	0x00037510
        /*04fc*/ 	.short	0x0100
        /*04fe*/ 	.byte	0x06
	.zero		1


	//   ....[34]....
        /*0500*/ 	.word	0x00001150
        /*0504*/ 	.word	0x000000ff
        /*0508*/ 	.word	0x000374f8
        /*050c*/ 	.short	0x0100
        /*050e*/ 	.byte	0x06
	.zero		1


	//   ....[35]....
        /*0510*/ 	.word	0x00001160
        /*0514*/ 	.word	0x000000ff
        /*0518*/ 	.word	0x00037518
        /*051c*/ 	.short	0x0100
        /*051e*/ 	.byte	0x06
	.zero		1


	//   ....[36]....
        /*0520*/ 	.word	0x00001400
        /*0524*/ 	.word	0x000000ff
        /*0528*/ 	.word	0x00037520
        /*052c*/ 	.short	0x0100
        /*052e*/ 	.byte	0x06
	.zero		1


	//   ....[37]....
        /*0530*/ 	.word	0x00001480
        /*0534*/ 	.word	0x000000ff
        /*0538*/ 	.word	0x00037528
        /*053c*/ 	.short	0x0100
        /*053e*/ 	.byte	0x06
	.zero		1


	//   ....[38]....
        /*0540*/ 	.word	0x00003ca0
        /*0544*/ 	.word	0x000000ff
        /*0548*/ 	.word	0x00037480
        /*054c*/ 	.short	0x010a
        /*054e*/ 	.byte	0x04
	.zero		1


	//   ....[39]....
        /*0550*/ 	.word	0x00003f80
        /*0554*/ 	.word	0x000000ff
        /*0558*/ 	.word	0x00037480
        /*055c*/ 	.short	0x010a
        /*055e*/ 	.byte	0x04
	.zero		1


	//   ....[40]....
        /*0560*/ 	.word	0x000042d0
        /*0564*/ 	.word	0x00000007
        /*0568*/ 	.word	0x00000000
        /*056c*/ 	.short	0x0101
        /*056e*/ 	.byte	0x3f
	.zero		1


	//   ....[41]....
        /*0570*/ 	.word	0x00004410
        /*0574*/ 	.word	0x000000ff
        /*0578*/ 	.word	0x00037480
        /*057c*/ 	.short	0x010a
        /*057e*/ 	.byte	0x04
	.zero		1


	//   ....[42]....
        /*0580*/ 	.word	0x000048a0
        /*0584*/ 	.word	0x000000ff
        /*0588*/ 	.word	0x00037480
        /*058c*/ 	.short	0x010a
        /*058e*/ 	.byte	0x04
	.zero		1


	//   ....[43]....
        /*0590*/ 	.word	0x00004bf0
        /*0594*/ 	.word	0x00000003
        /*0598*/ 	.word	0x00000000
        /*059c*/ 	.short	0x0101
        /*059e*/ 	.byte	0x3f
	.zero		1


	//   ....[44]....
        /*05a0*/ 	.word	0x00005780
        /*05a4*/ 	.word	0x000000ff
        /*05a8*/ 	.word	0x000374e0
        /*05ac*/ 	.short	0x010a
        /*05ae*/ 	.byte	0x2f
	.zero		1


	//   ....[45]....
        /*05b0*/ 	.word	0x00005f10
        /*05b4*/ 	.word	0x000000ff
        /*05b8*/ 	.word	0x00000000
        /*05bc*/ 	.short	0x0101
        /*05be*/ 	.byte	0x04
	.zero		1


	//   ....[46]....
        /*05c0*/ 	.word	0x00006230
        /*05c4*/ 	.word	0x000000ff
        /*05c8*/ 	.word	0x000374e8
        /*05cc*/ 	.short	0x010a
        /*05ce*/ 	.byte	0x2f
	.zero		1


	//   ....[47]....
        /*05d0*/ 	.word	0x00006880
        /*05d4*/ 	.word	0x000000ff
        /*05d8*/ 	.word	0x00000000
        /*05dc*/ 	.short	0x0101
        /*05de*/ 	.byte	0x04
	.zero		1


	//   ....[48]....
        /*05e0*/ 	.word	0x00006ba0
        /*05e4*/ 	.word	0x000000ff
        /*05e8*/ 	.word	0x000374f0
        /*05ec*/ 	.short	0x010a
        /*05ee*/ 	.byte	0x2f
	.zero		1


	//   ....[49]....
        /*05f0*/ 	.word	0x000071f0
        /*05f4*/ 	.word	0x000000ff
        /*05f8*/ 	.word	0x00000000
        /*05fc*/ 	.short	0x0101
        /*05fe*/ 	.byte	0x04
	.zero		1


	//   ....[50]....
        /*0600*/ 	.word	0x00007510
        /*0604*/ 	.word	0x000000ff
        /*0608*/ 	.word	0x000374f8
        /*060c*/ 	.short	0x010a
        /*060e*/ 	.byte	0x2f
	.zero		1


	//   ....[51]....
        /*0610*/ 	.word	0x00007b40
        /*0614*/ 	.word	0x000000ff
        /*0618*/ 	.word	0x00000000
        /*061c*/ 	.short	0x0101
        /*061e*/ 	.byte	0x04
	.zero		1


	//   ....[52]....
        /*0620*/ 	.word	0x00007ec0
        /*0624*/ 	.word	0x000000ff
        /*0628*/ 	.word	0x00037400
        /*062c*/ 	.short	0x010a
        /*062e*/ 	.byte	0x04
	.zero		1


	//   ....[53]....
        /*0630*/ 	.word	0x00007fd0
        /*0634*/ 	.word	0x000000ff
        /*0638*/ 	.word	0x00000000
        /*063c*/ 	.short	0x0101
        /*063e*/ 	.byte	0x04
	.zero		1


	//   ....[54]....
        /*0640*/ 	.word	0x00008c30
        /*0644*/ 	.word	0x000000ff
        /*0648*/ 	.word	0x00037528
        /*064c*/ 	.short	0x010a
        /*064e*/ 	.byte	0x05
	.zero		1


	//   ....[55]....
        /*0650*/ 	.word	0x00008d70
        /*0654*/ 	.word	0x000000ff
        /*0658*/ 	.word	0x00037400
        /*065c*/ 	.short	0x010a
        /*065e*/ 	.byte	0x08
	.zero		1


	//   ....[56]....
        /*0660*/ 	.word	0x00008eb0
        /*0664*/ 	.word	0x000000ff
        /*0668*/ 	.word	0x00000000
        /*066c*/ 	.short	0x0101
        /*066e*/ 	.byte	0x08
	.zero		1


	//   ....[57]....
        /*0670*/ 	.word	0x00009090
        /*0674*/ 	.word	0x000000ff
        /*0678*/ 	.word	0x00037500
        /*067c*/ 	.short	0x010a
        /*067e*/ 	.byte	0x05
	.zero		1


	//   ....[58]....
        /*0680*/ 	.word	0x00009150
        /*0684*/ 	.word	0x000000ff
        /*0688*/ 	.word	0x000374e0
        /*068c*/ 	.short	0x010b
        /*068e*/ 	.byte	0x05
	.zero		1


	//   ....[59]....
        /*0690*/ 	.word	0x000091b0
        /*0694*/ 	.word	0x000000ff
        /*0698*/ 	.word	0x00000000
        /*069c*/ 	.short	0x0101
        /*069e*/ 	.byte	0x08
	.zero		1


	//   ....[60]....
        /*06a0*/ 	.word	0x000091e0
        /*06a4*/ 	.word	0x000000ff
        /*06a8*/ 	.word	0x00037508
        /*06ac*/ 	.short	0x010a
        /*06ae*/ 	.byte	0x05
	.zero		1


	//   ....[61]....
        /*06b0*/ 	.word	0x000092c0
        /*06b4*/ 	.word	0x000000ff
        /*06b8*/ 	.word	0x000374e8
        /*06bc*/ 	.short	0x010b
        /*06be*/ 	.byte	0x05
	.zero		1


	//   ....[62]....
        /*06c0*/ 	.word	0x00009320
        /*06c4*/ 	.word	0x000000ff
        /*06c8*/ 	.word	0x00000000
        /*06cc*/ 	.short	0x0101
        /*06ce*/ 	.byte	0x08
	.zero		1


	//   ....[63]....
        /*06d0*/ 	.word	0x00009350
        /*06d4*/ 	.word	0x000000ff
        /*06d8*/ 	.word	0x00037510
        /*06dc*/ 	.short	0x010a
        /*06de*/ 	.byte	0x05
	.zero		1


	//   ....[64]....
        /*06e0*/ 	.word	0x00009430
        /*06e4*/ 	.word	0x000000ff
        /*06e8*/ 	.word	0x000374f0
        /*06ec*/ 	.short	0x010b
        /*06ee*/ 	.byte	0x05
	.zero		1


	//   ....[65]....
        /*06f0*/ 	.word	0x00009490
        /*06f4*/ 	.word	0x000000ff
        /*06f8*/ 	.word	0x00000000
        /*06fc*/ 	.short	0x0101
        /*06fe*/ 	.byte	0x08
	.zero		1


	//   ....[66]....
        /*0700*/ 	.word	0x000094c0
        /*0704*/ 	.word	0x000000ff
        /*0708*/ 	.word	0x00037518
        /*070c*/ 	.short	0x010a
        /*070e*/ 	.byte	0x05
	.zero		1


	//   ....[67]....
        /*0710*/ 	.word	0x000095a0
        /*0714*/ 	.word	0x000000ff
        /*0718*/ 	.word	0x000374f8
        /*071c*/ 	.short	0x010b
        /*071e*/ 	.byte	0x05
	.zero		1


	//   ....[68]....
        /*0720*/ 	.word	0x00009640
        /*0724*/ 	.word	0x000000ff
        /*0728*/ 	.word	0x00000000
        /*072c*/ 	.short	0x0101
        /*072e*/ 	.byte	0x08
	.zero		1


	//   ....[69]....
        /*0730*/ 	.word	0x00009ba0
        /*0734*/ 	.word	0x000000ff
        /*0738*/ 	.word	0x00037500
        /*073c*/ 	.short	0x010a
        /*073e*/ 	.byte	0x05
	.zero		1


	//   ....[70]....
        /*0740*/ 	.word	0x00009be0
        /*0744*/ 	.word	0x000000ff
        /*0748*/ 	.word	0x00037508
        /*074c*/ 	.short	0x010a
        /*074e*/ 	.byte	0x05
	.zero		1


	//   ....[71]....
        /*0750*/ 	.word	0x00009c20
        /*0754*/ 	.word	0x000000ff
        /*0758*/ 	.word	0x00037510
        /*075c*/ 	.short	0x010a
        /*075e*/ 	.byte	0x05
	.zero		1


	//   ....[72]....
        /*0760*/ 	.word	0x00009c80
        /*0764*/ 	.word	0x00000003
        /*0768*/ 	.word	0x00037518
        /*076c*/ 	.short	0x010a
        /*076e*/ 	.byte	0x3f
	.zero		1


	//   ....[73]....
        /*0770*/ 	.word	0x0000a130
        /*0774*/ 	.word	0x000000ff
        /*0778*/ 	.word	0x000374b0
        /*077c*/ 	.short	0x010a
        /*077e*/ 	.byte	0x18
	.zero		1


	//   ....[74]....
        /*0780*/ 	.word	0x0000a4c0
        /*0784*/ 	.word	0x000000ff
        /*0788*/ 	.word	0x00037480
        /*078c*/ 	.short	0x0107
        /*078e*/ 	.byte	0x18
	.zero		1


	//   ....[75]....
        /*0790*/ 	.word	0x0000a6b0
        /*0794*/ 	.word	0x000000ff
        /*0798*/ 	.word	0x00037400
        /*079c*/ 	.short	0x010a
        /*079e*/ 	.byte	0x0d
	.zero		1


	//   ....[76]....
        /*07a0*/ 	.word	0x0000a7d0
        /*07a4*/ 	.word	0x000000ff
        /*07a8*/ 	.word	0x00000000
        /*07ac*/ 	.short	0x0101
        /*07ae*/ 	.byte	0x07
	.zero		1


	//   ....[77]....
        /*07b0*/ 	.word	0x0000b680
        /*07b4*/ 	.word	0x00000006
        /*07b8*/ 	.word	0x000374b0
        /*07bc*/ 	.short	0x010a
        /*07be*/ 	.byte	0x3f
	.zero		1


	//   ....[78]....
        /*07c0*/ 	.word	0x0000b950
        /*07c4*/ 	.word	0x000000ff
        /*07c8*/ 	.word	0x00037528
        /*07cc*/ 	.short	0x0101
        /*07ce*/ 	.byte	0x10
	.zero		1


	//   ....[79]....
        /*07d0*/ 	.word	0x0000ba10
        /*07d4*/ 	.word	0x00000003
        /*07d8*/ 	.word	0x00037400
        /*07dc*/ 	.short	0x010a
        /*07de*/ 	.byte	0x3f
	.zero		1


	//   ....[80]....
        /*07e0*/ 	.word	0x0000bb50
        /*07e4*/ 	.word	0x00000002
        /*07e8*/ 	.word	0x00000000
        /*07ec*/ 	.short	0x0101
        /*07ee*/ 	.byte	0x3f
	.zero		1


	//   ....[81]....
        /*07f0*/ 	.word	0x0000c330
        /*07f4*/ 	.word	0x00000005
        /*07f8*/ 	.word	0x00000000
        /*07fc*/ 	.short	0x010a
        /*07fe*/ 	.byte	0x3f
	.zero		1


	//   ....[82]....
        /*0800*/ 	.word	0x0000c3b0
        /*0804*/ 	.word	0x00000007
        /*0808*/ 	.word	0x00000000
        /*080c*/ 	.short	0x010a
        /*080e*/ 	.byte	0x3f
	.zero		1


	//   ....[83]....
        /*0810*/ 	.word	0x0000c440
        /*0814*/ 	.word	0x00000006
        /*0818*/ 	.word	0x00000000
        /*081c*/ 	.short	0x010a
        /*081e*/ 	.byte	0x3f
	.zero		1


	//   ....[84]....
        /*0820*/ 	.word	0x0000c4d0
        /*0824*/ 	.word	0x00000009
        /*0828*/ 	.word	0x00000000
        /*082c*/ 	.short	0x010a
        /*082e*/ 	.byte	0x3f
	.zero		1


	//   ....[85]....
        /*0830*/ 	.word	0x0000c560
        /*0834*/ 	.word	0x00000006
        /*0838*/ 	.word	0x00000000
        /*083c*/ 	.short	0x010a
        /*083e*/ 	.byte	0x3f
	.zero		1


	//   ....[86]....
        /*0840*/ 	.word	0x0000c5f0
        /*0844*/ 	.word	0x00000003
        /*0848*/ 	.word	0x00000000
        /*084c*/ 	.short	0x010a
        /*084e*/ 	.byte	0x3f
	.zero		1


	//   ....[87]....
        /*0850*/ 	.word	0x0000e2d0
        /*0854*/ 	.word	0x000000ff
        /*0858*/ 	.word	0x00037440
        /*085c*/ 	.short	0x010a
        /*085e*/ 	.byte	0x11
	.zero		1


	//   ....[88]....
        /*0860*/ 	.word	0x0000e3f0
        /*0864*/ 	.word	0x000000ff
        /*0868*/ 	.word	0x00037400
        /*086c*/ 	.short	0x0101
        /*086e*/ 	.byte	0x11
	.zero		1


	//   ....[89]....
        /*0870*/ 	.word	0x0000e4d0
        /*0874*/ 	.word	0x000000ff
        /*0878*/ 	.word	0x00037440
        /*087c*/ 	.short	0x010a
        /*087e*/ 	.byte	0x04
	.zero		1


	//   ....[90]....
        /*0880*/ 	.word	0x0000e590
        /*0884*/ 	.word	0x000000ff
        /*0888*/ 	.word	0x00037440
        /*088c*/ 	.short	0x010a
        /*088e*/ 	.byte	0x05
	.zero		1


	//   ....[91]....
        /*0890*/ 	.word	0x0000e650
        /*0894*/ 	.word	0x000000ff
        /*0898*/ 	.word	0x00037440
        /*089c*/ 	.short	0x010a
        /*089e*/ 	.byte	0x05
	.zero		1


	//   ....[92]....
        /*08a0*/ 	.word	0x0000e710
        /*08a4*/ 	.word	0x000000ff
        /*08a8*/ 	.word	0x00037440
        /*08ac*/ 	.short	0x010a
        /*08ae*/ 	.byte	0x05
	.zero		1


	//   ....[93]....
        /*08b0*/ 	.word	0x0000e7d0
        /*08b4*/ 	.word	0x000000ff
        /*08b8*/ 	.word	0x00037440
        /*08bc*/ 	.short	0x010a
        /*08be*/ 	.byte	0x05
	.zero		1


	//   ....[94]....
        /*08c0*/ 	.word	0x0000e890
        /*08c4*/ 	.word	0x000000ff
        /*08c8*/ 	.word	0x00037440
        /*08cc*/ 	.short	0x010a
        /*08ce*/ 	.byte	0x05
	.zero		1


	//   ....[95]....
        /*08d0*/ 	.word	0x0000e950
        /*08d4*/ 	.word	0x000000ff
        /*08d8*/ 	.word	0x00037440
        /*08dc*/ 	.short	0x010a
        /*08de*/ 	.byte	0x05
	.zero		1


	//   ....[96]....
        /*08e0*/ 	.word	0x0000ea20
        /*08e4*/ 	.word	0x00000003
        /*08e8*/ 	.word	0x00037440
        /*08ec*/ 	.short	0x010a
        /*08ee*/ 	.byte	0x3f
	.zero		1


	//   ....[97]....
        /*08f0*/ 	.word	0x0000ea80
        /*08f4*/ 	.word	0x00000007
        /*08f8*/ 	.word	0x00037480
        /*08fc*/ 	.short	0x010a
        /*08fe*/ 	.byte	0x3f
	.zero		1


	//   ....[98]....
        /*0900*/ 	.word	0x0000eae0
        /*0904*/ 	.word	0x00000005
        /*0908*/ 	.word	0x00037480
        /*090c*/ 	.short	0x010a
        /*090e*/ 	.byte	0x3f
	.zero		1


	//   ....[99]....
        /*0910*/ 	.word	0x0000eba0
        /*0914*/ 	.word	0x00000008
        /*0918*/ 	.word	0x000374e0
        /*091c*/ 	.short	0x010a
        /*091e*/ 	.byte	0x3f
	.zero		1


	//   ....[100]....
        /*0920*/ 	.word	0x0000ec00
        /*0924*/ 	.word	0x00000006
        /*0928*/ 	.word	0x000374e8
        /*092c*/ 	.short	0x010a
        /*092e*/ 	.byte	0x3f
	.zero		1


	//   ....[101]....
        /*0930*/ 	.word	0x0000ec60
        /*0934*/ 	.word	0x00000006
        /*0938*/ 	.word	0x000374f0
        /*093c*/ 	.short	0x010a
        /*093e*/ 	.byte	0x3f
	.zero		1


	//   ....[102]....
        /*0940*/ 	.word	0x0000ecc0
        /*0944*/ 	.word	0x00000006
        /*0948*/ 	.word	0x000374f8
        /*094c*/ 	.short	0x010a
        /*094e*/ 	.byte	0x3f
	.zero		1


	//   ....[103]....
        /*0950*/ 	.word	0x0000ed20
        /*0954*/ 	.word	0x00000003
        /*0958*/ 	.word	0x00037400
        /*095c*/ 	.short	0x010a
        /*095e*/ 	.byte	0x3f
	.zero		1


	//   ....[104]....
        /*0960*/ 	.word	0x0000ed80
        /*0964*/ 	.word	0x00000003
        /*0968*/ 	.word	0x00037528
        /*096c*/ 	.short	0x010a
        /*096e*/ 	.byte	0x3f
	.zero		1


	//   ....[105]....
        /*0970*/ 	.word	0x0000ede0
        /*0974*/ 	.word	0x00000004
        /*0978*/ 	.word	0x00037400
        /*097c*/ 	.short	0x010a
        /*097e*/ 	.byte	0x3f
	.zero		1


	//   ....[106]....
        /*0980*/ 	.word	0x0000ee40
        /*0984*/ 	.word	0x00000003
        /*0988*/ 	.word	0x00037500
        /*098c*/ 	.short	0x010a
        /*098e*/ 	.byte	0x3f
	.zero		1


	//   ....[107]....
        /*0990*/ 	.word	0x0000eea0
        /*0994*/ 	.word	0x00000003
        /*0998*/ 	.word	0x00037508
        /*099c*/ 	.short	0x010a
        /*099e*/ 	.byte	0x3f
	.zero		1


	//   ....[108]....
        /*09a0*/ 	.word	0x0000ef00
        /*09a4*/ 	.word	0x00000003
        /*09a8*/ 	.word	0x00037510
        /*09ac*/ 	.short	0x010a
        /*09ae*/ 	.byte	0x3f
	.zero		1


	//   ....[109]....
        /*09b0*/ 	.word	0x0000ef60
        /*09b4*/ 	.word	0x00000003
        /*09b8*/ 	.word	0x00037518
        /*09bc*/ 	.short	0x010a
        /*09be*/ 	.byte	0x3f
	.zero		1


	//   ....[110]....
        /*09c0*/ 	.word	0x0000efc0
        /*09c4*/ 	.word	0x00000003
        /*09c8*/ 	.word	0x00037500
        /*09cc*/ 	.short	0x010a
        /*09ce*/ 	.byte	0x3f
	.zero		1


	//   ....[111]....
        /*09d0*/ 	.word	0x0000f020
        /*09d4*/ 	.word	0x00000003
        /*09d8*/ 	.word	0x00037508
        /*09dc*/ 	.short	0x010a
        /*09de*/ 	.byte	0x3f
	.zero		1


	//   ....[112]....
        /*09e0*/ 	.word	0x0000f080
        /*09e4*/ 	.word	0x00000003
        /*09e8*/ 	.word	0x00037510
        /*09ec*/ 	.short	0x010a
        /*09ee*/ 	.byte	0x3f
	.zero		1


	//   ....[113]....
        /*09f0*/ 	.word	0x0000f0e0
        /*09f4*/ 	.word	0x00000005
        /*09f8*/ 	.word	0x000374b0
        /*09fc*/ 	.short	0x010a
        /*09fe*/ 	.byte	0x3f
	.zero		1


	//   ....[114]....
        /*0a00*/ 	.word	0x0000f140
        /*0a04*/ 	.word	0x00000003
        /*0a08*/ 	.word	0x00037400
        /*0a0c*/ 	.short	0x010a
        /*0a0e*/ 	.byte	0x3f
	.zero		1


	//   ....[115]....
        /*0a10*/ 	.word	0x0000f210
        /*0a14*/ 	.word	0x00000006
        /*0a18*/ 	.word	0x000374b0
        /*0a1c*/ 	.short	0x010a
        /*0a1e*/ 	.byte	0x3f
	.zero		1


	//   ....[116]....
        /*0a20*/ 	.word	0x0000f260
        /*0a24*/ 	.word	0x00000003
        /*0a28*/ 	.word	0x00037400
        /*0a2c*/ 	.short	0x010a
        /*0a2e*/ 	.byte	0x3f
	.zero		1


	//   ....[117]....
        /*0a30*/ 	.word	0x0000f470
        /*0a34*/ 	.word	0x00000005
        /*0a38*/ 	.word	0x00000000
        /*0a3c*/ 	.short	0x010a
        /*0a3e*/ 	.byte	0x3f
	.zero		1


	//   ....[118]....
        /*0a40*/ 	.word	0x0000f4c0
        /*0a44*/ 	.word	0x00000007
        /*0a48*/ 	.word	0x00000000
        /*0a4c*/ 	.short	0x010a
        /*0a4e*/ 	.byte	0x3f
	.zero		1


	//   ....[119]....
        /*0a50*/ 	.word	0x0000f510
        /*0a54*/ 	.word	0x00000006
        /*0a58*/ 	.word	0x00000000
        /*0a5c*/ 	.short	0x010a
        /*0a5e*/ 	.byte	0x3f
	.zero		1


	//   ....[120]....
        /*0a60*/ 	.word	0x0000f560
        /*0a64*/ 	.word	0x00000009
        /*0a68*/ 	.word	0x00000000
        /*0a6c*/ 	.short	0x010a
        /*0a6e*/ 	.byte	0x3f
	.zero		1


	//   ....[121]....
        /*0a70*/ 	.word	0x0000f5b0
        /*0a74*/ 	.word	0x00000006
        /*0a78*/ 	.word	0x00000000
        /*0a7c*/ 	.short	0x010a
        /*0a7e*/ 	.byte	0x3f
	.zero		1


	//   ....[122]....
        /*0a80*/ 	.word	0x0000f610
        /*0a84*/ 	.word	0x00000003
        /*0a88*/ 	.word	0x00037440
        /*0a8c*/ 	.short	0x010a
        /*0a8e*/ 	.byte	0x3f
	.zero		1


	//   ....[123]....
        /*0a90*/ 	.word	0x0000f670
        /*0a94*/ 	.word	0x00000003
        /*0a98*/ 	.word	0x00037440
        /*0a9c*/ 	.short	0x010a
        /*0a9e*/ 	.byte	0x3f
	.zero		1


	//   ....[124]....
        /*0aa0*/ 	.word	0x0000f6d0
        /*0aa4*/ 	.word	0x00000003
        /*0aa8*/ 	.word	0x00037440
        /*0aac*/ 	.short	0x010a
        /*0aae*/ 	.byte	0x3f
	.zero		1


	//   ....[125]....
        /*0ab0*/ 	.word	0x0000f730
        /*0ab4*/ 	.word	0x00000003
        /*0ab8*/ 	.word	0x00037440
        /*0abc*/ 	.short	0x010a
        /*0abe*/ 	.byte	0x3f
	.zero		1


	//   ....[126]....
        /*0ac0*/ 	.word	0x0000f790
        /*0ac4*/ 	.word	0x00000003
        /*0ac8*/ 	.word	0x00037440
        /*0acc*/ 	.short	0x010a
        /*0ace*/ 	.byte	0x3f
	.zero		1


	//   ....[127]....
        /*0ad0*/ 	.word	0x0000f7f0
        /*0ad4*/ 	.word	0x00000003
        /*0ad8*/ 	.word	0x00037440
        /*0adc*/ 	.short	0x010a
        /*0ade*/ 	.byte	0x3f
	.zero		1


	//   ....[128]....
        /*0ae0*/ 	.word	0x0000f850
        /*0ae4*/ 	.word	0x00000003
        /*0ae8*/ 	.word	0x00037440
        /*0aec*/ 	.short	0x010a
        /*0aee*/ 	.byte	0x3f
	.zero		1


	//   ....[129]....
        /*0af0*/ 	.word	0x0000f8b0
        /*0af4*/ 	.word	0x00000003
        /*0af8*/ 	.word	0x00037440
        /*0afc*/ 	.short	0x010a
        /*0afe*/ 	.byte	0x3f
	.zero		1


	//----- nvinfo : EIATTR_NUM_MBARRIERS
	.align		4
.L_91:
        /*0b00*/ 	.byte	0x03, 0x38
        /*0b02*/ 	.short	0x0026


	//----- nvinfo : EIATTR_EXIT_INSTR_OFFSETS
	.align		4
        /*0b04*/ 	.byte	0x04, 0x1c
        /*0b06*/ 	.short	(.L_93 - .L_92)


	//   ....[0]....
.L_92:
        /*0b08*/ 	.word	0x00002e50


	//   ....[1]....
        /*0b0c*/ 	.word	0x00002f40


	//   ....[2]....
        /*0b10*/ 	.word	0x00008480


	//   ....[3]....
        /*0b14*/ 	.word	0x00008550


	//   ....[4]....
        /*0b18*/ 	.word	0x00009cd0


	//   ....[5]....
        /*0b1c*/ 	.word	0x0000a7e0


	//   ....[6]....
        /*0b20*/ 	.word	0x0000c640


	//   ....[7]....
        /*0b24*/ 	.word	0x0000ea50


	//----- nvinfo : EIATTR_MAX_THREADS
	.align		4
.L_93:
        /*0b28*/ 	.byte	0x04, 0x05
        /*0b2a*/ 	.short	(.L_95 - .L_94)
.L_94:
        /*0b2c*/ 	.word	0x00000180
        /*0b30*/ 	.word	0x00000001
        /*0b34*/ 	.word	0x00000001


	//----- nvinfo : EIATTR_CRS_STACK_SIZE
	.align		4
.L_95:
        /*0b38*/ 	.byte	0x04, 0x1e
        /*0b3a*/ 	.short	(.L_97 - .L_96)
.L_96:
        /*0b3c*/ 	.word	0x00000000


	//----- nvinfo : EIATTR_CBANK_PARAM_SIZE
	.align		4
.L_97:
        /*0b40*/ 	.byte	0x03, 0x19
        /*0b42*/ 	.short	0x0770


	//----- nvinfo : EIATTR_PARAM_CBANK
	.align		4
        /*0b44*/ 	.byte	0x04, 0x0a
        /*0b46*/ 	.short	(.L_99 - .L_98)
	.align		4
.L_98:
        /*0b48*/ 	.word	index@(.nv.constant0._ZN7cutlass13device_kernelINS_4gemm6kernel13GemmUniversalINS1_17GroupProblemShapeIN4cute5tupleIJiiiEEEEENS1_10collective13CollectiveMmaINS1_48MainloopSm90ArrayTmaGmmaWarpSpecializedBlockwiseILi6ENS6_IJNS5_1CILi1EEENSC_ILi2EEESD_EEENS1_55KernelPtrArrayTmaWarpSpecializedCooperativeFP8BlockwiseEEENS6_IJNSC_ILi128EEESI_SI_EEENS_12float_e4m3_tENS6_IJPNS6_IJlSD_NSC_ILi0EEEEEEPNS5_6LayoutINS6_IJNS6_IJSD_iEEENS6_IJSI_iEEEiEEENS6_IJNS6_IJSL_SD_EEENS6_IJSL_iEEEiEEEEEEEESK_NS6_IJSN_PNSO_INS6_IJSQ_SQ_iEEESU_EEEEENS5_8TiledMMAINS5_8MMA_AtomIJNS5_4SM904GMMA31MMA_64x128x32_F32E4M3E4M3_SS_TNILNS15_7ScaleInE1ELS17_1EEEEEENSO_INS6_IJSE_SD_SD_EEENS6_IJSD_SL_SL_EEEEENS6_IJNS5_10UnderscoreES1D_S1D_EEEEENS5_23SM90_TMA_LOAD_MULTICASTENS5_14ComposedLayoutINS5_7SwizzleILi3ELi4ELi3EEENS5_18smem_ptr_flag_bitsILi8EEENSO_INS6_IJNSC_ILi8EEESI_EEENS6_IJSI_SD_EEEEEEEvNS5_8identityENS5_13SM90_TMA_LOADES1Q_vS1R_EENS_8epilogue10collective18CollectiveEpilogueINS1U_30Sm90PtrArrayTmaWarpSpecializedILi4ELi2ELi16ELb0ELb0ELi2EEEJSJ_NS6_IJSI_NSC_ILi32EEEEEESK_PNS6_IJSD_lSL_EEESK_S22_NS1U_6fusion15FusionCallbacksIS1Y_NS23_17LinearCombinationISK_fSK_fLNS_15FloatRoundStyleE2EEESJ_S20_JEEES1S_NS1H_IS1J_S1L_NSO_INS6_IJSI_S1M_EEENS6_IJSD_SI_EEEEEEENS5_39AutoVectorizingCopyWithAssumedAlignmentILi128EEENS5_14SM90_TMA_STOREES2C_S2E_NS5_9Copy_AtomIJNS5_17SM90_U32x4_STSM_NENS_6half_tEEEEvEEEvvEEEEvNT_6ParamsE)
        /*0b4c*/ 	.short	0x0210
        /*0b4e*/ 	.short	0x0770


	//----- nvinfo : EIATTR_SW_WAR
	.align		4
.L_99:
        /*0b50*/ 	.byte	0x04, 0x36
        /*0b52*/ 	.short	(.L_101 - .L_100)
.L_100:
        /*0b54*/ 	.word	0x00000008
.L_101:


//--------------------- .nv.callgraph             --------------------------
	.section	.nv.callgraph,"",@"SHT_CUDA_CALLGRAPH"
	.align	4
	.sectionentsize	8
	.align		4
        /*0000*/ 	.word	0x00000000
	.align		4
        /*0004*/ 	.word	0xffffffff
	.align		4
        /*0008*/ 	.word	index@(_ZN7cutlass13device_kernelINS_4gemm6kernel13GemmUniversalINS1_17GroupProblemShapeIN4cute5tupleIJiiiEEEEENS1_10collective13CollectiveMmaINS1_48MainloopSm90ArrayTmaGmmaWarpSpecializedBlockwiseILi6ENS6_IJNS5_1CILi1EEENSC_ILi2EEESD_EEENS1_55KernelPtrArrayTmaWarpSpecializedCooperativeFP8BlockwiseEEENS6_IJNSC_ILi128EEESI_SI_EEENS_12float_e4m3_tENS6_IJPNS6_IJlSD_NSC_ILi0EEEEEEPNS5_6LayoutINS6_IJNS6_IJSD_iEEENS6_IJSI_iEEEiEEENS6_IJNS6_IJSL_SD_EEENS6_IJSL_iEEEiEEEEEEEESK_NS6_IJSN_PNSO_INS6_IJSQ_SQ_iEEESU_EEEEENS5_8TiledMMAINS5_8MMA_AtomIJNS5_4SM904GMMA31MMA_64x128x32_F32E4M3E4M3_SS_TNILNS15_7ScaleInE1ELS17_1EEEEEENSO_INS6_IJSE_SD_SD_EEENS6_IJSD_SL_SL_EEEEENS6_IJNS5_10UnderscoreES1D_S1D_EEEEENS5_23SM90_TMA_LOAD_MULTICASTENS5_14ComposedLayoutINS5_7SwizzleILi3ELi4ELi3EEENS5_18smem_ptr_flag_bitsILi8EEENSO_INS6_IJNSC_ILi8EEESI_EEENS6_IJSI_SD_EEEEEEEvNS5_8identityENS5_13SM90_TMA_LOADES1Q_vS1R_EENS_8epilogue10collective18CollectiveEpilogueINS1U_30Sm90PtrArrayTmaWarpSpecializedILi4ELi2ELi16ELb0ELb0ELi2EEEJSJ_NS6_IJSI_NSC_ILi32EEEEEESK_PNS6_IJSD_lSL_EEESK_S22_NS1U_6fusion15FusionCallbacksIS1Y_NS23_17LinearCombinationISK_fSK_fLNS_15FloatRoundStyleE2EEESJ_S20_JEEES1S_NS1H_IS1J_S1L_NSO_INS6_IJSI_S1M_EEENS6_IJSD_SI_EEEEEEENS5_39AutoVectorizingCopyWithAssumedAlignmentILi128EEENS5_14SM90_TMA_STOREES2C_S2E_NS5_9Copy_AtomIJNS5_17SM90_U32x4_STSM_NENS_6half_tEEEEvEEEvvEEEEvNT_6ParamsE)
	.align		4
        /*000c*/ 	.word	index@(__assertfail)
	.align		4
        /*0010*/ 	.word	0x00000000
	.align		4
        /*0014*/ 	.word	0xfffffffe
	.align		4
        /*0018*/ 	.word	0x00000000
	.align		4
        /*001c*/ 	.word	0xfffffffd
	.align		4
        /*0020*/ 	.word	0x00000000
	.align		4
        /*0024*/ 	.word	0xfffffffc


//--------------------- .nv.constant4             --------------------------
	.section	.nv.constant4,"a",@progbits
	.align	8
	.align		8
.nv.constant4:
        /*0000*/ 	.dword	precalc_xorwow_matrix
	.align		8
        /*0008*/ 	.dword	precalc_xorwow_offset_matrix
	.align		8
        /*0010*/ 	.dword	mrg32k3aM1
	.align		8
        /*0018*/ 	.dword	mrg32k3aM2
	.align		8
        /*0020*/ 	.dword	mrg32k3aM1SubSeq
	.align		8
        /*0028*/ 	.dword	mrg32k3aM2SubSeq
	.align		8
        /*0030*/ 	.dword	mrg32k3aM1Seq
	.align		8
        /*0038*/ 	.dword	mrg32k3aM2Seq
	.align		8
        /*0040*/ 	.dword	__unnamed_1
	.align		8
        /*0048*/ 	.dword	__unnamed_2
	.align		8
        /*0050*/ 	.dword	_ZN34_INTERNAL_1380c694_4_k_cu_2e96a8c24cuda3std3__45__cpo5beginE
	.align		8
        /*0058*/ 	.dword	_ZN34_INTERNAL_1380c694_4_k_cu_2e96a8c24cuda3std3__45__cpo3endE
	.align		8
        /*0060*/ 	.dword	_ZN34_INTERNAL_1380c694_4_k_cu_2e96a8c24cuda3std3__45__cpo6cbeginE
	.align		8
        /*0068*/ 	.dword	_ZN34_INTERNAL_1380c694_4_k_cu_2e96a8c24cuda3std3__45__cpo4cendE
	.align		8
        /*0070*/ 	.dword	_ZN34_INTERNAL_1380c694_4_k_cu_2e96a8c24cuda3std3__436_GLOBAL__N__1380c694_4_k_cu_2e96a8c26ignoreE
	.align		8
        /*0078*/ 	.dword	_ZN34_INTERNAL_1380c694_4_k_cu_2e96a8c24cuda3std3__419piecewise_constructE
	.align		8
        /*0080*/ 	.dword	_ZN34_INTERNAL_1380c694_4_k_cu_2e96a8c24cuda3std3__48in_placeE
	.align		8
        /*0088*/ 	.dword	_ZN34_INTERNAL_1380c694_4_k_cu_2e96a8c24cuda3std6ranges3__45__cpo4swapE
	.align		8
        /*0090*/ 	.dword	_ZN34_INTERNAL_1380c694_4_k_cu_2e96a8c24cuda3std6ranges3__45__cpo9iter_moveE
	.align		8
        /*0098*/ 	.dword	_ZN34_INTERNAL_1380c694_4_k_cu_2e96a8c24cute7productE
	.align		8
        /*00a0*/ 	.dword	_ZN34_INTERNAL_1380c694_4_k_cu_2e96a8c24cute1_E
	.align		8
        /*00a8*/ 	.dword	$str$36
	.align		8
        /*00b0*/ 	.dword	$str$37
	.align		8
        /*00b8*/ 	.dword	__assertfail


//--------------------- .nv.constant3             --------------------------
	.section	.nv.constant3,"a",@progbits
	.align	8
.nv.constant3:
	.type		__cr_lgamma_table,@object
	.size		__cr_lgamma_table,(.L_8 - __cr_lgamma_table)
__cr_lgamma_table:
        /*0000*/ 	.byte	0x00, 0x00, 0x00, 0x00, 0x00, 0x00, 0x00, 0x00, 0x00, 0x00, 0x00, 0x00, 0x00, 0x00, 0x00, 0x00
        /*0010*/ 	.byte	0xef, 0x39, 0xfa, 0xfe, 0x42, 0x2e, 0xe6, 0x3f, 0x02, 0x20, 0x2a, 0xfa, 0x0b, 0xab, 0xfc, 0x3f
        /*0020*/ 	.byte	0xf9, 0x2c, 0x92, 0x7c, 0xa7, 0x6c, 0x09, 0x40, 0xc9, 0x79, 0x44, 0x3c, 0x64, 0x26, 0x13, 0x40
        /*0030*/ 	.byte	0xca, 0x01, 0xcf, 0x3a, 0x27, 0x51, 0x1a, 0x40, 0x30, 0xcc, 0x2d, 0xf3, 0xe1, 0x0c, 0x21, 0x40
        /*0040*/ 	.byte	0x0d, 0xb7, 0xfc, 0x82, 0x8e, 0x35, 0x25, 0x40
.L_8:


//--------------------- .text._ZN7cutlass9reference6device6kernel12BlockForEachIfNS1_6detail17RandomUniformFuncIfEEEEvPT_mNT0_6ParamsE --------------------------
	.section	.text._ZN7cutlass9reference6device6kernel12BlockForEachIfNS1_6detail17RandomUniformFuncIfEEEEvPT_mNT0_6ParamsE,"ax",@progbits
	.align	128
        .global         _ZN7cutlass9reference6device6kernel12BlockForEachIfNS1_6detail17RandomUniformFuncIfEEEEvPT_mNT0_6ParamsE
        .type           _ZN7cutlass9reference6device6kernel12BlockForEachIfNS1_6detail17RandomUniformFuncIfEEEEvPT_mNT0_6ParamsE,@function
        .size           _ZN7cutlass9reference6device6kernel12BlockForEachIfNS1_6detail17RandomUniformFuncIfEEEEvPT_mNT0_6ParamsE,(.L_x_322 - _ZN7cutlass9reference6device6kernel12BlockForEachIfNS1_6detail17RandomUniformFuncIfEEEEvPT_mNT0_6ParamsE)
        .other          _ZN7cutlass9reference6device6kernel12BlockForEachIfNS1_6detail17RandomUniformFuncIfEEEEvPT_mNT0_6ParamsE,@"STO_CUDA_ENTRY STV_DEFAULT"
_ZN7cutlass9reference6device6kernel12BlockForEachIfNS1_6detail17RandomUniformFuncIfEEEEvPT_mNT0_6ParamsE:
.text._ZN7cutlass9reference6device6kernel12BlockForEachIfNS1_6detail17RandomUniformFuncIfEEEEvPT_mNT0_6ParamsE:
[----:B------:R-:W0:Y:S08]  /*0000*/  LDC R1, c[0x0][0x28] ;  /* 0x00000a00ff017b82 */ /* 0x000e300000000800 */
[----:B------:R-:W1:Y:S01]  /*0010*/  LDC.U8 R0, c[0x0][0x24c] ;  /* 0x00009300ff007b82 */ /* 0x000e620000000000 */
[----:B------:R-:W2:Y:S01]  /*0020*/  S2R R17, SR_CTAID.X ;  /* 0x0000000000117919 */ /* 0x000ea20000002500 */
[----:B0-----:R-:W-:Y:S01]  /*0030*/  VIADD R1, R1, 0xffffffa0 ;  /* 0xffffffa001017836 */ /* 0x001fe20000000000 */
[----:B------:R-:W-:Y:S01]  /*0040*/  ULDC UR4, c[0x0][0x0] ;  /* 0x0000000000047ab9 */ /* 0x000fe20000000800 */
[----:B------:R-:W-:Y:S01]  /*0050*/  ULDC.64 UR16, c[0x0][0x208] ;  /* 0x0000820000107ab9 */ /* 0x000fe20000000a00 */
[----:B------:R-:W2:Y:S01]  /*0060*/  S2R R16, SR_TID.X ;  /* 0x0000000000107919 */ /* 0x000ea20000002100 */
[----:B------:R-:W-:Y:S02]  /*0070*/  BSSY B1, `(.L_x_0) ;  /* 0x0000123000017945 */ /* 0x000fe40003800000 */
[----:B------:R-:W1:Y:S08]  /*0080*/  LDC.U8 R9, c[0x0][0x24d] ;  /* 0x00009340ff097b82 */ /* 0x000e700000000000 */
[----:B------:R-:W0:Y:S08]  /*0090*/  LDC.U8 R8, c[0x0][0x24e] ;  /* 0x00009380ff087b82 */ /* 0x000e300000000000 */
[----:B------:R-:W3:Y:S08]  /*00a0*/  LDC.64 R4, c[0x0][0x220] ;  /* 0x00008800ff047b82 */ /* 0x000ef00000000a00 */
[----:B------:R-:W4:Y:S01]  /*00b0*/  LDC.U8 R13, c[0x0][0x24f] ;  /* 0x000093c0ff0d7b82 */ /* 0x000f220000000000 */
[----:B-1----:R-:W-:-:S07]  /*00c0*/  PRMT R9, R9, 0x7604, R0 ;  /* 0x0000760409097816 */ /* 0x002fce0000000000 */
[----:B------:R-:W1:Y:S01]  /*00d0*/  LDC R12, c[0x0][0x248] ;  /* 0x00009200ff0c7b82 */ /* 0x000e620000000800 */
[----:B0-----:R-:W-:-:S07]  /*00e0*/  PRMT R8, R8, 0x7054, R9 ;  /* 0x0000705408087816 */ /* 0x001fce0000000009 */
[----:B------:R-:W0:Y:S01]  /*00f0*/  LDC.64 R20, c[0x0][0x220] ;  /* 0x00008800ff147b82 */ /* 0x000e220000000a00 */
[----:B---3--:R-:W-:Y:S02]  /*0100*/  LOP3.LUT R4, R4, 0xaad26b49, RZ, 0x3c, !PT ;  /* 0xaad26b4904047812 */ /* 0x008fe400078e3cff */
[----:B------:R-:W-:-:S03]  /*0110*/  LOP3.LUT R5, R5, 0xf7dcefdd, RZ, 0x3c, !PT ;  /* 0xf7dcefdd05057812 */ /* 0x000fc600078e3cff */
[----:B------:R-:W-:Y:S02]  /*0120*/  IMAD R9, R4, 0x4182bed5, RZ ;  /* 0x4182bed504097824 */ /* 0x000fe400078e02ff */
[----:B------:R-:W3:Y:S01]  /*0130*/  LDC.64 R6, c[0x0][0x228] ;  /* 0x00008a00ff067b82 */ /* 0x000ee20000000a00 */
[----:B----4-:R-:W-:Y:S01]  /*0140*/  PRMT R13, R13, 0x654, R8 ;  /* 0x000006540d0d7816 */ /* 0x010fe20000000008 */
[----:B------:R-:W-:Y:S01]  /*0150*/  IMAD R8, R5, -0x658354e5, RZ ;  /* 0x9a7cab1b05087824 */ /* 0x000fe200078e02ff */
[C---:B------:R-:W-:Y:S01]  /*0160*/  LOP3.LUT R10, R9.reuse, 0x159a55e5, RZ, 0x3c, !PT ;  /* 0x159a55e5090a7812 */ /* 0x040fe200078e3cff */
[C---:B------:R-:W-:Y:S02]  /*0170*/  VIADD R15, R9.reuse, 0x75bcd15 ;  /* 0x075bcd15090f7836 */ /* 0x040fe40000000000 */
[C---:B------:R-:W-:Y:S01]  /*0180*/  VIADD R11, R8.reuse, 0x1f123bb5 ;  /* 0x1f123bb5080b7836 */ /* 0x040fe20000000000 */
[C---:B------:R-:W-:Y:S01]  /*0190*/  IADD3 R14, R9.reuse, 0x64f0c9, R8 ;  /* 0x0064f0c9090e7810 */ /* 0x040fe20007ffe008 */
[----:B------:R-:W4:Y:S01]  /*01a0*/  LDC.64 R18, c[0x0][0x238] ;  /* 0x00008e00ff127b82 */ /* 0x000f220000000a00 */
[----:B------:R-:W-:Y:S01]  /*01b0*/  LOP3.LUT R8, R8, 0x5491333, RZ, 0x3c, !PT ;  /* 0x0549133308087812 */ /* 0x000fe200078e3cff */
[----:B------:R-:W-:Y:S01]  /*01c0*/  VIADD R9, R9, 0x583f19 ;  /* 0x00583f1909097836 */ /* 0x000fe20000000000 */
[----:B-1----:R2:W-:Y:S01]  /*01d0*/  STL.64 [R1+0x28], R12 ;  /* 0x0000280c01007387 */ /* 0x0025e20000100a00 */
[----:B------:R-:W-:-:S03]  /*01e0*/  IMAD.MOV.U32 R5, RZ, RZ, RZ ;  /* 0x000000ffff057224 */ /* 0x000fc600078e00ff */
[----:B------:R1:W-:Y:S01]  /*01f0*/  STL.64 [R1+0x30], R14 ;  /* 0x0000300e01007387 */ /* 0x0003e20000100a00 */
[----:B------:R-:W5:Y:S03]  /*0200*/  LDC R0, c[0x0][0x230] ;  /* 0x00008c00ff007b82 */ /* 0x000f660000000800 */
[----:B0-----:R1:W-:Y:S04]  /*0210*/  STL.64 [R1], R20 ;  /* 0x0000001401007387 */ /* 0x0013e80000100a00 */
[----:B------:R1:W-:Y:S01]  /*0220*/  STL.64 [R1+0x38], R10 ;  /* 0x0000380a01007387 */ /* 0x0003e20000100a00 */
[----:B------:R-:W0:Y:S03]  /*0230*/  LDC.64 R2, c[0x0][0x240] ;  /* 0x00009000ff027b82 */ /* 0x000e260000000a00 */
[----:B---3--:R1:W-:Y:S04]  /*0240*/  STL.64 [R1+0x8], R6 ;  /* 0x0000080601007387 */ /* 0x0083e80000100a00 */
[----:B------:R1:W-:Y:S04]  /*0250*/  STL.64 [R1+0x40], R8 ;  /* 0x0000400801007387 */ /* 0x0003e80000100a00 */
[----:B----4-:R1:W-:Y:S01]  /*0260*/  STL.64 [R1+0x18], R18 ;  /* 0x0000181201007387 */ /* 0x0103e20000100a00 */
[----:B--2---:R-:W-:-:S03]  /*0270*/  IMAD R12, R17, UR4, R16 ;  /* 0x00000004110c7c24 */ /* 0x004fc6000f8e0210 */
[----:B-----5:R1:W-:Y:S02]  /*0280*/  STL [R1+0x10], R0 ;  /* 0x0000100001007387 */ /* 0x0203e40000100800 */
[----:B------:R-:W-:Y:S02]  /*0290*/  ISETP.NE.AND P0, PT, R12, RZ, PT ;  /* 0x000000ff0c00720c */ /* 0x000fe40003f05270 */
[----:B0-----:R1:W-:Y:S11]  /*02a0*/  STL.64 [R1+0x20], R2 ;  /* 0x0000200201007387 */ /* 0x0013f60000100a00 */
[----:B------:R-:W-:Y:S05]  /*02b0*/  @!P0 BRA `(.L_x_1) ;  /* 0x0000000c00f88947 */ /* 0x000fea0003800000 */
[----:B-1----:R-:W-:Y:S01]  /*02c0*/  HFMA2.MMA R21, -RZ, RZ, 0, 0 ;  /* 0x00000000ff157435 */ /* 0x002fe200000001ff */
[----:B------:R-:W-:Y:S02]  /*02d0*/  MOV R7, R12 ;  /* 0x0000000c00077202 */ /* 0x000fe40000000f00 */
[----:B------:R-:W-:-:S08]  /*02e0*/  MOV R4, R5 ;  /* 0x0000000500047202 */ /* 0x000fd00000000f00 */
.L_x_7:
[----:B------:R-:W-:Y:S01]  /*02f0*/  LOP3.LUT P0, RZ, R7, 0x3, RZ, 0xc0, !PT ;  /* 0x0000000307ff7812 */ /* 0x000fe2000780c0ff */
[----:B------:R-:W-:-:S12]  /*0300*/  BSSY B0, `(.L_x_2) ;  /* 0x00000f2000007945 */ /* 0x000fd80003800000 */
[----:B0-----:R-:W-:Y:S05]  /*0310*/  @!P0 BRA `(.L_x_3) ;  /* 0x0000000c00c08947 */ /* 0x001fea0003800000 */
[----:B------:R-:W-:Y:S02]  /*0320*/  HFMA2.MMA R20, -RZ, RZ, 0, 0 ;  /* 0x00000000ff147435 */ /* 0x000fe400000001ff */
.L_x_6:
[----:B------:R-:W-:Y:S01]  /*0330*/  IMAD.MOV.U32 R18, RZ, RZ, RZ ;  /* 0x000000ffff127224 */ /* 0x000fe200078e00ff */
[----:B0-----:R-:W-:Y:S02]  /*0340*/  CS2R R8, SRZ ;  /* 0x0000000000087805 */ /* 0x001fe4000001ff00 */
[----:B------:R-:W-:Y:S01]  /*0350*/  CS2R R10, SRZ ;  /* 0x00000000000a7805 */ /* 0x000fe2000001ff00 */
[----:B------:R-:W-:-:S07]  /*0360*/  IMAD.MOV.U32 R15, RZ, RZ, RZ ;  /* 0x000000ffff0f7224 */ /* 0x000fce00078e00ff */
.L_x_5:
[----:B------:R-:W-:Y:S01]  /*0370*/  LEA R0, R18, R1, 0x2 ;  /* 0x0000000112007211 */ /* 0x000fe200078e10ff */
[----:B------:R-:W0:Y:S05]  /*0380*/  LDC.64 R24, c[0x4][RZ] ;  /* 0x01000000ff187b82 */ /* 0x000e2a0000000a00 */
[----:B------:R-:W5:Y:S01]  /*0390*/  LDL R0, [R0+0x34] ;  /* 0x0000340000007983 */ /* 0x000f620000100800 */
[----:B------:R-:W-:Y:S02]  /*03a0*/  SHF.R.S32.HI R3, RZ, 0x1f, R21 ;  /* 0x0000001fff037819 */ /* 0x000fe40000011415 */
[----:B------:R-:W-:-:S03]  /*03b0*/  MOV R19, RZ ;  /* 0x000000ff00137202 */ /* 0x000fc60000000f00 */
[----:B------:R-:W-:Y:S02]  /*03c0*/  IMAD R3, R3, 0xc80, RZ ;  /* 0x00000c8003037824 */ /* 0x000fe400078e02ff */
[----:B0-----:R-:W-:-:S05]  /*03d0*/  IMAD.WIDE.U32 R24, R21, 0xc80, R24 ;  /* 0x00000c8015187825 */ /* 0x001fca00078e0018 */
[----:B------:R-:W-:-:S07]  /*03e0*/  IADD3 R3, R25, R3, RZ ;  /* 0x0000000319037210 */ /* 0x000fce0007ffe0ff */
.L_x_4:
[----:B------:R-:W-:Y:S02]  /*03f0*/  IMAD.MOV.U32 R2, RZ, RZ, 0x1 ;  /* 0x00000001ff027424 */ /* 0x000fe400078e00ff */
[----:B------:R-:W-:Y:S02]  /*0400*/  IMAD.MOV.U32 R16, RZ, RZ, R24 ;  /* 0x000000ffff107224 */ /* 0x000fe400078e0018 */
[----:B------:R-:W-:Y:S01]  /*0410*/  IMAD.MOV.U32 R17, RZ, RZ, R3 ;  /* 0x000000ffff117224 */ /* 0x000fe200078e0003 */
[----:B------:R-:W-:Y:S01]  /*0420*/  SHF.L.U32 R13, R2, R19, RZ ;  /* 0x00000013020d7219 */ /* 0x000fe200000006ff */
[----:B------:R-:W-:-:S03]  /*0430*/  IMAD R2, R18, 0x20, R19 ;  /* 0x0000002012027824 */ /* 0x000fc600078e0213 */
[----:B-----5:R-:W-:Y:S01]  /*0440*/  LOP3.LUT P0, RZ, R0, R13, RZ, 0xc0, !PT ;  /* 0x0000000d00ff7212 */ /* 0x020fe2000780c0ff */
[----:B------:R-:W-:-:S04]  /*0450*/  IMAD R2, R2, 0x5, RZ ;  /* 0x0000000502027824 */ /* 0x000fc800078e02ff */
[----:B------:R-:W-:-:S08]  /*0460*/  IMAD.WIDE R22, R2, 0x4, R16 ;  /* 0x0000000402167825 */ /* 0x000fd000078e0210 */
[----:B------:R-:W2:Y:S01]  /*0470*/  @P0 LDG.E R6, desc[UR16][R22.64+0x8] ;  /* 0x0000081016060981 */ /* 0x000ea2000c1e1900 */
[----:B------:R-:W-:-:S03]  /*0480*/  IMAD.MOV.U32 R2, RZ, RZ, 0x2 ;  /* 0x00000002ff027424 */ /* 0x000fc600078e00ff */
[----:B------:R-:W3:Y:S04]  /*0490*/  @P0 LDG.E R16, desc[UR16][R22.64] ;  /* 0x0000001016100981 */ /* 0x000ee8000c1e1900 */
[----:B------:R-:W4:Y:S01]  /*04a0*/  @P0 LDG.E R14, desc[UR16][R22.64+0x10] ;  /* 0x00001010160e0981 */ /* 0x000f22000c1e1900 */
[----:B------:R-:W-:-:S03]  /*04b0*/  SHF.L.U32 R27, R2, R19, RZ ;  /* 0x00000013021b7219 */ /* 0x000fc600000006ff */
[----:B------:R-:W4:Y:S04]  /*04c0*/  @P0 LDG.E R13, desc[UR16][R22.64+0x4] ;  /* 0x00000410160d0981 */ /* 0x000f28000c1e1900 */
[----:B------:R-:W4:Y:S01]  /*04d0*/  @P0 LDG.E R17, desc[UR16][R22.64+0xc] ;  /* 0x00000c1016110981 */ /* 0x000f22000c1e1900 */
[----:B------:R-:W-:-:S13]  /*04e0*/  LOP3.LUT P1, RZ, R0, R27, RZ, 0xc0, !PT ;  /* 0x0000001b00ff7212 */ /* 0x000fda000782c0ff */
[----:B------:R-:W4:Y:S04]  /*04f0*/  @P1 LDG.E R2, desc[UR16][R22.64+0x14] ;  /* 0x0000141016021981 */ /* 0x000f28000c1e1900 */
[----:B------:R-:W4:Y:S01]  /*0500*/  @P1 LDG.E R27, desc[UR16][R22.64+0x18] ;  /* 0x00001810161b1981 */ /* 0x000f22000c1e1900 */
[----:B--2---:R-:W-:-:S03]  /*0510*/  @P0 LOP3.LUT R11, R11, R6, RZ, 0x3c, !PT ;  /* 0x000000060b0b0212 */ /* 0x004fc600078e3cff */
[----:B------:R-:W2:Y:S01]  /*0520*/  @P1 LDG.E R6, desc[UR16][R22.64+0x1c] ;  /* 0x00001c1016061981 */ /* 0x000ea2000c1e1900 */
[----:B---3--:R-:W-:Y:S01]  /*0530*/  @P0 LOP3.LUT R15, R15, R16, RZ, 0x3c, !PT ;  /* 0x000000100f0f0212 */ /* 0x008fe200078e3cff */
[----:B------:R-:W-:Y:S01]  /*0540*/  IMAD.MOV.U32 R16, RZ, RZ, 0x4 ;  /* 0x00000004ff107424 */ /* 0x000fe200078e00ff */
[----:B----4-:R-:W-:Y:S02]  /*0550*/  @P0 LOP3.LUT R9, R9, R14, RZ, 0x3c, !PT ;  /* 0x0000000e09090212 */ /* 0x010fe400078e3cff */
[----:B------:R-:W3:Y:S01]  /*0560*/  @P1 LDG.E R14, desc[UR16][R22.64+0x24] ;  /* 0x00002410160e1981 */ /* 0x000ee2000c1e1900 */
[----:B------:R-:W-:-:S03]  /*0570*/  @P0 LOP3.LUT R10, R10, R13, RZ, 0x3c, !PT ;  /* 0x0000000d0a0a0212 */ /* 0x000fc600078e3cff */
[----:B------:R-:W4:Y:S01]  /*0580*/  @P1 LDG.E R13, desc[UR16][R22.64+0x20] ;  /* 0x00002010160d1981 */ /* 0x000f22000c1e1900 */
[----:B------:R-:W-:Y:S02]  /*0590*/  @P0 LOP3.LUT R8, R8, R17, RZ, 0x3c, !PT ;  /* 0x0000001108080212 */ /* 0x000fe400078e3cff */
[----:B------:R-:W-:-:S04]  /*05a0*/  SHF.L.U32 R17, R16, R19, RZ ;  /* 0x0000001310117219 */ /* 0x000fc800000006ff */
[----:B------:R-:W-:Y:S02]  /*05b0*/  LOP3.LUT P0, RZ, R0, R17, RZ, 0xc0, !PT ;  /* 0x0000001100ff7212 */ /* 0x000fe4000780c0ff */
[----:B------:R-:W-:-:S11]  /*05c0*/  @P1 LOP3.LUT R15, R15, R2, RZ, 0x3c, !PT ;  /* 0x000000020f0f1212 */ /* 0x000fd600078e3cff */
[----:B------:R-:W4:Y:S04]  /*05d0*/  @P0 LDG.E R2, desc[UR16][R22.64+0x30] ;  /* 0x0000301016020981 */ /* 0x000f28000c1e1900 */
[----:B------:R-:W4:Y:S04]  /*05e0*/  @P0 LDG.E R17, desc[UR16][R22.64+0x2c] ;  /* 0x00002c1016110981 */ /* 0x000f28000c1e1900 */
[----:B------:R-:W4:Y:S01]  /*05f0*/  @P0 LDG.E R16, desc[UR16][R22.64+0x28] ;  /* 0x0000281016100981 */ /* 0x000f22000c1e1900 */
[----:B------:R-:W-:Y:S02]  /*0600*/  @P1 LOP3.LUT R10, R10, R27, RZ, 0x3c, !PT ;  /* 0x0000001b0a0a1212 */ /* 0x000fe400078e3cff */
[----:B--2---:R-:W-:-:S02]  /*0610*/  @P1 LOP3.LUT R11, R11, R6, RZ, 0x3c, !PT ;  /* 0x000000060b0b1212 */ /* 0x004fc400078e3cff */
[----:B------:R-:W2:Y:S01]  /*0620*/  @P0 LDG.E R6, desc[UR16][R22.64+0x38] ;  /* 0x0000381016060981 */ /* 0x000ea2000c1e1900 */
[----:B---3--:R-:W-:Y:S01]  /*0630*/  @P1 LOP3.LUT R9, R9, R14, RZ, 0x3c, !PT ;  /* 0x0000000e09091212 */ /* 0x008fe200078e3cff */
[----:B------:R-:W-:Y:S01]  /*0640*/  IMAD.MOV.U32 R14, RZ, RZ, 0x8 ;  /* 0x00000008ff0e7424 */ /* 0x000fe200078e00ff */
[----:B----4-:R-:W-:Y:S02]  /*0650*/  @P1 LOP3.LUT R8, R8, R13, RZ, 0x3c, !PT ;  /* 0x0000000d08081212 */ /* 0x010fe400078e3cff */
[----:B------:R-:W3:Y:S02]  /*0660*/  @P0 LDG.E R13, desc[UR16][R22.64+0x34] ;  /* 0x00003410160d0981 */ /* 0x000ee4000c1e1900 */
[----:B------:R-:W-:-:S04]  /*0670*/  SHF.L.U32 R27, R14, R19, RZ ;  /* 0x000000130e1b7219 */ /* 0x000fc800000006ff */
[----:B------:R-:W-:-:S13]  /*0680*/  LOP3.LUT P1, RZ, R0, R27, RZ, 0xc0, !PT ;  /* 0x0000001b00ff7212 */ /* 0x000fda000782c0ff */
[----:B------:R-:W4:Y:S01]  /*0690*/  @P1 LDG.E R14, desc[UR16][R22.64+0x3c] ;  /* 0x00003c10160e1981 */ /* 0x000f22000c1e1900 */
[----:B------:R-:W-:-:S03]  /*06a0*/  @P0 LOP3.LUT R11, R11, R2, RZ, 0x3c, !PT ;  /* 0x000000020b0b0212 */ /* 0x000fc600078e3cff */
[----:B------:R-:W4:Y:S04]  /*06b0*/  @P1 LDG.E R2, desc[UR16][R22.64+0x44] ;  /* 0x0000441016021981 */ /* 0x000f28000c1e1900 */
[----:B------:R-:W4:Y:S01]  /*06c0*/  @P1 LDG.E R27, desc[UR16][R22.64+0x40] ;  /* 0x00004010161b1981 */ /* 0x000f22000c1e1900 */
[----:B------:R-:W-:-:S03]  /*06d0*/  @P0 LOP3.LUT R10, R10, R17, RZ, 0x3c, !PT ;  /* 0x000000110a0a0212 */ /* 0x000fc600078e3cff */
[----:B------:R-:W4:Y:S01]  /*06e0*/  @P1 LDG.E R17, desc[UR16][R22.64+0x48] ;  /* 0x0000481016111981 */ /* 0x000f22000c1e1900 */
[----:B------:R-:W-:Y:S01]  /*06f0*/  @P0 LOP3.LUT R15, R15, R16, RZ, 0x3c, !PT ;  /* 0x000000100f0f0212 */ /* 0x000fe200078e3cff */
[----:B------:R-:W-:Y:S01]  /*0700*/  IMAD.MOV.U32 R16, RZ, RZ, 0x10 ;  /* 0x00000010ff107424 */ /* 0x000fe200078e00ff */
[----:B--2---:R-:W-:Y:S02]  /*0710*/  @P0 LOP3.LUT R9, R9, R6, RZ, 0x3c, !PT ;  /* 0x0000000609090212 */ /* 0x004fe400078e3cff */
[----:B------:R-:W2:Y:S01]  /*0720*/  @P1 LDG.E R6, desc[UR16][R22.64+0x4c] ;  /* 0x00004c1016061981 */ /* 0x000ea2000c1e1900 */
[----:B---3--:R-:W-:Y:S02]  /*0730*/  @P0 LOP3.LUT R8, R8, R13, RZ, 0x3c, !PT ;  /* 0x0000000d08080212 */ /* 0x008fe400078e3cff */
[----:B------:R-:W-:-:S04]  /*0740*/  SHF.L.U32 R13, R16, R19, RZ ;  /* 0x00000013100d7219 */ /* 0x000fc800000006ff */
[----:B------:R-:W-:-:S13]  /*0750*/  LOP3.LUT P0, RZ, R0, R13, RZ, 0xc0, !PT ;  /* 0x0000000d00ff7212 */ /* 0x000fda000780c0ff */
[----:B------:R-:W3:Y:S01]  /*0760*/  @P0 LDG.E R16, desc[UR16][R22.64+0x50] ;  /* 0x0000501016100981 */ /* 0x000ee2000c1e1900 */
[----:B----4-:R-:W-:-:S03]  /*0770*/  @P1 LOP3.LUT R11, R11, R2, RZ, 0x3c, !PT ;  /* 0x000000020b0b1212 */ /* 0x010fc600078e3cff */
[----:B------:R-:W4:Y:S04]  /*0780*/  @P0 LDG.E R13, desc[UR16][R22.64+0x54] ;  /* 0x00005410160d0981 */ /* 0x000f28000c1e1900 */
[----:B------:R-:W4:Y:S01]  /*0790*/  @P0 LDG.E R2, desc[UR16][R22.64+0x60] ;  /* 0x0000601016020981 */ /* 0x000f22000c1e1900 */
[----:B------:R-:W-:-:S03]  /*07a0*/  @P1 LOP3.LUT R15, R15, R14, RZ, 0x3c, !PT ;  /* 0x0000000e0f0f1212 */ /* 0x000fc600078e3cff */
[----:B------:R-:W4:Y:S01]  /*07b0*/  @P0 LDG.E R14, desc[UR16][R22.64+0x58] ;  /* 0x00005810160e0981 */ /* 0x000f22000c1e1900 */
[----:B------:R-:W-:-:S03]  /*07c0*/  @P1 LOP3.LUT R10, R10, R27, RZ, 0x3c, !PT ;  /* 0x0000001b0a0a1212 */ /* 0x000fc600078e3cff */
[----:B------:R-:W4:Y:S01]  /*07d0*/  @P0 LDG.E R27, desc[UR16][R22.64+0x5c] ;  /* 0x00005c10161b0981 */ /* 0x000f22000c1e1900 */
[----:B------:R-:W-:Y:S02]  /*07e0*/  @P1 LOP3.LUT R8, R8, R17, RZ, 0x3c, !PT ;  /* 0x0000001108081212 */ /* 0x000fe400078e3cff */
[----:B--2---:R-:W-:Y:S01]  /*07f0*/  @P1 LOP3.LUT R9, R9, R6, RZ, 0x3c, !PT ;  /* 0x0000000609091212 */ /* 0x004fe200078e3cff */
[----:B------:R-:W-:-:S05]  /*0800*/  IMAD.MOV.U32 R6, RZ, RZ, 0x20 ;  /* 0x00000020ff067424 */ /* 0x000fca00078e00ff */
[----:B------:R-:W-:-:S04]  /*0810*/  SHF.L.U32 R17, R6, R19, RZ ;  /* 0x0000001306117219 */ /* 0x000fc800000006ff */
[----:B------:R-:W-:-:S13]  /*0820*/  LOP3.LUT P1, RZ, R0, R17, RZ, 0xc0, !PT ;  /* 0x0000001100ff7212 */ /* 0x000fda000782c0ff */
[----:B------:R-:W2:Y:S04]  /*0830*/  @P1 LDG.E R17, desc[UR16][R22.64+0x68] ;  /* 0x0000681016111981 */ /* 0x000ea8000c1e1900 */
[----:B------:R-:W2:Y:S01]  /*0840*/  @P1 LDG.E R6, desc[UR16][R22.64+0x64] ;  /* 0x0000641016061981 */ /* 0x000ea2000c1e1900 */
[----:B---3--:R-:W-:-:S03]  /*0850*/  @P0 LOP3.LUT R15, R15, R16, RZ, 0x3c, !PT ;  /* 0x000000100f0f0212 */ /* 0x008fc600078e3cff */
[----:B------:R-:W3:Y:S01]  /*0860*/  @P1 LDG.E R16, desc[UR16][R22.64+0x6c] ;  /* 0x00006c1016101981 */ /* 0x000ee2000c1e1900 */
[----:B----4-:R-:W-:-:S03]  /*0870*/  @P0 LOP3.LUT R9, R9, R2, RZ, 0x3c, !PT ;  /* 0x0000000209090212 */ /* 0x010fc600078e3cff */
[----:B------:R-:W4:Y:S01]  /*0880*/  @P1 LDG.E R2, desc[UR16][R22.64+0x74] ;  /* 0x0000741016021981 */ /* 0x000f22000c1e1900 */
[----:B------:R-:W-:-:S03]  /*0890*/  @P0 LOP3.LUT R10, R10, R13, RZ, 0x3c, !PT ;  /* 0x0000000d0a0a0212 */ /* 0x000fc600078e3cff */
[----:B------:R-:W4:Y:S01]  /*08a0*/  @P1 LDG.E R13, desc[UR16][R22.64+0x70] ;  /* 0x00007010160d1981 */ /* 0x000f22000c1e1900 */
[----:B------:R-:W-:Y:S01]  /*08b0*/  @P0 LOP3.LUT R11, R11, R14, RZ, 0x3c, !PT ;  /* 0x0000000e0b0b0212 */ /* 0x000fe200078e3cff */
[----:B------:R-:W-:Y:S01]  /*08c0*/  IMAD.MOV.U32 R14, RZ, RZ, 0x40 ;  /* 0x00000040ff0e7424 */ /* 0x000fe200078e00ff */
[----:B------:R-:W-:-:S04]  /*08d0*/  @P0 LOP3.LUT R8, R8, R27, RZ, 0x3c, !PT ;  /* 0x0000001b08080212 */ /* 0x000fc800078e3cff */
[----:B------:R-:W-:-:S04]  /*08e0*/  SHF.L.U32 R27, R14, R19, RZ ;  /* 0x000000130e1b7219 */ /* 0x000fc800000006ff */
[----:B------:R-:W-:-:S13]  /*08f0*/  LOP3.LUT P0, RZ, R0, R27, RZ, 0xc0, !PT ;  /* 0x0000001b00ff7212 */ /* 0x000fda000780c0ff */
[----:B------:R-:W4:Y:S04]  /*0900*/  @P0 LDG.E R14, desc[UR16][R22.64+0x78] ;  /* 0x00007810160e0981 */ /* 0x000f28000c1e1900 */
[----:B------:R-:W4:Y:S01]  /*0910*/  @P0 LDG.E R27, desc[UR16][R22.64+0x84] ;  /* 0x00008410161b0981 */ /* 0x000f22000c1e1900 */
[----:B--2---:R-:W-:-:S03]  /*0920*/  @P1 LOP3.LUT R10, R10, R17, RZ, 0x3c, !PT ;  /* 0x000000110a0a1212 */ /* 0x004fc600078e3cff */
[----:B------:R-:W2:Y:S01]  /*0930*/  @P0 LDG.E R17, desc[UR16][R22.64+0x7c] ;  /* 0x00007c1016110981 */ /* 0x000ea2000c1e1900 */
[----:B------:R-:W-:-:S03]  /*0940*/  @P1 LOP3.LUT R15, R15, R6, RZ, 0x3c, !PT ;  /* 0x000000060f0f1212 */ /* 0x000fc600078e3cff */
[----:B------:R-:W2:Y:S01]  /*0950*/  @P0 LDG.E R6, desc[UR16][R22.64+0x80] ;  /* 0x0000801016060981 */ /* 0x000ea2000c1e1900 */
[----:B---3--:R-:W-:-:S03]  /*0960*/  @P1 LOP3.LUT R11, R11, R16, RZ, 0x3c, !PT ;  /* 0x000000100b0b1212 */ /* 0x008fc600078e3cff */
[----:B------:R-:W3:Y:S01]  /*0970*/  @P0 LDG.E R16, desc[UR16][R22.64+0x88] ;  /* 0x0000881016100981 */ /* 0x000ee2000c1e1900 */
[----:B----4-:R-:W-:Y:S01]  /*0980*/  @P1 LOP3.LUT R9, R9, R2, RZ, 0x3c, !PT ;  /* 0x0000000209091212 */ /* 0x010fe200078e3cff */
[----:B------:R-:W-:Y:S01]  /*0990*/  IMAD.MOV.U32 R2, RZ, RZ, 0x80 ;  /* 0x00000080ff027424 */ /* 0x000fe200078e00ff */
[----:B------:R-:W-:-:S04]  /*09a0*/  @P1 LOP3.LUT R8, R8, R13, RZ, 0x3c, !PT ;  /* 0x0000000d08081212 */ /* 0x000fc800078e3cff */
[----:B------:R-:W-:-:S04]  /*09b0*/  SHF.L.U32 R13, R2, R19, RZ ;  /* 0x00000013020d7219 */ /* 0x000fc800000006ff */
[----:B------:R-:W-:-:S13]  /*09c0*/  LOP3.LUT P1, RZ, R0, R13, RZ, 0xc0, !PT ;  /* 0x0000000d00ff7212 */ /* 0x000fda000782c0ff */
[----:B------:R-:W4:Y:S04]  /*09d0*/  @P1 LDG.E R13, desc[UR16][R22.64+0x90] ;  /* 0x00009010160d1981 */ /* 0x000f28000c1e1900 */
[----:B------:R-:W4:Y:S01]  /*09e0*/  @P1 LDG.E R2, desc[UR16][R22.64+0x8c] ;  /* 0x00008c1016021981 */ /* 0x000f22000c1e1900 */
[----:B------:R-:W-:-:S03]  /*09f0*/  @P0 LOP3.LUT R15, R15, R14, RZ, 0x3c, !PT ;  /* 0x0000000e0f0f0212 */ /* 0x000fc600078e3cff */
[----:B------:R-:W4:Y:S01]  /*0a00*/  @P1 LDG.E R14, desc[UR16][R22.64+0x94] ;  /* 0x00009410160e1981 */ /* 0x000f22000c1e1900 */
[----:B------:R-:W-:Y:S02]  /*0a10*/  @P0 LOP3.LUT R8, R8, R27, RZ, 0x3c, !PT ;  /* 0x0000001b08080212 */ /* 0x000fe400078e3cff */
[----:B--2---:R-:W-:Y:S02]  /*0a20*/  @P0 LOP3.LUT R10, R10, R17, RZ, 0x3c, !PT ;  /* 0x000000110a0a0212 */ /* 0x004fe400078e3cff */
[----:B------:R-:W2:Y:S01]  /*0a30*/  @P1 LDG.E R17, desc[UR16][R22.64+0x98] ;  /* 0x0000981016111981 */ /* 0x000ea2000c1e1900 */
[----:B------:R-:W-:-:S03]  /*0a40*/  @P0 LOP3.LUT R11, R11, R6, RZ, 0x3c, !PT ;  /* 0x000000060b0b0212 */ /* 0x000fc600078e3cff */
[----:B------:R-:W2:Y:S01]  /*0a50*/  @P1 LDG.E R6, desc[UR16][R22.64+0x9c] ;  /* 0x00009c1016061981 */ /* 0x000ea2000c1e1900 */
[----:B---3--:R-:W-:Y:S01]  /*0a60*/  @P0 LOP3.LUT R9, R9, R16, RZ, 0x3c, !PT ;  /* 0x0000001009090212 */ /* 0x008fe200078e3cff */
[----:B------:R-:W-:-:S05]  /*0a70*/  IMAD.MOV.U32 R16, RZ, RZ, 0x100 ;  /* 0x00000100ff107424 */ /* 0x000fca00078e00ff */
[----:B------:R-:W-:-:S04]  /*0a80*/  SHF.L.U32 R27, R16, R19, RZ ;  /* 0x00000013101b7219 */ /* 0x000fc800000006ff */
[----:B------:R-:W-:-:S13]  /*0a90*/  LOP3.LUT P0, RZ, R0, R27, RZ, 0xc0, !PT ;  /* 0x0000001b00ff7212 */ /* 0x000fda000780c0ff */
[----:B------:R-:W3:Y:S01]  /*0aa0*/  @P0 LDG.E R16, desc[UR16][R22.64+0xa0] ;  /* 0x0000a01016100981 */ /* 0x000ee2000c1e1900 */
[----:B----4-:R-:W-:-:S03]  /*0ab0*/  @P1 LOP3.LUT R10, R10, R13, RZ, 0x3c, !PT ;  /* 0x0000000d0a0a1212 */ /* 0x010fc600078e3cff */
[----:B------:R-:W4:Y:S01]  /*0ac0*/  @P0 LDG.E R13, desc[UR16][R22.64+0xa4] ;  /* 0x0000a410160d0981 */ /* 0x000f22000c1e1900 */
[----:B------:R-:W-:-:S03]  /*0ad0*/  @P1 LOP3.LUT R11, R11, R14, RZ, 0x3c, !PT ;  /* 0x0000000e0b0b1212 */ /* 0x000fc600078e3cff */
[----:B------:R-:W3:Y:S01]  /*0ae0*/  @P0 LDG.E R14, desc[UR16][R22.64+0xb0] ;  /* 0x0000b010160e0981 */ /* 0x000ee2000c1e1900 */
[----:B------:R-:W-:-:S03]  /*0af0*/  @P1 LOP3.LUT R15, R15, R2, RZ, 0x3c, !PT ;  /* 0x000000020f0f1212 */ /* 0x000fc600078e3cff */
[----:B------:R-:W3:Y:S01]  /*0b00*/  @P0 LDG.E R2, desc[UR16][R22.64+0xa8] ;  /* 0x0000a81016020981 */ /* 0x000ee2000c1e1900 */
[----:B--2---:R-:W-:-:S03]  /*0b10*/  @P1 LOP3.LUT R8, R8, R17, RZ, 0x3c, !PT ;  /* 0x0000001108081212 */ /* 0x004fc600078e3cff */
[----:B------:R-:W2:Y:S01]  /*0b20*/  @P0 LDG.E R17, desc[UR16][R22.64+0xac] ;  /* 0x0000ac1016110981 */ /* 0x000ea2000c1e1900 */
[----:B------:R-:W-:Y:S01]  /*0b30*/  @P1 LOP3.LUT R9, R9, R6, RZ, 0x3c, !PT ;  /* 0x0000000609091212 */ /* 0x000fe200078e3cff */
[----:B------:R-:W-:-:S05]  /*0b40*/  IMAD.MOV.U32 R6, RZ, RZ, 0x200 ;  /* 0x00000200ff067424 */ /* 0x000fca00078e00ff */
[----:B------:R-:W-:-:S04]  /*0b50*/  SHF.L.U32 R27, R6, R19, RZ ;  /* 0x00000013061b7219 */ /* 0x000fc800000006ff */
[----:B------:R-:W-:-:S13]  /*0b60*/  LOP3.LUT P1, RZ, R0, R27, RZ, 0xc0, !PT ;  /* 0x0000001b00ff7212 */ /* 0x000fda000782c0ff */
[----:B------:R-:W2:Y:S01]  /*0b70*/  @P1 LDG.E R6, desc[UR16][R22.64+0xb4] ;  /* 0x0000b41016061981 */ /* 0x000ea2000c1e1900 */
[----:B----4-:R-:W-:-:S03]  /*0b80*/  @P0 LOP3.LUT R10, R10, R13, RZ, 0x3c, !PT ;  /* 0x0000000d0a0a0212 */ /* 0x010fc600078e3cff */
[----:B------:R-:W4:Y:S04]  /*0b90*/  @P1 LDG.E R27, desc[UR16][R22.64+0xb8] ;  /* 0x0000b810161b1981 */ /* 0x000f28000c1e1900 */
[----:B------:R-:W4:Y:S01]  /*0ba0*/  @P1 LDG.E R13, desc[UR16][R22.64+0xc0] ;  /* 0x0000c010160d1981 */ /* 0x000f22000c1e1900 */
[----:B---3--:R-:W-:Y:S01]  /*0bb0*/  @P0 LOP3.LUT R15, R15, R16, RZ, 0x3c, !PT ;  /* 0x000000100f0f0212 */ /* 0x008fe200078e3cff */
[----:B------:R-:W-:Y:S01]  /*0bc0*/  IMAD.MOV.U32 R16, RZ, RZ, 0x400 ;  /* 0x00000400ff107424 */ /* 0x000fe200078e00ff */
[----:B------:R-:W-:Y:S02]  /*0bd0*/  @P0 LOP3.LUT R9, R9, R14, RZ, 0x3c, !PT ;  /* 0x0000000e09090212 */ /* 0x000fe400078e3cff */
[----:B------:R-:W3:Y:S01]  /*0be0*/  @P1 LDG.E R14, desc[UR16][R22.64+0xc4] ;  /* 0x0000c410160e1981 */ /* 0x000ee2000c1e1900 */
[----:B------:R-:W-:-:S03]  /*0bf0*/  @P0 LOP3.LUT R11, R11, R2, RZ, 0x3c, !PT ;  /* 0x000000020b0b0212 */ /* 0x000fc600078e3cff */
[----:B------:R-:W3:Y:S01]  /*0c00*/  @P1 LDG.E R2, desc[UR16][R22.64+0xbc] ;  /* 0x0000bc1016021981 */ /* 0x000ee2000c1e1900 */
[----:B--2---:R-:W-:Y:S02]  /*0c10*/  @P0 LOP3.LUT R8, R8, R17, RZ, 0x3c, !PT ;  /* 0x0000001108080212 */ /* 0x004fe400078e3cff */
[----:B------:R-:W-:-:S04]  /*0c20*/  SHF.L.U32 R17, R16, R19, RZ ;  /* 0x0000001310117219 */ /* 0x000fc800000006ff */
[----:B------:R-:W-:-:S13]  /*0c30*/  LOP3.LUT P0, RZ, R0, R17, RZ, 0xc0, !PT ;  /* 0x0000001100ff7212 */ /* 0x000fda000780c0ff */
[----:B------:R-:W2:Y:S04]  /*0c40*/  @P0 LDG.E R16, desc[UR16][R22.64+0xc8] ;  /* 0x0000c81016100981 */ /* 0x000ea8000c1e1900 */
[----:B------:R-:W2:Y:S01]  /*0c50*/  @P0 LDG.E R17, desc[UR16][R22.64+0xcc] ;  /* 0x0000cc1016110981 */ /* 0x000ea2000c1e1900 */
[----:B------:R-:W-:-:S03]  /*0c60*/  @P1 LOP3.LUT R15, R15, R6, RZ, 0x3c, !PT ;  /* 0x000000060f0f1212 */ /* 0x000fc600078e3cff */
[----:B------:R-:W2:Y:S01]  /*0c70*/  @P0 LDG.E R6, desc[UR16][R22.64+0xd0] ;  /* 0x0000d01016060981 */ /* 0x000ea2000c1e1900 */
[----:B----4-:R-:W-:-:S03]  /*0c80*/  @P1 LOP3.LUT R8, R8, R13, RZ, 0x3c, !PT ;  /* 0x0000000d08081212 */ /* 0x010fc600078e3cff */
[----:B------:R-:W4:Y:S01]  /*0c90*/  @P0 LDG.E R13, desc[UR16][R22.64+0xd4] ;  /* 0x0000d410160d0981 */ /* 0x000f22000c1e1900 */
[----:B---3--:R-:W-:Y:S01]  /*0ca0*/  @P1 LOP3.LUT R9, R9, R14, RZ, 0x3c, !PT ;  /* 0x0000000e09091212 */ /* 0x008fe200078e3cff */
[----:B------:R-:W-:Y:S01]  /*0cb0*/  IMAD.MOV.U32 R14, RZ, RZ, 0x800 ;  /* 0x00000800ff0e7424 */ /* 0x000fe200078e00ff */
[----:B------:R-:W-:-:S04]  /*0cc0*/  @P1 LOP3.LUT R10, R10, R27, RZ, 0x3c, !PT ;  /* 0x0000001b0a0a1212 */ /* 0x000fc800078e3cff */
[----:B------:R-:W-:-:S04]  /*0cd0*/  SHF.L.U32 R27, R14, R19, RZ ;  /* 0x000000130e1b7219 */ /* 0x000fc800000006ff */
[----:B------:R-:W-:Y:S02]  /*0ce0*/  LOP3.LUT P2, RZ, R0, R27, RZ, 0xc0, !PT ;  /* 0x0000001b00ff7212 */ /* 0x000fe4000784c0ff */
[----:B------:R-:W-:Y:S02]  /*0cf0*/  @P1 LOP3.LUT R11, R11, R2, RZ, 0x3c, !PT ;  /* 0x000000020b0b1212 */ /* 0x000fe400078e3cff */
[----:B------:R-:W3:Y:S01]  /*0d00*/  @P0 LDG.E R2, desc[UR16][R22.64+0xd8] ;  /* 0x0000d81016020981 */ /* 0x000ee2000c1e1900 */
[----:B------:R-:W-:-:S05]  /*0d10*/  IMAD.MOV.U32 R14, RZ, RZ, 0x1000 ;  /* 0x00001000ff0e7424 */ /* 0x000fca00078e00ff */
[----:B------:R-:W-:-:S03]  /*0d20*/  SHF.L.U32 R27, R14, R19, RZ ;  /* 0x000000130e1b7219 */ /* 0x000fc600000006ff */
[----:B------:R-:W3:Y:S01]  /*0d30*/  @P2 LDG.E R14, desc[UR16][R22.64+0xe4] ;  /* 0x0000e410160e2981 */ /* 0x000ee2000c1e1900 */
[----:B--2---:R-:W-:-:S03]  /*0d40*/  @P0 LOP3.LUT R15, R15, R16, RZ, 0x3c, !PT ;  /* 0x000000100f0f0212 */ /* 0x004fc600078e3cff */
[----:B------:R-:W2:Y:S01]  /*0d50*/  @P2 LDG.E R16, desc[UR16][R22.64+0xdc] ;  /* 0x0000dc1016102981 */ /* 0x000ea2000c1e1900 */
[----:B------:R-:W-:-:S03]  /*0d60*/  @P0 LOP3.LUT R10, R10, R17, RZ, 0x3c, !PT ;  /* 0x000000110a0a0212 */ /* 0x000fc600078e3cff */
[----:B------:R-:W2:Y:S01]  /*0d70*/  @P2 LDG.E R17, desc[UR16][R22.64+0xe0] ;  /* 0x0000e01016112981 */ /* 0x000ea2000c1e1900 */
[----:B------:R-:W-:-:S03]  /*0d80*/  @P0 LOP3.LUT R11, R11, R6, RZ, 0x3c, !PT ;  /* 0x000000060b0b0212 */ /* 0x000fc600078e3cff */
[----:B------:R-:W2:Y:S01]  /*0d90*/  @P2 LDG.E R6, desc[UR16][R22.64+0xec] ;  /* 0x0000ec1016062981 */ /* 0x000ea2000c1e1900 */
[----:B----4-:R-:W-:-:S03]  /*0da0*/  @P0 LOP3.LUT R8, R8, R13, RZ, 0x3c, !PT ;  /* 0x0000000d08080212 */ /* 0x010fc600078e3cff */
[----:B------:R-:W4:Y:S01]  /*0db0*/  @P2 LDG.E R13, desc[UR16][R22.64+0xe8] ;  /* 0x0000e810160d2981 */ /* 0x000f22000c1e1900 */
[----:B------:R-:W-:Y:S02]  /*0dc0*/  LOP3.LUT P1, RZ, R0, R27, RZ, 0xc0, !PT ;  /* 0x0000001b00ff7212 */ /* 0x000fe4000782c0ff */
[----:B---3--:R-:W-:-:S11]  /*0dd0*/  @P0 LOP3.LUT R9, R9, R2, RZ, 0x3c, !PT ;  /* 0x0000000209090212 */ /* 0x008fd600078e3cff */
[----:B------:R-:W3:Y:S01]  /*0de0*/  @P1 LDG.E R2, desc[UR16][R22.64+0xf0] ;  /* 0x0000f01016021981 */ /* 0x000ee2000c1e1900 */
[----:B------:R-:W-:-:S03]  /*0df0*/  @P2 LOP3.LUT R11, R11, R14, RZ, 0x3c, !PT ;  /* 0x0000000e0b0b2212 */ /* 0x000fc600078e3cff */
[----:B------:R-:W3:Y:S01]  /*0e00*/  @P1 LDG.E R14, desc[UR16][R22.64+0x100] ;  /* 0x00010010160e1981 */ /* 0x000ee2000c1e1900 */
[----:B--2---:R-:W-:Y:S01]  /*0e10*/  @P2 LOP3.LUT R15, R15, R16, RZ, 0x3c, !PT ;  /* 0x000000100f0f2212 */ /* 0x004fe200078e3cff */
[----:B------:R-:W-:-:S05]  /*0e20*/  IMAD.MOV.U32 R16, RZ, RZ, 0x2000 ;  /* 0x00002000ff107424 */ /* 0x000fca00078e00ff */
[----:B------:R-:W-:Y:S02]  /*0e30*/  SHF.L.U32 R27, R16, R19, RZ ;  /* 0x00000013101b7219 */ /* 0x000fe400000006ff */
[----:B------:R-:W2:Y:S02]  /*0e40*/  @P1 LDG.E R16, desc[UR16][R22.64+0xf8] ;  /* 0x0000f81016101981 */ /* 0x000ea4000c1e1900 */
[----:B------:R-:W-:Y:S02]  /*0e50*/  LOP3.LUT P0, RZ, R0, R27, RZ, 0xc0, !PT ;  /* 0x0000001b00ff7212 */ /* 0x000fe4000780c0ff */
[----:B------:R-:W2:Y:S01]  /*0e60*/  @P1 LDG.E R27, desc[UR16][R22.64+0xf4] ;  /* 0x0000f410161b1981 */ /* 0x000ea2000c1e1900 */
[----:B------:R-:W-:Y:S02]  /*0e70*/  @P2 LOP3.LUT R10, R10, R17, RZ, 0x3c, !PT ;  /* 0x000000110a0a2212 */ /* 0x000fe400078e3cff */
[----:B------:R-:W-:Y:S01]  /*0e80*/  @P2 LOP3.LUT R9, R9, R6, RZ, 0x3c, !PT ;  /* 0x0000000609092212 */ /* 0x000fe200078e3cff */
[----:B------:R-:W2:Y:S01]  /*0e90*/  @P1 LDG.E R17, desc[UR16][R22.64+0xfc] ;  /* 0x0000fc1016111981 */ /* 0x000ea2000c1e1900 */
[----:B----4-:R-:W-:-:S06]  /*0ea0*/  @P2 LOP3.LUT R8, R8, R13, RZ, 0x3c, !PT ;  /* 0x0000000d08082212 */ /* 0x010fcc00078e3cff */
[----:B------:R-:W4:Y:S04]  /*0eb0*/  @P0 LDG.E R6, desc[UR16][R22.64+0x104] ;  /* 0x0001041016060981 */ /* 0x000f28000c1e1900 */
[----:B------:R-:W4:Y:S01]  /*0ec0*/  @P0 LDG.E R13, desc[UR16][R22.64+0x108] ;  /* 0x00010810160d0981 */ /* 0x000f22000c1e1900 */
[----:B---3--:R-:W-:Y:S01]  /*0ed0*/  @P1 LOP3.LUT R15, R15, R2, RZ, 0x3c, !PT ;  /* 0x000000020f0f1212 */ /* 0x008fe200078e3cff */
[----:B------:R-:W-:Y:S01]  /*0ee0*/  IMAD.MOV.U32 R2, RZ, RZ, 0x4000 ;  /* 0x00004000ff027424 */ /* 0x000fe200078e00ff */
[----:B------:R-:W-:Y:S02]  /*0ef0*/  @P1 LOP3.LUT R9, R9, R14, RZ, 0x3c, !PT ;  /* 0x0000000e09091212 */ /* 0x000fe400078e3cff */
[----:B--2---:R-:W-:Y:S02]  /*0f00*/  @P1 LOP3.LUT R10, R10, R27, RZ, 0x3c, !PT ;  /* 0x0000001b0a0a1212 */ /* 0x004fe400078e3cff */
[----:B------:R-:W-:-:S02]  /*0f10*/  SHF.L.U32 R27, R2, R19, RZ ;  /* 0x00000013021b7219 */ /* 0x000fc400000006ff */
[----:B------:R-:W2:Y:S02]  /*0f20*/  @P0 LDG.E R2, desc[UR16][R22.64+0x10c] ;  /* 0x00010c1016020981 */ /* 0x000ea4000c1e1900 */
[----:B------:R-:W-:Y:S02]  /*0f30*/  LOP3.LUT P2, RZ, R0, R27, RZ, 0xc0, !PT ;  /* 0x0000001b00ff7212 */ /* 0x000fe4000784c0ff */
[----:B------:R-:W-:Y:S02]  /*0f40*/  @P1 LOP3.LUT R11, R11, R16, RZ, 0x3c, !PT ;  /* 0x000000100b0b1212 */ /* 0x000fe400078e3cff */
[----:B------:R-:W3:Y:S01]  /*0f50*/  @P0 LDG.E R16, desc[UR16][R22.64+0x114] ;  /* 0x0001141016100981 */ /* 0x000ee2000c1e1900 */
[----:B------:R-:W-:Y:S02]  /*0f60*/  @P1 LOP3.LUT R8, R8, R17, RZ, 0x3c, !PT ;  /* 0x0000001108081212 */ /* 0x000fe400078e3cff */
[----:B----4-:R-:W-:Y:S01]  /*0f70*/  @P0 LOP3.LUT R15, R15, R6, RZ, 0x3c, !PT ;  /* 0x000000060f0f0212 */ /* 0x010fe200078e3cff */
[----:B------:R-:W4:Y:S01]  /*0f80*/  @P0 LDG.E R17, desc[UR16][R22.64+0x110] ;  /* 0x0001101016110981 */ /* 0x000f22000c1e1900 */
[----:B------:R-:W-:-:S04]  /*0f90*/  @P0 LOP3.LUT R10, R10, R13, RZ, 0x3c, !PT ;  /* 0x0000000d0a0a0212 */ /* 0x000fc800078e3cff */
[----:B------:R-:W4:Y:S04]  /*0fa0*/  @P2 LDG.E R13, desc[UR16][R22.64+0x11c] ;  /* 0x00011c10160d2981 */ /* 0x000f28000c1e1900 */
[----:B------:R-:W4:Y:S04]  /*0fb0*/  @P2 LDG.E R14, desc[UR16][R22.64+0x118] ;  /* 0x00011810160e2981 */ /* 0x000f28000c1e1900 */
[----:B------:R-:W4:Y:S01]  /*0fc0*/  @P2 LDG.E R6, desc[UR16][R22.64+0x120] ;  /* 0x0001201016062981 */ /* 0x000f22000c1e1900 */
[----:B--2---:R-:W-:Y:S01]  /*0fd0*/  @P0 LOP3.LUT R11, R11, R2, RZ, 0x3c, !PT ;  /* 0x000000020b0b0212 */ /* 0x004fe200078e3cff */
[----:B------:R-:W-:-:S05]  /*0fe0*/  IMAD.MOV.U32 R2, RZ, RZ, 0x8000 ;  /* 0x00008000ff027424 */ /* 0x000fca00078e00ff */
[----:B------:R-:W-:-:S04]  /*0ff0*/  SHF.L.U32 R27, R2, R19, RZ ;  /* 0x00000013021b7219 */ /* 0x000fc800000006ff */
[----:B------:R-:W-:Y:S02]  /*1000*/  LOP3.LUT P1, RZ, R0, R27, RZ, 0xc0, !PT ;  /* 0x0000001b00ff7212 */ /* 0x000fe4000782c0ff */
[----:B---3--:R-:W-:Y:S02]  /*1010*/  @P0 LOP3.LUT R9, R9, R16, RZ, 0x3c, !PT ;  /* 0x0000001009090212 */ /* 0x008fe400078e3cff */
[----:B------:R-:W2:Y:S01]  /*1020*/  @P2 LDG.E R16, desc[UR16][R22.64+0x128] ;  /* 0x0001281016102981 */ /* 0x000ea2000c1e1900 */
[----:B----4-:R-:W-:-:S03]  /*1030*/  @P2 LOP3.LUT R10, R10, R13, RZ, 0x3c, !PT ;  /* 0x0000000d0a0a2212 */ /* 0x010fc600078e3cff */
[----:B------:R-:W3:Y:S01]  /*1040*/  @P2 LDG.E R13, desc[UR16][R22.64+0x124] ;  /* 0x00012410160d2981 */ /* 0x000ee2000c1e1900 */
[----:B------:R-:W-:Y:S02]  /*1050*/  @P0 LOP3.LUT R8, R8, R17, RZ, 0x3c, !PT ;  /* 0x0000001108080212 */ /* 0x000fe400078e3cff */
[----:B------:R-:W-:Y:S02]  /*1060*/  @P2 LOP3.LUT R15, R15, R14, RZ, 0x3c, !PT ;  /* 0x0000000e0f0f2212 */ /* 0x000fe400078e3cff */
[----:B------:R-:W-:Y:S01]  /*1070*/  @P2 LOP3.LUT R11, R11, R6, RZ, 0x3c, !PT ;  /* 0x000000060b0b2212 */ /* 0x000fe200078e3cff */
[----:B------:R-:W4:Y:S04]  /*1080*/  @P1 LDG.E R14, desc[UR16][R22.64+0x12c] ;  /* 0x00012c10160e1981 */ /* 0x000f28000c1e1900 */
[----:B------:R-:W4:Y:S04]  /*1090*/  @P1 LDG.E R17, desc[UR16][R22.64+0x130] ;  /* 0x0001301016111981 */ /* 0x000f28000c1e1900 */
[----:B------:R-:W4:Y:S04]  /*10a0*/  @P1 LDG.E R6, desc[UR16][R22.64+0x134] ;  /* 0x0001341016061981 */ /* 0x000f28000c1e1900 */
[----:B------:R-:W4:Y:S04]  /*10b0*/  @P1 LDG.E R2, desc[UR16][R22.64+0x13c] ;  /* 0x00013c1016021981 */ /* 0x000f28000c1e1900 */
[----:B------:R-:W4:Y:S01]  /*10c0*/  @P1 LDG.E R27, desc[UR16][R22.64+0x138] ;  /* 0x00013810161b1981 */ /* 0x000f22000c1e1900 */
[----:B------:R-:W-:-:S05]  /*10d0*/  VIADD R19, R19, 0x10 ;  /* 0x0000001013137836 */ /* 0x000fca0000000000 */
[----:B------:R-:W-:Y:S02]  /*10e0*/  ISETP.NE.AND P0, PT, R19, 0x20, PT ;  /* 0x000000201300780c */ /* 0x000fe40003f05270 */
[----:B--2---:R-:W-:Y:S02]  /*10f0*/  @P2 LOP3.LUT R9, R9, R16, RZ, 0x3c, !PT ;  /* 0x0000001009092212 */ /* 0x004fe400078e3cff */
[----:B---3--:R-:W-:Y:S02]  /*1100*/  @P2 LOP3.LUT R8, R8, R13, RZ, 0x3c, !PT ;  /* 0x0000000d08082212 */ /* 0x008fe400078e3cff */
[----:B----4-:R-:W-:Y:S02]  /*1110*/  @P1 LOP3.LUT R15, R15, R14, RZ, 0x3c, !PT ;  /* 0x0000000e0f0f1212 */ /* 0x010fe400078e3cff */
[----:B------:R-:W-:Y:S02]  /*1120*/  @P1 LOP3.LUT R10, R10, R17, RZ, 0x3c, !PT ;  /* 0x000000110a0a1212 */ /* 0x000fe400078e3cff */
[----:B------:R-:W-:-:S02]  /*1130*/  @P1 LOP3.LUT R11, R11, R6, RZ, 0x3c, !PT ;  /* 0x000000060b0b1212 */ /* 0x000fc400078e3cff */
[----:B------:R-:W-:Y:S02]  /*1140*/  @P1 LOP3.LUT R9, R9, R2, RZ, 0x3c, !PT ;  /* 0x0000000209091212 */ /* 0x000fe400078e3cff */
[----:B------:R-:W-:Y:S01]  /*1150*/  @P1 LOP3.LUT R8, R8, R27, RZ, 0x3c, !PT ;  /* 0x0000001b08081212 */ /* 0x000fe200078e3cff */
[----:B------:R-:W-:Y:S05]  /*1160*/  @P0 BRA `(.L_x_4) ;  /* 0xfffffff000a00947 */ /* 0x000fea000383ffff */
[----:B------:R-:W-:-:S04]  /*1170*/  IADD3 R18, R18, 0x1, RZ ;  /* 0x0000000112127810 */ /* 0x000fc80007ffe0ff */
[----:B------:R-:W-:-:S13]  /*1180*/  ISETP.GE.U32.AND P0, PT, R18, 0x5, PT ;  /* 0x000000051200780c */ /* 0x000fda0003f06070 */
[----:B------:R-:W-:Y:S05]  /*1190*/  @!P0 BRA `(.L_x_5) ;  /* 0xfffffff000748947 */ /* 0x000fea000383ffff */
[----:B------:R-:W-:Y:S01]  /*11a0*/  VIADD R20, R20, 0x1 ;  /* 0x0000000114147836 */ /* 0x000fe20000000000 */
[----:B------:R-:W-:Y:S01]  /*11b0*/  LOP3.LUT R3, R7, 0x3, RZ, 0xc0, !PT ;  /* 0x0000000307037812 */ /* 0x000fe200078ec0ff */
[----:B------:R0:W-:Y:S03]  /*11c0*/  STL [R1+0x34], R15 ;  /* 0x0000340f01007387 */ /* 0x0001e60000100800 */
[----:B------:R-:W-:Y:S01]  /*11d0*/  ISETP.GT.U32.AND P0, PT, R3, R20, PT ;  /* 0x000000140300720c */ /* 0x000fe20003f04070 */
[----:B------:R0:W-:Y:S03]  /*11e0*/  STL.64 [R1+0x38], R10 ;  /* 0x0000380a01007387 */ /* 0x0001e60000100a00 */
[----:B------:R-:W-:Y:S01]  /*11f0*/  ISETP.GT.U32.AND.EX P0, PT, RZ, RZ, PT, P0 ;  /* 0x000000ffff00720c */ /* 0x000fe20003f04100 */
[----:B------:R0:W-:-:S12]  /*1200*/  STL.64 [R1+0x40], R8 ;  /* 0x0000400801007387 */ /* 0x0001d80000100a00 */
[----:B------:R-:W-:Y:S05]  /*1210*/  @P0 BRA `(.L_x_6) ;  /* 0xfffffff000440947 */ /* 0x000fea000383ffff */
.L_x_3:
[----:B------:R-:W-:Y:S05]  /*1220*/  BSYNC B0 ;  /* 0x0000000000007941 */ /* 0x000fea0003800000 */
.L_x_2:
[--C-:B------:R-:W-:Y:S01]  /*1230*/  SHF.R.U64 R7, R7, 0x2, R4.reuse ;  /* 0x0000000207077819 */ /* 0x100fe20000001204 */
[----:B------:R-:W-:Y:S01]  /*1240*/  VIADD R21, R21, 0x1 ;  /* 0x0000000115157836 */ /* 0x000fe20000000000 */
[----:B------:R-:W-:Y:S02]  /*1250*/  SHF.R.U32.HI R4, RZ, 0x2, R4 ;  /* 0x00000002ff047819 */ /* 0x000fe40000011604 */
[----:B------:R-:W-:-:S04]  /*1260*/  ISETP.NE.U32.AND P0, PT, R7, RZ, PT ;  /* 0x000000ff0700720c */ /* 0x000fc80003f05070 */
[----:B------:R-:W-:-:S13]  /*1270*/  ISETP.NE.AND.EX P0, PT, R4, RZ, PT, P0 ;  /* 0x000000ff0400720c */ /* 0x000fda0003f05300 */
[----:B------:R-:W-:Y:S05]  /*1280*/  @!P0 BRA `(.L_x_1) ;  /* 0x0000000000048947 */ /* 0x000fea0003800000 */
[----:B------:R-:W-:Y:S05]  /*1290*/  BRA `(.L_x_7) ;  /* 0xfffffff000147947 */ /* 0x000fea000383ffff */
.L_x_1:
[----:B------:R-:W-:Y:S05]  /*12a0*/  BSYNC B1 ;  /* 0x0000000000017941 */ /* 0x000fea0003800000 */
.L_x_0:
[----:B------:R-:W-:Y:S01]  /*12b0*/  ULDC.64 UR4, c[0x0][0x218] ;  /* 0x0000860000047ab9 */ /* 0x000fe20000000a00 */
[----:B------:R2:W-:Y:S01]  /*12c0*/  STL.64 [R1+0x48], RZ ;  /* 0x000048ff01007387 */ /* 0x0005e20000100a00 */
[----:B------:R-:W-:-:S03]  /*12d0*/  ISETP.GE.U32.AND P0, PT, R12, UR4, PT ;  /* 0x000000040c007c0c */ /* 0x000fc6000bf06070 */
[----:B------:R2:W-:Y:S01]  /*12e0*/  STL [R1+0x50], RZ ;  /* 0x000050ff01007387 */ /* 0x0005e20000100800 */
[----:B------:R-:W-:-:S03]  /*12f0*/  ISETP.GE.U32.AND.EX P0, PT, R5, UR5, PT, P0 ;  /* 0x0000000505007c0c */ /* 0x000fc6000bf06100 */
[----:B------:R2:W-:Y:S10]  /*1300*/  STL.64 [R1+0x58], RZ ;  /* 0x000058ff01007387 */ /* 0x0005f40000100a00 */
[----:B------:R-:W-:Y:S05]  /*1310*/  @P0 EXIT ;  /* 0x000000000000094d */ /* 0x000fea0003800000 */
[----:B-1----:R-:W1:Y:S01]  /*1320*/  LDC.64 R2, c[0x0][0x228] ;  /* 0x00008a00ff027b82 */ /* 0x002e620000000a00 */
[----:B------:R-:W-:Y:S01]  /*1330*/  ULDC.64 UR6, c[0x0][0x220] ;  /* 0x0000880000067ab9 */ /* 0x000fe20000000a00 */
[----:B------:R-:W-:Y:S01]  /*1340*/  UMOV UR4, 0x9a7cab1b ;  /* 0x9a7cab1b00047882 */ /* 0x000fe20000000000 */
[----:B------:R-:W-:Y:S01]  /*1350*/  ULOP3.LUT UR7, UR7, 0xf7dcefdd, URZ, 0x3c, !UPT ;  /* 0xf7dcefdd07077892 */ /* 0x000fe2000f8e3c3f */
[----:B------:R-:W-:Y:S01]  /*1360*/  BSSY B2, `(.L_x_8) ;  /* 0x000008f000027945 */ /* 0x000fe20003800000 */
[----:B------:R-:W-:Y:S02]  /*1370*/  ULOP3.LUT UR6, UR6, 0xaad26b49, URZ, 0x3c, !UPT ;  /* 0xaad26b4906067892 */ /* 0x000fe4000f8e3c3f */
[----:B------:R-:W-:Y:S01]  /*1380*/  UIMAD UR4, UR7, UR4, 0x64f0c9 ;  /* 0x0064f0c9070474a4 */ /* 0x000fe2000f8e0204 */
[----:B------:R-:W3:Y:S01]  /*1390*/  LDC.64 R6, c[0x0][0x228] ;  /* 0x00008a00ff067b82 */ /* 0x000ee20000000a00 */
[----:B------:R-:W-:Y:S01]  /*13a0*/  ULDC UR5, c[0x0][0x0] ;  /* 0x0000000000057ab9 */ /* 0x000fe20000000800 */
[----:B------:R-:W-:Y:S01]  /*13b0*/  ULDC.64 UR8, c[0x0][0x238] ;  /* 0x00008e0000087ab9 */ /* 0x000fe20000000a00 */
[----:B------:R-:W-:Y:S01]  /*13c0*/  UIMAD UR4, UR6, 0x4182bed5, UR4 ;  /* 0x4182bed5060478a4 */ /* 0x000fe2000f8e0204 */
[----:B------:R-:W-:Y:S01]  /*13d0*/  DSETP.LT.AND P3, PT, RZ, UR8, PT ;  /* 0x00000008ff007e2a */ /* 0x000fe2000bf61000 */
[----:B------:R-:W-:Y:S01]  /*13e0*/  ULDC UR13, c[0x0][0xc] ;  /* 0x00000300000d7ab9 */ /* 0x000fe20000000800 */
[----:B------:R-:W-:Y:S01]  /*13f0*/  ULDC.64 UR14, c[0x0][0x238] ;  /* 0x00008e00000e7ab9 */ /* 0x000fe20000000a00 */
[----:B------:R-:W-:-:S02]  /*1400*/  UIMAD UR13, UR5, UR13, URZ ;  /* 0x0000000d050d72a4 */ /* 0x000fc4000f8e023f */
[----:B------:R-:W-:Y:S01]  /*1410*/  MOV R4, UR4 ;  /* 0x0000000400047c02 */ /* 0x000fe20008000f00 */
[----:B------:R-:W-:Y:S01]  /*1420*/  ULDC UR11, c[0x0][0x230] ;  /* 0x00008c00000b7ab9 */ /* 0x000fe20000000800 */
[----:B------:R-:W-:Y:S01]  /*1430*/  ULDC UR8, c[0x0][0x248] ;  /* 0x0000920000087ab9 */ /* 0x000fe20000000800 */
[----:B------:R-:W-:Y:S01]  /*1440*/  ULDC UR10, c[0x0][0x240] ;  /* 0x00009000000a7ab9 */ /* 0x000fe20000000800 */
[----:B------:R-:W-:Y:S01]  /*1450*/  ULDC UR9, c[0x0][0x244] ;  /* 0x0000910000097ab9 */ /* 0x000fe20000000800 */
[----:B------:R-:W-:Y:S01]  /*1460*/  UMOV UR12, URZ ;  /* 0x0000003f000c7c82 */ /* 0x000fe20008000000 */
[----:B------:R-:W-:Y:S01]  /*1470*/  ULDC.64 UR4, c[0x0][0x218] ;  /* 0x0000860000047ab9 */ /* 0x000fe20000000a00 */
[----:B-1----:R-:W-:Y:S01]  /*1480*/  FADD R13, -R2, R3 ;  /* 0x00000003020d7221 */ /* 0x002fe20000000100 */
[----:B------:R-:W-:-:S06]  /*1490*/  ULDC.64 UR6, c[0x0][0x210] ;  /* 0x0000840000067ab9 */ /* 0x000fcc0000000a00 */
.L_x_15:
[-C--:B------:R-:W-:Y:S01]  /*14a0*/  MOV R14, R10.reuse ;  /* 0x0000000a000e7202 */ /* 0x080fe20000000f00 */
[----:B------:R-:W-:Y:S01]  /*14b0*/  BSSY B1, `(.L_x_9) ;  /* 0x0000070000017945 */ /* 0x000fe20003800000 */
[----:B------:R-:W-:Y:S01]  /*14c0*/  MOV R16, R10 ;  /* 0x0000000a00107202 */ /* 0x000fe20000000f00 */
[----:B------:R-:W-:Y:S01]  /*14d0*/  IMAD.MOV.U32 R19, RZ, RZ, R9 ;  /* 0x000000ffff137224 */ /* 0x000fe200078e0009 */
[----:B------:R-:W-:Y:S01]  /*14e0*/  MOV R18, R8 ;  /* 0x0000000800127202 */ /* 0x000fe20000000f00 */
[----:B------:R-:W-:Y:S01]  /*14f0*/  IMAD.MOV.U32 R17, RZ, RZ, R11 ;  /* 0x000000ffff117224 */ /* 0x000fe200078e000b */
[----:B-1----:R-:W-:Y:S06]  /*1500*/  @!P3 BRA `(.L_x_10) ;  /* 0x00000000005cb947 */ /* 0x002fec0003800000 */
[----:B0-----:R-:W-:Y:S01]  /*1510*/  SHF.R.U32.HI R10, RZ, 0x2, R15 ;  /* 0x00000002ff0a7819 */ /* 0x001fe2000001160f */
[----:B------:R-:W-:Y:S01]  /*1520*/  HFMA2.MMA R3, -RZ, RZ, 0.1171875, 0 ;  /* 0x2f800000ff037435 */ /* 0x000fe200000001ff */
[----:B------:R-:W-:Y:S01]  /*1530*/  IADD3 R4, R4, 0x587c5, RZ ;  /* 0x000587c504047810 */ /* 0x000fe20007ffe0ff */
[----:B------:R-:W-:Y:S01]  /*1540*/  IMAD.MOV.U32 R20, RZ, RZ, 0x7fc00000 ;  /* 0x7fc00000ff147424 */ /* 0x000fe200078e00ff */
[----:B------:R-:W-:Y:S01]  /*1550*/  LOP3.LUT R15, R10, R15, RZ, 0x3c, !PT ;  /* 0x0000000f0a0f7212 */ /* 0x000fe200078e3cff */
[----:B------:R-:W-:Y:S03]  /*1560*/  IMAD.MOV.U32 R10, RZ, RZ, R11 ;  /* 0x000000ffff0a7224 */ /* 0x000fe600078e000b */
[----:B------:R-:W-:Y:S01]  /*1570*/  IMAD.MOV.U32 R11, RZ, RZ, R8 ;  /* 0x000000ffff0b7224 */ /* 0x000fe200078e0008 */
[----:B------:R-:W-:Y:S01]  /*1580*/  MOV R8, R9 ;  /* 0x0000000900087202 */ /* 0x000fe20000000f00 */
[----:B------:R-:W-:Y:S04]  /*1590*/  IMAD.SHL.U32 R16, R15, 0x2, RZ ;  /* 0x000000020f107824 */ /* 0x000fe800078e00ff */
[----:B------:R-:W-:Y:S01]  /*15a0*/  IMAD.MOV.U32 R18, RZ, RZ, R8 ;  /* 0x000000ffff127224 */ /* 0x000fe200078e0008 */
[C---:B------:R-:W-:Y:S01]  /*15b0*/  LOP3.LUT R16, R8.reuse, R16, R15, 0x96, !PT ;  /* 0x0000001008107212 */ /* 0x040fe200078e960f */
[----:B------:R-:W-:Y:S05]  /*15c0*/  IMAD.SHL.U32 R15, R8, 0x10, RZ ;  /* 0x00000010080f7824 */ /* 0x000fea00078e00ff */
[----:B------:R-:W-:Y:S01]  /*15d0*/  LOP3.LUT R9, R16, R15, RZ, 0x3c, !PT ;  /* 0x0000000f10097212 */ /* 0x000fe200078e3cff */
[----:B------:R-:W-:Y:S03]  /*15e0*/  IMAD.MOV.U32 R15, RZ, RZ, R14 ;  /* 0x000000ffff0f7224 */ /* 0x000fe600078e000e */
[----:B------:R-:W-:Y:S01]  /*15f0*/  MOV R19, R9 ;  /* 0x0000000900137202 */ /* 0x000fe20000000f00 */
[----:B------:R-:W-:Y:S05]  /*1600*/  IMAD.IADD R2, R9, 0x1, R4 ;  /* 0x0000000109027824 */ /* 0x000fea00078e0204 */
[----:B------:R-:W-:Y:S05]  /*1610*/  I2FP.F32.U32 R2, R2 ;  /* 0x0000000200027245 */ /* 0x000fea0000201000 */
[----:B------:R-:W-:Y:S04]  /*1620*/  FFMA R0, R2, R3, 1.1641532182693481445e-10 ;  /* 0x2f00000002007423 */ /* 0x000fe80000000003 */
[----:B------:R-:W0:Y:S02]  /*1630*/  F2F.F64.F32 R16, R0 ;  /* 0x0000000000107310 */ /* 0x000e240000201800 */
[----:B0-----:R-:W-:Y:S01]  /*1640*/  DSETP.GEU.AND P0, PT, R16, UR14, PT ;  /* 0x0000000e10007e2a */ /* 0x001fe2000bf0e000 */
[----:B------:R-:W-:Y:S02]  /*1650*/  MOV R16, R10 ;  /* 0x0000000a00107202 */ /* 0x000fe40000000f00 */
[----:B------:R-:W-:Y:S11]  /*1660*/  MOV R17, R11 ;  /* 0x0000000b00117202 */ /* 0x000ff60000000f00 */
[----:B------:R-:W-:Y:S05]  /*1670*/  @!P0 BRA `(.L_x_11) ;  /* 0x00000004004c8947 */ /* 0x000fea0003800000 */
.L_x_10:
[----:B0-----:R-:W-:Y:S01]  /*1680*/  SHF.R.U32.HI R10, RZ, 0x2, R15 ;  /* 0x00000002ff0a7819 */ /* 0x001fe2000001160f */
[----:B------:R-:W-:Y:S01]  /*1690*/  VIADD R4, R4, 0x587c5 ;  /* 0x000587c504047836 */ /* 0x000fe20000000000 */
[----:B------:R-:W-:Y:S01]  /*16a0*/  ISETP.LE.AND P0, PT, RZ, UR11, PT ;  /* 0x0000000bff007c0c */ /* 0x000fe2000bf03270 */
[----:B------:R-:W-:Y:S01]  /*16b0*/  IMAD.MOV.U32 R3, RZ, RZ, 0x2f800000 ;  /* 0x2f800000ff037424 */ /* 0x000fe200078e00ff */
[----:B------:R-:W-:Y:S01]  /*16c0*/  LOP3.LUT R11, R10, R15, RZ, 0x3c, !PT ;  /* 0x0000000f0a0b7212 */ /* 0x000fe200078e3cff */
[----:B------:R-:W-:Y:S04]  /*16d0*/  IMAD.SHL.U32 R10, R19, 0x10, RZ ;  /* 0x00000010130a7824 */ /* 0x000fe800078e00ff */
[----:B------:R-:W-:Y:S05]  /*16e0*/  IMAD.SHL.U32 R14, R11, 0x2, RZ ;  /* 0x000000020b0e7824 */ /* 0x000fea00078e00ff */
[----:B------:R-:W-:Y:S04]  /*16f0*/  LOP3.LUT R11, R19, R14, R11, 0x96, !PT ;  /* 0x0000000e130b7212 */ /* 0x000fe800078e960b */
[----:B------:R-:W-:Y:S04]  /*1700*/  LOP3.LUT R9, R11, R10, RZ, 0x3c, !PT ;  /* 0x0000000a0b097212 */ /* 0x000fe800078e3cff */
[----:B------:R-:W-:Y:S04]  /*1710*/  IADD3 R2, R9, R4, RZ ;  /* 0x0000000409027210 */ /* 0x000fe80007ffe0ff */
[----:B------:R-:W-:Y:S05]  /*1720*/  I2FP.F32.U32 R2, R2 ;  /* 0x0000000200027245 */ /* 0x000fea0000201000 */
[----:B------:R-:W-:Y:S04]  /*1730*/  FFMA R0, R2, R3, 1.1641532182693481445e-10 ;  /* 0x2f00000002007423 */ /* 0x000fe80000000003 */
[----:B---3--:R-:W-:Y:S05]  /*1740*/  FFMA R14, -R0, R6, R7 ;  /* 0x00000006000e7223 */ /* 0x008fea0000000107 */
[----:B------:R-:W-:Y:S01]  /*1750*/  MOV R20, R14 ;  /* 0x0000000e00147202 */ /* 0x000fe20000000f00 */
[----:B------:R-:W-:Y:S06]  /*1760*/  @!P0 BRA `(.L_x_12) ;  /* 0x0000000000b08947 */ /* 0x000fec0003800000 */
[----:B------:R-:W-:Y:S01]  /*1770*/  MOV R3, 0x80000000 ;  /* 0x8000000000037802 */ /* 0x000fe20000000f00 */
[----:B------:R-:W-:Y:S01]  /*1780*/  HFMA2.MMA R0, -RZ, RZ, 0, 0 ;  /* 0x00000000ff007435 */ /* 0x000fe200000001ff */
[----:B------:R-:W-:Y:S01]  /*1790*/  FMUL R2, R14, UR10 ;  /* 0x0000000a0e027c20 */ /* 0x000fe20008400000 */
[----:B------:R-:W-:Y:S04]  /*17a0*/  BSSY B0, `(.L_x_13) ;  /* 0x0000025000007945 */ /* 0x000fe80003800000 */
[----:B------:R-:W-:Y:S11]  /*17b0*/  FSETP.GTU.AND P0, PT, |R2|, +INF , PT ;  /* 0x7f8000000200780b */ /* 0x000ff60003f0c200 */
[----:B------:R-:W-:Y:S02]  /*17c0*/  @!UPT UIADD3 URZ, URZ, URZ, URZ ;  /* 0x0000003f3f3ff290 */ /* 0x000fe4000fffe03f */
[----:B------:R-:W-:Y:S05]  /*17d0*/  @P0 BRA `(.L_x_14) ;  /* 0x0000000000840947 */ /* 0x000fea0003800000 */
[----:B------:R-:W-:Y:S01]  /*17e0*/  FSETP.GE.AND P0, PT, R2, 9.22337203685477580800e+18, PT ;  /* 0x5f0000000200780b */ /* 0x000fe20003f06000 */
[----:B------:R-:W-:Y:S01]  /*17f0*/  IMAD.MOV.U32 R0, RZ, RZ, -0x1 ;  /* 0xffffffffff007424 */ /* 0x000fe200078e00ff */
[----:B------:R-:W-:Y:S11]  /*1800*/  MOV R3, 0x7fffffff ;  /* 0x7fffffff00037802 */ /* 0x000ff60000000f00 */
[----:B------:R-:W-:Y:S05]  /*1810*/  @P0 BRA `(.L_x_14) ;  /* 0x0000000000740947 */ /* 0x000fea0003800000 */
[----:B------:R-:W-:Y:S01]  /*1820*/  HFMA2.MMA R3, -RZ, RZ, -0.0 , 0 ;  /* 0x80000000ff037435 */ /* 0x000fe200000001ff */
[----:B------:R-:W-:Y:S01]  /*1830*/  FSETP.GTU.AND P0, PT, R2, -9.22337203685477580800e+18, PT ;  /* 0xdf0000000200780b */ /* 0x000fe20003f0c000 */
[----:B------:R-:W-:Y:S11]  /*1840*/  IMAD.MOV.U32 R0, RZ, RZ, RZ ;  /* 0x000000ffff007224 */ /* 0x000ff600078e00ff */
[----:B------:R-:W-:Y:S01]  /*1850*/  @!UPT UIADD3 URZ, URZ, URZ, URZ ;  /* 0x0000003f3f3ff290 */ /* 0x000fe2000fffe03f */
[----:B------:R-:W-:Y:S05]  /*1860*/  @!P0 BRA `(.L_x_14) ;  /* 0x0000000000608947 */ /* 0x000fea0003800000 */
[----:B------:R-:W-:Y:S01]  /*1870*/  SHF.R.U32.HI R3, RZ, 0x17, R2 ;  /* 0x00000017ff037819 */ /* 0x000fe20000011602 */
[----:B------:R-:W-:Y:S01]  /*1880*/  IMAD.SHL.U32 R8, R2, 0x100, RZ ;  /* 0x0000010002087824 */ /* 0x000fe200078e00ff */
[----:B------:R-:W-:Y:S01]  /*1890*/  CS2R R10, SRZ ;  /* 0x00000000000a7805 */ /* 0x000fe2000001ff00 */
[----:B------:R-:W-:Y:S01]  /*18a0*/  IMAD.U32 R15, RZ, RZ, UR12 ;  /* 0x0000000cff0f7e24 */ /* 0x000fe2000f8e00ff */
[----:B------:R-:W-:Y:S01]  /*18b0*/  LOP3.LUT R3, R3, 0xff, RZ, 0xc0, !PT ;  /* 0x000000ff03037812 */ /* 0x000fe200078ec0ff */
[----:B------:R-:W-:Y:S01]  /*18c0*/  IMAD.U32 R0, RZ, RZ, UR12 ;  /* 0x0000000cff007e24 */ /* 0x000fe2000f8e00ff */
[----:B------:R-:W-:Y:S02]  /*18d0*/  SHF.R.U32.HI R8, RZ, 0x1, R8 ;  /* 0x00000001ff087819 */ /* 0x000fe40000011608 */
[----:B------:R-:W-:Y:S02]  /*18e0*/  IADD3 R3, -R3, 0xbd, RZ ;  /* 0x000000bd03037810 */ /* 0x000fe40007ffe1ff */
[----:B------:R-:W-:Y:S02]  /*18f0*/  LOP3.LUT R8, R8, 0x40000000, RZ, 0xfc, !PT ;  /* 0x4000000008087812 */ /* 0x000fe400078efcff */
[C---:B------:R-:W-:Y:S11]  /*1900*/  ISETP.GT.AND P1, PT, R3.reuse, 0x3f, PT ;  /* 0x0000003f0300780c */ /* 0x040ff60003f24270 */
[----:B------:R-:W-:Y:S02]  /*1910*/  @!UPT UIADD3 URZ, URZ, URZ, URZ ;  /* 0x0000003f3f3ff290 */ /* 0x000fe4000fffe03f */
[C---:B------:R-:W-:Y:S02]  /*1920*/  @!P1 IADD3 R14, -R3.reuse, 0x40, RZ ;  /* 0x00000040030e9810 */ /* 0x040fe40007ffe1ff */
[----:B------:R-:W-:Y:S02]  /*1930*/  @!P1 ISETP.NE.AND P0, PT, R3, RZ, PT ;  /* 0x000000ff0300920c */ /* 0x000fe40003f05270 */
[--C-:B------:R-:W-:Y:S02]  /*1940*/  @!P1 SHF.L.U64.HI R14, R15, R14, R8.reuse ;  /* 0x0000000e0f0e9219 */ /* 0x100fe40000010208 */
[-CC-:B------:R-:W-:Y:S02]  /*1950*/  @!P1 SHF.R.U64 R11, R0, R3.reuse, R8.reuse ;  /* 0x00000003000b9219 */ /* 0x180fe40000001208 */
[----:B------:R-:W-:Y:S02]  /*1960*/  @!P1 SHF.R.U32.HI R10, RZ, R3, R8 ;  /* 0x00000003ff0a9219 */ /* 0x000fe40000011608 */
[----:B------:R-:W-:Y:S02]  /*1970*/  @!P1 SEL R8, R14, RZ, P0 ;  /* 0x000000ff0e089207 */ /* 0x000fe40000000000 */
[----:B------:R-:W-:Y:S02]  /*1980*/  ISETP.GE.AND P1, PT, R2, RZ, PT ;  /* 0x000000ff0200720c */ /* 0x000fe40003f26270 */
[----:B------:R-:W-:Y:S05]  /*1990*/  LEA.HI R11, P0, R8, R11, RZ, 0x1 ;  /* 0x0000000b080b7211 */ /* 0x000fea00078108ff */
[----:B------:R-:W-:Y:S01]  /*19a0*/  IMAD.X R10, RZ, RZ, R10, P0 ;  /* 0x000000ffff0a7224 */ /* 0x000fe200000e060a */
[-C--:B------:R-:W-:Y:S04]  /*19b0*/  IADD3 R0, P0, RZ, -R11.reuse, RZ ;  /* 0x8000000bff007210 */ /* 0x080fe80007f1e0ff */
[----:B------:R-:W-:Y:S01]  /*19c0*/  SEL R0, R0, R11, !P1 ;  /* 0x0000000b00007207 */ /* 0x000fe20004800000 */
[----:B------:R-:W-:Y:S05]  /*19d0*/  IMAD.X R3, RZ, RZ, ~R10, P0 ;  /* 0x000000ffff037224 */ /* 0x000fea00000e0e0a */
[----:B------:R-:W-:Y:S02]  /*19e0*/  SEL R3, R3, R10, !P1 ;  /* 0x0000000a03037207 */ /* 0x000fe40004800000 */
.L_x_14:
[----:B------:R-:W-:Y:S05]  /*19f0*/  BSYNC B0 ;  /* 0x0000000000007941 */ /* 0x000fea0003800000 */
.L_x_13:
[----:B------:R-:W-:Y:S04]  /*1a00*/  MOV R2, R0 ;  /* 0x0000000000027202 */ /* 0x000fe80000000f00 */
[----:B------:R-:W0:Y:S02]  /*1a10*/  I2F.S64 R14, R2 ;  /* 0x00000002000e7312 */ /* 0x000e240000301400 */
[----:B0-----:R-:W-:Y:S07]  /*1a20*/  FMUL R20, R14, UR9 ;  /* 0x000000090e147c20 */ /* 0x001fee0008400000 */
.L_x_12:
[----:B------:R-:W-:Y:S01]  /*1a30*/  IMAD.MOV.U32 R8, RZ, RZ, R19 ;  /* 0x000000ffff087224 */ /* 0x000fe200078e0013 */
[----:B------:R-:W-:Y:S01]  /*1a40*/  ISETP.LE.AND P0, PT, RZ, UR8, PT ;  /* 0x00000008ff007c0c */ /* 0x000fe2000bf03270 */
[----:B------:R-:W-:Y:S01]  /*1a50*/  IMAD.MOV.U32 R11, RZ, RZ, R18 ;  /* 0x000000ffff0b7224 */ /* 0x000fe200078e0012 */
[----:B------:R-:W-:Y:S01]  /*1a60*/  MOV R10, R17 ;  /* 0x00000011000a7202 */ /* 0x000fe20000000f00 */
[----:B------:R-:W-:Y:S01]  /*1a70*/  IMAD.MOV.U32 R15, RZ, RZ, R16 ;  /* 0x000000ffff0f7224 */ /* 0x000fe200078e0010 */
[----:B------:R-:W-:Y:S11]  /*1a80*/  FSETP.NEU.OR P0, PT, R20, RZ, !P0 ;  /* 0x000000ff1400720b */ /* 0x000ff6000470d400 */
[----:B------:R-:W-:Y:S02]  /*1a90*/  @!UPT UIADD3 URZ, URZ, URZ, URZ ;  /* 0x0000003f3f3ff290 */ /* 0x000fe4000fffe03f */
[----:B------:R-:W-:Y:S05]  /*1aa0*/  @P0 BRA `(.L_x_11) ;  /* 0x0000000000400947 */ /* 0x000fea0003800000 */
[C---:B------:R-:W-:Y:S11]  /*1ab0*/  FSETP.GT.AND P2, PT, R14.reuse, RZ, PT ;  /* 0x000000ff0e00720b */ /* 0x040ff60003f44000 */
[----:B------:R-:W-:Y:S02]  /*1ac0*/  @!UPT UIADD3 URZ, URZ, URZ, URZ ;  /* 0x0000003f3f3ff290 */ /* 0x000fe4000fffe03f */
[----:B------:R-:W-:Y:S01]  /*1ad0*/  @!P2 MOV R11, R18 ;  /* 0x00000012000ba202 */ /* 0x000fe20000000f00 */
[C---:B------:R-:W-:Y:S01]  /*1ae0*/  @!P2 FADD R20, R14.reuse, -1 ;  /* 0xbf8000000e14a421 */ /* 0x040fe20000000000 */
[----:B------:R-:W-:Y:S01]  /*1af0*/  @!P2 MOV R15, R16 ;  /* 0x00000010000fa202 */ /* 0x000fe20000000f00 */
[----:B------:R-:W-:Y:S01]  /*1b00*/  @P2 FADD R0, R14, 1 ;  /* 0x3f8000000e002421 */ /* 0x000fe20000000000 */
[----:B------:R-:W-:Y:S02]  /*1b10*/  @!P2 IMAD.MOV.U32 R8, RZ, RZ, R19 ;  /* 0x000000ffff08a224 */ /* 0x000fe400078e0013 */
[----:B------:R-:W-:Y:S01]  /*1b20*/  @!P2 FSETP.GEU.AND P1, PT, R13, R20, PT ;  /* 0x000000140d00a20b */ /* 0x000fe20003f2e000 */
[----:B------:R-:W-:Y:S01]  /*1b30*/  @!P2 IMAD.MOV.U32 R10, RZ, RZ, R17 ;  /* 0x000000ffff0aa224 */ /* 0x000fe200078e0011 */
[----:B------:R-:W-:Y:S01]  /*1b40*/  @P2 FSETP.GEU.AND P0, PT, R0, R7, PT ;  /* 0x000000070000220b */ /* 0x000fe20003f0e000 */
[----:B------:R-:W-:Y:S01]  /*1b50*/  @P2 IMAD.MOV.U32 R8, RZ, RZ, R19 ;  /* 0x000000ffff082224 */ /* 0x000fe200078e0013 */
[----:B------:R-:W-:Y:S01]  /*1b60*/  @!P2 FSEL R20, R20, R13, !P1 ;  /* 0x0000000d1414a208 */ /* 0x000fe20004800000 */
[----:B------:R-:W-:Y:S01]  /*1b70*/  @P2 IMAD.MOV.U32 R11, RZ, RZ, R18 ;  /* 0x000000ffff0b2224 */ /* 0x000fe200078e0012 */
[----:B------:R-:W-:Y:S01]  /*1b80*/  @P2 MOV R10, R17 ;  /* 0x00000011000a2202 */ /* 0x000fe20000000f00 */
[----:B------:R-:W-:Y:S01]  /*1b90*/  @P2 IMAD.MOV.U32 R15, RZ, RZ, R16 ;  /* 0x000000ffff0f2224 */ /* 0x000fe200078e0010 */
[----:B------:R-:W-:Y:S02]  /*1ba0*/  @P2 FSEL R20, R0, R7, !P0 ;  /* 0x0000000700142208 */ /* 0x000fe40004000000 */
.L_x_11:
[----:B------:R-:W-:Y:S05]  /*1bb0*/  BSYNC B1 ;  /* 0x0000000000017941 */ /* 0x000fea0003800000 */
.L_x_9:
[C---:B------:R-:W-:Y:S04]  /*1bc0*/  LEA R2, P0, R12.reuse, UR6, 0x2 ;  /* 0x000000060c027c11 */ /* 0x040fe8000f8010ff */
[C-C-:B------:R-:W-:Y:S02]  /*1bd0*/  LEA.HI.X R3, R12.reuse, UR7, R5.reuse, 0x2, P0 ;  /* 0x000000070c037c11 */ /* 0x140fe400080f1405 */
[----:B------:R-:W-:Y:S03]  /*1be0*/  IADD3 R12, P0, R12, UR13, RZ ;  /* 0x0000000d0c0c7c10 */ /* 0x000fe6000ff1e0ff */
[----:B------:R1:W-:Y:S02]  /*1bf0*/  STG.E desc[UR16][R2.64], R20 ;  /* 0x0000001402007986 */ /* 0x0003e4000c101910 */
[----:B------:R-:W-:Y:S01]  /*1c00*/  IMAD.X R5, RZ, RZ, R5, P0 ;  /* 0x000000ffff057224 */ /* 0x000fe200000e0605 */
[----:B------:R-:W-:Y:S04]  /*1c10*/  ISETP.GE.U32.AND P0, PT, R12, UR4, PT ;  /* 0x000000040c007c0c */ /* 0x000fe8000bf06070 */
[----:B------:R-:W-:Y:S11]  /*1c20*/  ISETP.GE.U32.AND.EX P0, PT, R5, UR5, PT, P0 ;  /* 0x0000000505007c0c */ /* 0x000ff6000bf06100 */
[----:B------:R-:W-:Y:S02]  /*1c30*/  @!UPT UIADD3 URZ, URZ, URZ, URZ ;  /* 0x0000003f3f3ff290 */ /* 0x000fe4000fffe03f */
[----:B------:R-:W-:Y:S05]  /*1c40*/  @!P0 BRA `(.L_x_15) ;  /* 0xfffffff800148947 */ /* 0x000fea000383ffff */
[----:B------:R-:W-:Y:S05]  /*1c50*/  BSYNC B2 ;  /* 0x0000000000027941 */ /* 0x000fea0003800000 */
.L_x_8:
[----:B------:R-:W-:Y:S01]  /*1c60*/  MOV R5, R15 ;  /* 0x0000000f00057202 */ /* 0x000fe20000000f00 */
[----:B------:R-:W-:Y:S04]  /*1c70*/  STL.64 [R1+0x38], R10 ;  /* 0x0000380a01007387 */ /* 0x000fe80000100a00 */
[----:B------:R-:W-:Y:S04]  /*1c80*/  STL.64 [R1+0x40], R8 ;  /* 0x0000400801007387 */ /* 0x000fe80000100a00 */
[----:B------:R-:W-:Y:S01]  /*1c90*/  STL.64 [R1+0x30], R4 ;  /* 0x0000300401007387 */ /* 0x000fe20000100a00 */
[----:B------:R-:W-:Y:S05]  /*1ca0*/  EXIT ;  /* 0x000000000000794d */ /* 0x000fea0003800000 */
.L_x_16:
[----:B------:R-:W-:-:S00]  /*1cb0*/  BRA `(.L_x_16) ;  /* 0xfffffffc00fc7947 */ /* 0x000fc0000383ffff */
[----:B------:R-:W-:-:S00]  /*1cc0*/  NOP ;  /* 0x0000000000007918 */ /* 0x000fc00000000000 */
        /* <DEDUP_REMOVED lines=11> */
.L_x_322:


//--------------------- .text._ZN7cutlass9reference6device6kernel12BlockForEachINS_12float_e4m3_tENS1_6detail17RandomUniformFuncIS4_EEEEvPT_mNT0_6ParamsE --------------------------
	.section	.text._ZN7cutlass9reference6device6kernel12BlockForEachINS_12float_e4m3_tENS1_6detail17RandomUniformFuncIS4_EEEEvPT_mNT0_6ParamsE,"ax",@progbits
	.align	128
        .global         _ZN7cutlass9reference6device6kernel12BlockForEachINS_12float_e4m3_tENS1_6detail17RandomUniformFuncIS4_EEEEvPT_mNT0_6ParamsE
        .type           _ZN7cutlass9reference6device6kernel12BlockForEachINS_12float_e4m3_tENS1_6detail17RandomUniformFuncIS4_EEEEvPT_mNT0_6ParamsE,@function
        .size           _ZN7cutlass9reference6device6kernel12BlockForEachINS_12float_e4m3_tENS1_6detail17RandomUniformFuncIS4_EEEEvPT_mNT0_6ParamsE,(.L_x_323 - _ZN7cutlass9reference6device6kernel12BlockForEachINS_12float_e4m3_tENS1_6detail17RandomUniformFuncIS4_EEEEvPT_mNT0_6ParamsE)
        .other          _ZN7cutlass9reference6device6kernel12BlockForEachINS_12float_e4m3_tENS1_6detail17RandomUniformFuncIS4_EEEEvPT_mNT0_6ParamsE,@"STO_CUDA_ENTRY STV_DEFAULT"
_ZN7cutlass9reference6device6kernel12BlockForEachINS_12float_e4m3_tENS1_6detail17RandomUniformFuncIS4_EEEEvPT_mNT0_6ParamsE:
.text._ZN7cutlass9reference6device6kernel12BlockForEachINS_12float_e4m3_tENS1_6detail17RandomUniformFuncIS4_EEEEvPT_mNT0_6ParamsE:
        /* <DEDUP_REMOVED lines=20> */
[----:B------:R-:W-:Y:S01]  /*0140*/  IMAD R4, R4, -0x658354e5, RZ ;  /* 0x9a7cab1b04047824 */ /* 0x000fe200078e02ff */
[----:B----4-:R-:W-:Y:S01]  /*0150*/  PRMT R13, R13, 0x654, R6 ;  /* 0x000006540d0d7816 */ /* 0x010fe20000000006 */
[C---:B------:R-:W-:Y:S01]  /*0160*/  VIADD R7, R5.reuse, 0x75bcd15 ;  /* 0x075bcd1505077836 */ /* 0x040fe20000000000 */
[C---:B------:R-:W-:Y:S01]  /*0170*/  LOP3.LUT R10, R5.reuse, 0x159a55e5, RZ, 0x3c, !PT ;  /* 0x159a55e5050a7812 */ /* 0x040fe200078e3cff */
[C---:B------:R-:W-:Y:S01]  /*0180*/  VIADD R11, R4.reuse, 0x1f123bb5 ;  /* 0x1f123bb5040b7836 */ /* 0x040fe20000000000 */
[C---:B------:R-:W-:Y:S01]  /*0190*/  IADD3 R6, R5.reuse, 0x64f0c9, R4 ;  /* 0x0064f0c905067810 */ /* 0x040fe20007ffe004 */
[----:B------:R-:W-:Y:S01]  /*01a0*/  VIADD R5, R5, 0x583f19 ;  /* 0x00583f1905057836 */ /* 0x000fe20000000000 */
[----:B------:R-:W4:Y:S01]  /*01b0*/  LDC.64 R16, c[0x0][0x238] ;  /* 0x00008e00ff107b82 */ /* 0x000f220000000a00 */
[----:B------:R-:W-:Y:S01]  /*01c0*/  LOP3.LUT R4, R4, 0x5491333, RZ, 0x3c, !PT ;  /* 0x0549133304047812 */ /* 0x000fe200078e3cff */
[----:B-1----:R2:W-:Y:S04]  /*01d0*/  STL.64 [R1+0x28], R12 ;  /* 0x0000280c01007387 */ /* 0x0025e80000100a00 */
[----:B------:R1:W-:Y:S02]  /*01e0*/  STL.64 [R1+0x30], R6 ;  /* 0x0000300601007387 */ /* 0x0003e40000100a00 */
[----:B------:R-:W5:Y:S02]  /*01f0*/  LDC R0, c[0x0][0x230] ;  /* 0x00008c00ff007b82 */ /* 0x000f640000000800 */
[----:B0-----:R1:W-:Y:S04]  /*0200*/  STL.64 [R1], R18 ;  /* 0x0000001201007387 */ /* 0x0013e80000100a00 */
[----:B------:R1:W-:Y:S02]  /*0210*/  STL.64 [R1+0x38], R10 ;  /* 0x0000380a01007387 */ /* 0x0003e40000100a00 */
[----:B------:R-:W0:Y:S02]  /*0220*/  LDC.64 R2, c[0x0][0x240] ;  /* 0x00009000ff027b82 */ /* 0x000e240000000a00 */
[----:B---3--:R1:W-:Y:S04]  /*0230*/  STL.64 [R1+0x8], R8 ;  /* 0x0000080801007387 */ /* 0x0083e80000100a00 */
[----:B------:R1:W-:Y:S04]  /*0240*/  STL.64 [R1+0x40], R4 ;  /* 0x0000400401007387 */ /* 0x0003e80000100a00 */
[----:B----4-:R1:W-:Y:S01]  /*0250*/  STL.64 [R1+0x18], R16 ;  /* 0x0000181001007387 */ /* 0x0103e20000100a00 */
[----:B--2---:R-:W-:-:S02]  /*0260*/  IMAD R13, R15, UR4, R14 ;  /* 0x000000040f0d7c24 */ /* 0x004fc4000f8e020e */
[----:B------:R-:W-:Y:S01]  /*0270*/  IMAD.MOV.U32 R12, RZ, RZ, RZ ;  /* 0x000000ffff0c7224 */ /* 0x000fe200078e00ff */
[----:B-----5:R1:W-:Y:S02]  /*0280*/  STL [R1+0x10], R0 ;  /* 0x0000100001007387 */ /* 0x0203e40000100800 */
[----:B------:R-:W-:Y:S02]  /*0290*/  ISETP.NE.AND P0, PT, R13, RZ, PT ;  /* 0x000000ff0d00720c */ /* 0x000fe40003f05270 */
[----:B0-----:R1:W-:Y:S11]  /*02a0*/  STL.64 [R1+0x20], R2 ;  /* 0x0000200201007387 */ /* 0x0013f60000100a00 */
[----:B------:R-:W-:Y:S05]  /*02b0*/  @!P0 BRA `(.L_x_18) ;  /* 0x0000000c00f88947 */ /* 0x000fea0003800000 */
[----:B------:R-:W-:Y:S01]  /*02c0*/  HFMA2.MMA R21, -RZ, RZ, 0, 0 ;  /* 0x00000000ff157435 */ /* 0x000fe200000001ff */
[----:B-1----:R-:W-:Y:S02]  /*02d0*/  MOV R9, R13 ;  /* 0x0000000d00097202 */ /* 0x002fe40000000f00 */
[----:B------:R-:W-:-:S08]  /*02e0*/  MOV R2, R12 ;  /* 0x0000000c00027202 */ /* 0x000fd00000000f00 */
.L_x_24:
[----:B------:R-:W-:Y:S01]  /*02f0*/  LOP3.LUT P0, RZ, R9, 0x3, RZ, 0xc0, !PT ;  /* 0x0000000309ff7812 */ /* 0x000fe2000780c0ff */
[----:B------:R-:W-:-:S12]  /*0300*/  BSSY B0, `(.L_x_19) ;  /* 0x00000f2000007945 */ /* 0x000fd80003800000 */
[----:B0-----:R-:W-:Y:S05]  /*0310*/  @!P0 BRA `(.L_x_20) ;  /* 0x0000000c00c08947 */ /* 0x001fea0003800000 */
[----:B------:R-:W-:Y:S02]  /*0320*/  HFMA2.MMA R19, -RZ, RZ, 0, 0 ;  /* 0x00000000ff137435 */ /* 0x000fe400000001ff */
.L_x_23:
[----:B------:R-:W-:Y:S01]  /*0330*/  IMAD.MOV.U32 R20, RZ, RZ, RZ ;  /* 0x000000ffff147224 */ /* 0x000fe200078e00ff */
[----:B0-----:R-:W-:Y:S02]  /*0340*/  CS2R R4, SRZ ;  /* 0x0000000000047805 */ /* 0x001fe4000001ff00 */
[----:B------:R-:W-:Y:S01]  /*0350*/  CS2R R10, SRZ ;  /* 0x00000000000a7805 */ /* 0x000fe2000001ff00 */
[----:B------:R-:W-:-:S07]  /*0360*/  IMAD.MOV.U32 R7, RZ, RZ, RZ ;  /* 0x000000ffff077224 */ /* 0x000fce00078e00ff */
.L_x_22:
        /* <DEDUP_REMOVED lines=8> */
.L_x_21:
[----:B------:R-:W-:Y:S02]  /*03f0*/  IMAD.MOV.U32 R8, RZ, RZ, 0x1 ;  /* 0x00000001ff087424 */ /* 0x000fe400078e00ff */
[----:B------:R-:W-:-:S03]  /*0400*/  IMAD.MOV.U32 R14, RZ, RZ, R24 ;  /* 0x000000ffff0e7224 */ /* 0x000fc600078e0018 */
[----:B------:R-:W-:Y:S01]  /*0410*/  SHF.L.U32 R15, R8, R17, RZ ;  /* 0x00000011080f7219 */ /* 0x000fe200000006ff */
[----:B------:R-:W-:-:S03]  /*0420*/  IMAD R8, R20, 0x20, R17 ;  /* 0x0000002014087824 */ /* 0x000fc600078e0211 */
[----:B-----5:R-:W-:Y:S01]  /*0430*/  LOP3.LUT P0, RZ, R0, R15, RZ, 0xc0, !PT ;  /* 0x0000000f00ff7212 */ /* 0x020fe2000780c0ff */
[----:B------:R-:W-:Y:S02]  /*0440*/  IMAD R8, R8, 0x5, RZ ;  /* 0x0000000508087824 */ /* 0x000fe400078e02ff */
[----:B------:R-:W-:Y:S02]  /*0450*/  IMAD.MOV.U32 R15, RZ, RZ, R3 ;  /* 0x000000ffff0f7224 */ /* 0x000fe400078e0003 */
[----:B------:R-:W-:-:S08]  /*0460*/  IMAD.WIDE R22, R8, 0x4, R14 ;  /* 0x0000000408167825 */ /* 0x000fd000078e020e */
[----:B------:R-:W2:Y:S04]  /*0470*/  @P0 LDG.E R16, desc[UR16][R22.64] ;  /* 0x0000001016100981 */ /* 0x000ea8000c1e1900 */
[----:B------:R-:W3:Y:S04]  /*0480*/  @P0 LDG.E R8, desc[UR16][R22.64+0x8] ;  /* 0x0000081016080981 */ /* 0x000ee8000c1e1900 */
[----:B------:R-:W4:Y:S01]  /*0490*/  @P0 LDG.E R15, desc[UR16][R22.64+0xc] ;  /* 0x00000c10160f0981 */ /* 0x000f22000c1e1900 */
[----:B------:R-:W-:-:S03]  /*04a0*/  IMAD.MOV.U32 R14, RZ, RZ, 0x2 ;  /* 0x00000002ff0e7424 */ /* 0x000fc600078e00ff */
[----:B------:R-:W4:Y:S02]  /*04b0*/  @P0 LDG.E R27, desc[UR16][R22.64+0x4] ;  /* 0x00000410161b0981 */ /* 0x000f24000c1e1900 */
[----:B------:R-:W-:Y:S02]  /*04c0*/  SHF.L.U32 R29, R14, R17, RZ ;  /* 0x000000110e1d7219 */ /* 0x000fe400000006ff */
[----:B------:R-:W4:Y:S02]  /*04d0*/  @P0 LDG.E R14, desc[UR16][R22.64+0x10] ;  /* 0x00001010160e0981 */ /* 0x000f24000c1e1900 */
[----:B------:R-:W-:Y:S02]  /*04e0*/  LOP3.LUT P1, RZ, R0, R29, RZ, 0xc0, !PT ;  /* 0x0000001d00ff7212 */ /* 0x000fe4000782c0ff */
[----:B--2---:R-:W-:-:S11]  /*04f0*/  @P0 LOP3.LUT R7, R7, R16, RZ, 0x3c, !PT ;  /* 0x0000001007070212 */ /* 0x004fd600078e3cff */
[----:B------:R-:W2:Y:S01]  /*0500*/  @P1 LDG.E R16, desc[UR16][R22.64+0x14] ;  /* 0x0000141016101981 */ /* 0x000ea2000c1e1900 */
[----:B---3--:R-:W-:-:S03]  /*0510*/  @P0 LOP3.LUT R11, R11, R8, RZ, 0x3c, !PT ;  /* 0x000000080b0b0212 */ /* 0x008fc600078e3cff */
[----:B------:R-:W3:Y:S01]  /*0520*/  @P1 LDG.E R8, desc[UR16][R22.64+0x1c] ;  /* 0x00001c1016081981 */ /* 0x000ee2000c1e1900 */
[----:B----4-:R-:W-:-:S03]  /*0530*/  @P0 LOP3.LUT R4, R4, R15, RZ, 0x3c, !PT ;  /* 0x0000000f04040212 */ /* 0x010fc600078e3cff */
[----:B------:R-:W4:Y:S01]  /*0540*/  @P1 LDG.E R15, desc[UR16][R22.64+0x20] ;  /* 0x00002010160f1981 */ /* 0x000f22000c1e1900 */
[----:B------:R-:W-:Y:S01]  /*0550*/  @P0 LOP3.LUT R5, R5, R14, RZ, 0x3c, !PT ;  /* 0x0000000e05050212 */ /* 0x000fe200078e3cff */
[----:B------:R-:W-:-:S05]  /*0560*/  IMAD.MOV.U32 R14, RZ, RZ, 0x4 ;  /* 0x00000004ff0e7424 */ /* 0x000fca00078e00ff */
[----:B------:R-:W-:Y:S02]  /*0570*/  SHF.L.U32 R29, R14, R17, RZ ;  /* 0x000000110e1d7219 */ /* 0x000fe400000006ff */
[----:B------:R-:W4:Y:S01]  /*0580*/  @P1 LDG.E R14, desc[UR16][R22.64+0x24] ;  /* 0x00002410160e1981 */ /* 0x000f22000c1e1900 */
[----:B------:R-:W-:-:S03]  /*0590*/  @P0 LOP3.LUT R10, R10, R27, RZ, 0x3c, !PT ;  /* 0x0000001b0a0a0212 */ /* 0x000fc600078e3cff */
[----:B------:R-:W4:Y:S01]  /*05a0*/  @P1 LDG.E R27, desc[UR16][R22.64+0x18] ;  /* 0x00001810161b1981 */ /* 0x000f22000c1e1900 */
        /* <DEDUP_REMOVED lines=143> */
[----:B------:R-:W-:-:S13]  /*0ea0*/  LOP3.LUT P1, RZ, R0, R29, RZ, 0xc0, !PT ;  /* 0x0000001d00ff7212 */ /* 0x000fda000782c0ff */
[----:B------:R-:W4:Y:S01]  /*0eb0*/  @P1 LDG.E R29, desc[UR16][R22.64+0x108] ;  /* 0x00010810161d1981 */ /* 0x000f22000c1e1900 */
[----:B--2---:R-:W-:-:S03]  /*0ec0*/  @P0 LOP3.LUT R7, R7, R16, RZ, 0x3c, !PT ;  /* 0x0000001007070212 */ /* 0x004fc600078e3cff */
[----:B------:R-:W2:Y:S01]  /*0ed0*/  @P1 LDG.E R16, desc[UR16][R22.64+0x104] ;  /* 0x0001041016101981 */ /* 0x000ea2000c1e1900 */
[----:B---3--:R-:W-:-:S03]  /*0ee0*/  @P0 LOP3.LUT R11, R11, R8, RZ, 0x3c, !PT ;  /* 0x000000080b0b0212 */ /* 0x008fc600078e3cff */
[----:B------:R-:W3:Y:S01]  /*0ef0*/  @P1 LDG.E R8, desc[UR16][R22.64+0x10c] ;  /* 0x00010c1016081981 */ /* 0x000ee2000c1e1900 */
[----:B----4-:R-:W-:-:S03]  /*0f00*/  @P0 LOP3.LUT R4, R4, R15, RZ, 0x3c, !PT ;  /* 0x0000000f04040212 */ /* 0x010fc600078e3cff */
[----:B------:R-:W4:Y:S01]  /*0f10*/  @P1 LDG.E R15, desc[UR16][R22.64+0x110] ;  /* 0x00011010160f1981 */ /* 0x000f22000c1e1900 */
[----:B------:R-:W-:Y:S01]  /*0f20*/  @P0 LOP3.LUT R5, R5, R14, RZ, 0x3c, !PT ;  /* 0x0000000e05050212 */ /* 0x000fe200078e3cff */
[----:B------:R-:W-:Y:S01]  /*0f30*/  IMAD.MOV.U32 R14, RZ, RZ, 0x4000 ;  /* 0x00004000ff0e7424 */ /* 0x000fe200078e00ff */
[----:B------:R-:W-:-:S04]  /*0f40*/  @P0 LOP3.LUT R10, R10, R27, RZ, 0x3c, !PT ;  /* 0x0000001b0a0a0212 */ /* 0x000fc800078e3cff */
[----:B------:R-:W-:Y:S02]  /*0f50*/  SHF.L.U32 R27, R14, R17, RZ ;  /* 0x000000110e1b7219 */ /* 0x000fe400000006ff */
[----:B------:R-:W4:Y:S02]  /*0f60*/  @P1 LDG.E R14, desc[UR16][R22.64+0x114] ;  /* 0x00011410160e1981 */ /* 0x000f24000c1e1900 */
[----:B------:R-:W-:-:S13]  /*0f70*/  LOP3.LUT P0, RZ, R0, R27, RZ, 0xc0, !PT ;  /* 0x0000001b00ff7212 */ /* 0x000fda000780c0ff */
[----:B------:R-:W4:Y:S01]  /*0f80*/  @P0 LDG.E R27, desc[UR16][R22.64+0x11c] ;  /* 0x00011c10161b0981 */ /* 0x000f22000c1e1900 */
[----:B--2---:R-:W-:-:S03]  /*0f90*/  @P1 LOP3.LUT R7, R7, R16, RZ, 0x3c, !PT ;  /* 0x0000001007071212 */ /* 0x004fc600078e3cff */
[----:B------:R-:W2:Y:S01]  /*0fa0*/  @P0 LDG.E R18, desc[UR16][R22.64+0x128] ;  /* 0x0001281016120981 */ /* 0x000ea2000c1e1900 */
[----:B---3--:R-:W-:-:S03]  /*0fb0*/  @P1 LOP3.LUT R11, R11, R8, RZ, 0x3c, !PT ;  /* 0x000000080b0b1212 */ /* 0x008fc600078e3cff */
[----:B------:R-:W3:Y:S01]  /*0fc0*/  @P0 LDG.E R16, desc[UR16][R22.64+0x118] ;  /* 0x0001181016100981 */ /* 0x000ee2000c1e1900 */
[----:B----4-:R-:W-:-:S03]  /*0fd0*/  @P1 LOP3.LUT R4, R4, R15, RZ, 0x3c, !PT ;  /* 0x0000000f04041212 */ /* 0x010fc600078e3cff */
[----:B------:R-:W4:Y:S04]  /*0fe0*/  @P0 LDG.E R8, desc[UR16][R22.64+0x120] ;  /* 0x0001201016080981 */ /* 0x000f28000c1e1900 */
[----:B------:R-:W2:Y:S01]  /*0ff0*/  @P0 LDG.E R15, desc[UR16][R22.64+0x124] ;  /* 0x00012410160f0981 */ /* 0x000ea2000c1e1900 */
[----:B------:R-:W-:Y:S02]  /*1000*/  @P1 LOP3.LUT R10, R10, R29, RZ, 0x3c, !PT ;  /* 0x0000001d0a0a1212 */ /* 0x000fe400078e3cff */
[----:B------:R-:W-:Y:S01]  /*1010*/  @P1 LOP3.LUT R5, R5, R14, RZ, 0x3c, !PT ;  /* 0x0000000e05051212 */ /* 0x000fe200078e3cff */
[----:B------:R-:W-:-:S05]  /*1020*/  IMAD.MOV.U32 R14, RZ, RZ, 0x8000 ;  /* 0x00008000ff0e7424 */ /* 0x000fca00078e00ff */
[----:B------:R-:W-:-:S04]  /*1030*/  SHF.L.U32 R29, R14, R17, RZ ;  /* 0x000000110e1d7219 */ /* 0x000fc800000006ff */
[----:B------:R-:W-:Y:S02]  /*1040*/  LOP3.LUT P1, RZ, R0, R29, RZ, 0xc0, !PT ;  /* 0x0000001d00ff7212 */ /* 0x000fe4000782c0ff */
[----:B------:R-:W-:-:S11]  /*1050*/  @P0 LOP3.LUT R10, R10, R27, RZ, 0x3c, !PT ;  /* 0x0000001b0a0a0212 */ /* 0x000fd600078e3cff */
[----:B------:R-:W2:Y:S04]  /*1060*/  @P1 LDG.E R14, desc[UR16][R22.64+0x134] ;  /* 0x00013410160e1981 */ /* 0x000ea8000c1e1900 */
[----:B------:R-:W2:Y:S01]  /*1070*/  @P1 LDG.E R27, desc[UR16][R22.64+0x138] ;  /* 0x00013810161b1981 */ /* 0x000ea2000c1e1900 */
[----:B---3--:R-:W-:-:S03]  /*1080*/  @P0 LOP3.LUT R7, R7, R16, RZ, 0x3c, !PT ;  /* 0x0000001007070212 */ /* 0x008fc600078e3cff */
[----:B------:R-:W3:Y:S01]  /*1090*/  @P1 LDG.E R16, desc[UR16][R22.64+0x12c] ;  /* 0x00012c1016101981 */ /* 0x000ee2000c1e1900 */
[----:B----4-:R-:W-:-:S03]  /*10a0*/  @P0 LOP3.LUT R11, R11, R8, RZ, 0x3c, !PT ;  /* 0x000000080b0b0212 */ /* 0x010fc600078e3cff */
[----:B------:R-:W4:Y:S01]  /*10b0*/  @P1 LDG.E R8, desc[UR16][R22.64+0x13c] ;  /* 0x00013c1016081981 */ /* 0x000f22000c1e1900 */
[----:B--2---:R-:W-:-:S03]  /*10c0*/  @P0 LOP3.LUT R4, R4, R15, RZ, 0x3c, !PT ;  /* 0x0000000f04040212 */ /* 0x004fc600078e3cff */
[----:B------:R-:W2:Y:S01]  /*10d0*/  @P1 LDG.E R15, desc[UR16][R22.64+0x130] ;  /* 0x00013010160f1981 */ /* 0x000ea2000c1e1900 */
[----:B------:R-:W-:Y:S01]  /*10e0*/  VIADD R17, R17, 0x10 ;  /* 0x0000001011117836 */ /* 0x000fe20000000000 */
[----:B------:R-:W-:-:S04]  /*10f0*/  @P0 LOP3.LUT R5, R5, R18, RZ, 0x3c, !PT ;  /* 0x0000001205050212 */ /* 0x000fc800078e3cff */
[----:B------:R-:W-:Y:S02]  /*1100*/  ISETP.NE.AND P0, PT, R17, 0x20, PT ;  /* 0x000000201100780c */ /* 0x000fe40003f05270 */
[----:B------:R-:W-:Y:S02]  /*1110*/  @P1 LOP3.LUT R11, R11, R14, RZ, 0x3c, !PT ;  /* 0x0000000e0b0b1212 */ /* 0x000fe400078e3cff */
[----:B------:R-:W-:Y:S02]  /*1120*/  @P1 LOP3.LUT R4, R4, R27, RZ, 0x3c, !PT ;  /* 0x0000001b04041212 */ /* 0x000fe400078e3cff */
[----:B---3--:R-:W-:Y:S02]  /*1130*/  @P1 LOP3.LUT R7, R7, R16, RZ, 0x3c, !PT ;  /* 0x0000001007071212 */ /* 0x008fe400078e3cff */
[----:B----4-:R-:W-:Y:S02]  /*1140*/  @P1 LOP3.LUT R5, R5, R8, RZ, 0x3c, !PT ;  /* 0x0000000805051212 */ /* 0x010fe400078e3cff */
[----:B--2---:R-:W-:-:S03]  /*1150*/  @P1 LOP3.LUT R10, R10, R15, RZ, 0x3c, !PT ;  /* 0x0000000f0a0a1212 */ /* 0x004fc600078e3cff */
        /* <DEDUP_REMOVED lines=12> */
.L_x_20:
[----:B------:R-:W-:Y:S05]  /*1220*/  BSYNC B0 ;  /* 0x0000000000007941 */ /* 0x000fea0003800000 */
.L_x_19:
[--C-:B------:R-:W-:Y:S01]  /*1230*/  SHF.R.U64 R9, R9, 0x2, R2.reuse ;  /* 0x0000000209097819 */ /* 0x100fe20000001202 */
[----:B------:R-:W-:Y:S01]  /*1240*/  VIADD R21, R21, 0x1 ;  /* 0x0000000115157836 */ /* 0x000fe20000000000 */
[----:B------:R-:W-:Y:S02]  /*1250*/  SHF.R.U32.HI R2, RZ, 0x2, R2 ;  /* 0x00000002ff027819 */ /* 0x000fe40000011602 */
[----:B------:R-:W-:-:S04]  /*1260*/  ISETP.NE.U32.AND P0, PT, R9, RZ, PT ;  /* 0x000000ff0900720c */ /* 0x000fc80003f05070 */
[----:B------:R-:W-:-:S13]  /*1270*/  ISETP.NE.AND.EX P0, PT, R2, RZ, PT, P0 ;  /* 0x000000ff0200720c */ /* 0x000fda0003f05300 */
[----:B------:R-:W-:Y:S05]  /*1280*/  @!P0 BRA `(.L_x_18) ;  /* 0x0000000000048947 */ /* 0x000fea0003800000 */
[----:B------:R-:W-:Y:S05]  /*1290*/  BRA `(.L_x_24) ;  /* 0xfffffff000147947 */ /* 0x000fea000383ffff */
.L_x_18:
[----:B------:R-:W-:Y:S05]  /*12a0*/  BSYNC B1 ;  /* 0x0000000000017941 */ /* 0x000fea0003800000 */
.L_x_17:
[----:B------:R-:W-:Y:S01]  /*12b0*/  ULDC.64 UR4, c[0x0][0x218] ;  /* 0x0000860000047ab9 */ /* 0x000fe20000000a00 */
[----:B------:R2:W-:Y:S01]  /*12c0*/  STL.64 [R1+0x48], RZ ;  /* 0x000048ff01007387 */ /* 0x0005e20000100a00 */
[----:B------:R-:W-:-:S03]  /*12d0*/  ISETP.GE.U32.AND P0, PT, R13, UR4, PT ;  /* 0x000000040d007c0c */ /* 0x000fc6000bf06070 */
[----:B------:R2:W-:Y:S01]  /*12e0*/  STL [R1+0x50], RZ ;  /* 0x000050ff01007387 */ /* 0x0005e20000100800 */
[----:B------:R-:W-:-:S03]  /*12f0*/  ISETP.GE.U32.AND.EX P0, PT, R12, UR5, PT, P0 ;  /* 0x000000050c007c0c */ /* 0x000fc6000bf06100 */
[----:B------:R2:W-:Y:S10]  /*1300*/  STL.64 [R1+0x58], RZ ;  /* 0x000058ff01007387 */ /* 0x0005f40000100a00 */
[----:B------:R-:W-:Y:S05]  /*1310*/  @P0 EXIT ;  /* 0x000000000000094d */ /* 0x000fea0003800000 */
[----:B-1----:R-:W1:Y:S01]  /*1320*/  LDC R0, c[0x0][0x230] ;  /* 0x00008c00ff007b82 */ /* 0x002e620000000800 */
[----:B------:R-:W-:Y:S01]  /*1330*/  BSSY B2, `(.L_x_25) ;  /* 0x0000095000027945 */ /* 0x000fe20003800000 */
[----:B------:R-:W-:Y:S01]  /*1340*/  ULDC UR4, c[0x0][0x0] ;  /* 0x0000000000047ab9 */ /* 0x000fe20000000800 */
[----:B------:R-:W-:Y:S01]  /*1350*/  ULDC.64 UR6, c[0x0][0x238] ;  /* 0x00008e0000067ab9 */ /* 0x000fe20000000a00 */
[----:B------:R-:W-:Y:S01]  /*1360*/  ULDC UR13, c[0x0][0xc] ;  /* 0x00000300000d7ab9 */ /* 0x000fe20000000800 */
[----:B------:R-:W-:Y:S01]  /*1370*/  DSETP.LT.AND P4, PT, RZ, UR6, PT ;  /* 0x00000006ff007e2a */ /* 0x000fe2000bf81000 */
[----:B------:R-:W-:Y:S02]  /*1380*/  UIMAD UR13, UR4, UR13, URZ ;  /* 0x0000000d040d72a4 */ /* 0x000fe4000f8e023f */
[----:B------:R-:W3:Y:S01]  /*1390*/  LDC.64 R2, c[0x0][0x228] ;  /* 0x00008a00ff027b82 */ /* 0x000ee20000000a00 */
[----:B------:R-:W-:Y:S01]  /*13a0*/  ULDC.64 UR14, c[0x0][0x238] ;  /* 0x00008e00000e7ab9 */ /* 0x000fe20000000a00 */
[----:B------:R-:W-:Y:S01]  /*13b0*/  ULDC UR8, c[0x0][0x248] ;  /* 0x0000920000087ab9 */ /* 0x000fe20000000800 */
[----:B------:R-:W-:Y:S01]  /*13c0*/  ULDC UR10, c[0x0][0x240] ;  /* 0x00009000000a7ab9 */ /* 0x000fe20000000800 */
[----:B------:R-:W-:Y:S01]  /*13d0*/  ULDC UR9, c[0x0][0x244] ;  /* 0x0000910000097ab9 */ /* 0x000fe20000000800 */
[----:B------:R-:W-:Y:S01]  /*13e0*/  UMOV UR12, URZ ;  /* 0x0000003f000c7c82 */ /* 0x000fe20008000000 */
[----:B------:R-:W-:Y:S01]  /*13f0*/  UMOV UR11, 0x7fc00000 ;  /* 0x7fc00000000b7882 */ /* 0x000fe20000000000 */
[----:B------:R-:W-:Y:S01]  /*1400*/  ULDC.64 UR4, c[0x0][0x218] ;  /* 0x0000860000047ab9 */ /* 0x000fe20000000a00 */
[----:B------:R-:W4:Y:S01]  /*1410*/  LDC.64 R8, c[0x0][0x228] ;  /* 0x00008a00ff087b82 */ /* 0x000f220000000a00 */
[----:B------:R-:W-:Y:S01]  /*1420*/  ULDC.64 UR6, c[0x0][0x210] ;  /* 0x0000840000067ab9 */ /* 0x000fe20000000a00 */
[----:B-1----:R-:W-:Y:S01]  /*1430*/  ISETP.GT.AND P3, PT, R0, -0x1, PT ;  /* 0xffffffff0000780c */ /* 0x002fe20003f64270 */
[----:B---3--:R-:W-:-:S12]  /*1440*/  FADD R14, -R2, R3 ;  /* 0x00000003020e7221 */ /* 0x008fd80000000100 */
.L_x_33:
[----:B-1----:R-:W-:Y:S01]  /*1450*/  MOV R17, R4 ;  /* 0x0000000400117202 */ /* 0x002fe20000000f00 */
[----:B------:R-:W-:Y:S01]  /*1460*/  IMAD.MOV.U32 R19, RZ, RZ, R10 ;  /* 0x000000ffff137224 */ /* 0x000fe200078e000a */
[----:B------:R-:W-:Y:S01]  /*1470*/  BSSY B1, `(.L_x_26) ;  /* 0x0000077000017945 */ /* 0x000fe20003800000 */
[----:B------:R-:W-:Y:S01]  /*1480*/  IMAD.MOV.U32 R18, RZ, RZ, R11 ;  /* 0x000000ffff127224 */ /* 0x000fe200078e000b */
[----:B0-----:R-:W-:Y:S01]  /*1490*/  MOV R11, R17 ;  /* 0x00000011000b7202 */ /* 0x001fe20000000f00 */
[--C-:B------:R-:W-:Y:S01]  /*14a0*/  IMAD.MOV.U32 R16, RZ, RZ, R5.reuse ;  /* 0x000000ffff107224 */ /* 0x100fe200078e0005 */
[----:B------:R-:W-:Y:S01]  /*14b0*/  MOV R15, R19 ;  /* 0x00000013000f7202 */ /* 0x000fe20000000f00 */
[----:B------:R-:W-:Y:S01]  /*14c0*/  IMAD.MOV.U32 R4, RZ, RZ, R5 ;  /* 0x000000ffff047224 */ /* 0x000fe200078e0005 */
[----:B------:R-:W-:Y:S01]  /*14d0*/  MOV R10, R18 ;  /* 0x00000012000a7202 */ /* 0x000fe20000000f00 */
[----:B------:R-:W-:Y:S06]  /*14e0*/  @!P4 BRA `(.L_x_27) ;  /* 0x000000000048c947 */ /* 0x000fec0003800000 */
[----:B------:R-:W-:Y:S01]  /*14f0*/  SHF.R.U32.HI R10, RZ, 0x2, R7 ;  /* 0x00000002ff0a7819 */ /* 0x000fe20000011607 */
[----:B------:R-:W-:Y:S01]  /*1500*/  HFMA2.MMA R3, -RZ, RZ, 0.1171875, 0 ;  /* 0x2f800000ff037435 */ /* 0x000fe200000001ff */
[----:B------:R-:W-:Y:S02]  /*1510*/  IADD3 R6, R6, 0x587c5, RZ ;  /* 0x000587c506067810 */ /* 0x000fe40007ffe0ff */
[----:B------:R-:W-:Y:S01]  /*1520*/  LOP3.LUT R11, R10, R7, RZ, 0x3c, !PT ;  /* 0x000000070a0b7212 */ /* 0x000fe200078e3cff */
[----:B------:R-:W-:Y:S01]  /*1530*/  IMAD.SHL.U32 R7, R5, 0x10, RZ ;  /* 0x0000001005077824 */ /* 0x000fe200078e00ff */
[----:B------:R-:W-:Y:S03]  /*1540*/  MOV R15, R18 ;  /* 0x00000012000f7202 */ /* 0x000fe60000000f00 */
[----:B------:R-:W-:Y:S05]  /*1550*/  IMAD.SHL.U32 R10, R11, 0x2, RZ ;  /* 0x000000020b0a7824 */ /* 0x000fea00078e00ff */
[----:B------:R-:W-:Y:S04]  /*1560*/  LOP3.LUT R10, R5, R10, R11, 0x96, !PT ;  /* 0x0000000a050a7212 */ /* 0x000fe800078e960b */
[----:B------:R-:W-:Y:S02]  /*1570*/  LOP3.LUT R4, R10, R7, RZ, 0x3c, !PT ;  /* 0x000000070a047212 */ /* 0x000fe400078e3cff */
[----:B------:R-:W-:Y:S03]  /*1580*/  MOV R7, R19 ;  /* 0x0000001300077202 */ /* 0x000fe60000000f00 */
[----:B------:R-:W-:Y:S05]  /*1590*/  IMAD.IADD R2, R4, 0x1, R6 ;  /* 0x0000000104027824 */ /* 0x000fea00078e0206 */
[----:B------:R-:W-:Y:S05]  /*15a0*/  I2FP.F32.U32 R2, R2 ;  /* 0x0000000200027245 */ /* 0x000fea0000201000 */
[----:B------:R-:W-:Y:S04]  /*15b0*/  FFMA R0, R2, R3, 1.1641532182693481445e-10 ;  /* 0x2f00000002007423 */ /* 0x000fe80000000003 */
[----:B------:R-:W0:Y:S02]  /*15c0*/  F2F.F64.F32 R10, R0 ;  /* 0x00000000000a7310 */ /* 0x000e240000201800 */
[----:B0-----:R-:W-:Y:S01]  /*15d0*/  DSETP.GEU.AND P0, PT, R10, UR14, PT ;  /* 0x0000000e0a007e2a */ /* 0x001fe2000bf0e000 */
[----:B------:R-:W-:Y:S02]  /*15e0*/  IMAD.MOV.U32 R11, RZ, RZ, R5 ;  /* 0x000000ffff0b7224 */ /* 0x000fe400078e0005 */
[----:B------:R-:W-:Y:S11]  /*15f0*/  IMAD.MOV.U32 R10, RZ, RZ, R17 ;  /* 0x000000ffff0a7224 */ /* 0x000ff600078e0011 */
[----:B------:R-:W-:Y:S05]  /*1600*/  @!P0 BRA `(.L_x_28) ;  /* 0x0000000400588947 */ /* 0x000fea0003800000 */
.L_x_27:
[----:B------:R-:W-:Y:S02]  /*1610*/  SHF.R.U32.HI R16, RZ, 0x2, R7 ;  /* 0x00000002ff107819 */ /* 0x000fe40000011607 */
[----:B------:R-:W-:Y:S02]  /*1620*/  IADD3 R6, R6, 0x587c5, RZ ;  /* 0x000587c506067810 */ /* 0x000fe40007ffe0ff */
[----:B------:R-:W-:Y:S01]  /*1630*/  LOP3.LUT R16, R16, R7, RZ, 0x3c, !PT ;  /* 0x0000000710107212 */ /* 0x000fe200078e3cff */
[----:B------:R-:W-:Y:S01]  /*1640*/  IMAD.SHL.U32 R7, R4, 0x10, RZ ;  /* 0x0000001004077824 */ /* 0x000fe200078e00ff */
[----:B------:R-:W-:Y:S03]  /*1650*/  MOV R3, 0x2f800000 ;  /* 0x2f80000000037802 */ /* 0x000fe60000000f00 */
[----:B------:R-:W-:Y:S05]  /*1660*/  IMAD.SHL.U32 R17, R16, 0x2, RZ ;  /* 0x0000000210117824 */ /* 0x000fea00078e00ff */
[----:B------:R-:W-:Y:S04]  /*1670*/  LOP3.LUT R16, R4, R17, R16, 0x96, !PT ;  /* 0x0000001104107212 */ /* 0x000fe800078e9610 */
[----:B------:R-:W-:Y:S05]  /*1680*/  LOP3.LUT R5, R16, R7, RZ, 0x3c, !PT ;  /* 0x0000000710057212 */ /* 0x000fea00078e3cff */
[----:B------:R-:W-:Y:S05]  /*1690*/  IMAD.IADD R2, R5, 0x1, R6 ;  /* 0x0000000105027824 */ /* 0x000fea00078e0206 */
[----:B------:R-:W-:Y:S05]  /*16a0*/  I2FP.F32.U32 R2, R2 ;  /* 0x0000000200027245 */ /* 0x000fea0000201000 */
[----:B------:R-:W-:Y:S04]  /*16b0*/  FFMA R0, R2, R3, 1.1641532182693481445e-10 ;  /* 0x2f00000002007423 */ /* 0x000fe80000000003 */
[----:B----4-:R-:W-:Y:S05]  /*16c0*/  FFMA R16, -R0, R8, R9 ;  /* 0x0000000800107223 */ /* 0x010fea0000000109 */
[----:B------:R-:W-:Y:S01]  /*16d0*/  @!P3 F2FP.SATFINITE.E4M3.F32.PACK_AB_MERGE_C R17, RZ, R16, RZ ;  /* 0x00000010ff11b23e */ /* 0x000fe200048070ff */
        /* <DEDUP_REMOVED lines=18> */
[----:B------:R-:W-:Y:S02]  /*1800*/  IMAD.SHL.U32 R16, R2, 0x100, RZ ;  /* 0x0000010002107824 */ /* 0x000fe400078e00ff */
[----:B------:R-:W-:Y:S01]  /*1810*/  IMAD.U32 R7, RZ, RZ, UR12 ;  /* 0x0000000cff077e24 */ /* 0x000fe2000f8e00ff */
[----:B------:R-:W-:Y:S01]  /*1820*/  LOP3.LUT R3, R3, 0xff, RZ, 0xc0, !PT ;  /* 0x000000ff03037812 */ /* 0x000fe200078ec0ff */
[----:B------:R-:W-:Y:S01]  /*1830*/  IMAD.U32 R0, RZ, RZ, UR12 ;  /* 0x0000000cff007e24 */ /* 0x000fe2000f8e00ff */
[----:B------:R-:W-:Y:S01]  /*1840*/  SHF.R.U32.HI R16, RZ, 0x1, R16 ;  /* 0x00000001ff107819 */ /* 0x000fe20000011610 */
[----:B------:R-:W-:Y:S01]  /*1850*/  IMAD.MOV.U32 R17, RZ, RZ, RZ ;  /* 0x000000ffff117224 */ /* 0x000fe200078e00ff */
[----:B------:R-:W-:Y:S02]  /*1860*/  IADD3 R3, -R3, 0xbd, RZ ;  /* 0x000000bd03037810 */ /* 0x000fe40007ffe1ff */
[----:B------:R-:W-:Y:S02]  /*1870*/  LOP3.LUT R16, R16, 0x40000000, RZ, 0xfc, !PT ;  /* 0x4000000010107812 */ /* 0x000fe400078efcff */
[C---:B------:R-:W-:Y:S11]  /*1880*/  ISETP.GT.AND P1, PT, R3.reuse, 0x3f, PT ;  /* 0x0000003f0300780c */ /* 0x040ff60003f24270 */
[----:B------:R-:W-:Y:S02]  /*1890*/  @!UPT UIADD3 URZ, URZ, URZ, URZ ;  /* 0x0000003f3f3ff290 */ /* 0x000fe4000fffe03f */
[C---:B------:R-:W-:Y:S02]  /*18a0*/  @!P1 IADD3 R18, -R3.reuse, 0x40, RZ ;  /* 0x0000004003129810 */ /* 0x040fe40007ffe1ff */
[----:B------:R-:W-:Y:S02]  /*18b0*/  @!P1 ISETP.NE.AND P0, PT, R3, RZ, PT ;  /* 0x000000ff0300920c */ /* 0x000fe40003f05270 */
[--C-:B------:R-:W-:Y:S01]  /*18c0*/  @!P1 SHF.L.U64.HI R18, R7, R18, R16.reuse ;  /* 0x0000001207129219 */ /* 0x100fe20000010210 */
[----:B------:R-:W-:Y:S01]  /*18d0*/  IMAD.MOV.U32 R7, RZ, RZ, RZ ;  /* 0x000000ffff077224 */ /* 0x000fe200078e00ff */
        /* <DEDUP_REMOVED lines=10> */
.L_x_31:
[----:B------:R-:W-:Y:S05]  /*1980*/  BSYNC B0 ;  /* 0x0000000000007941 */ /* 0x000fea0003800000 */
.L_x_30:
[----:B------:R-:W-:Y:S02]  /*1990*/  MOV R2, R0 ;  /* 0x0000000000027202 */ /* 0x000fe40000000f00 */
[----:B------:R-:W-:Y:S04]  /*19a0*/  MOV R3, R7 ;  /* 0x0000000700037202 */ /* 0x000fe80000000f00 */
[----:B------:R-:W0:Y:S02]  /*19b0*/  I2F.S64 R16, R2 ;  /* 0x0000000200107312 */ /* 0x000e240000301400 */
[----:B0-----:R-:W-:Y:S05]  /*19c0*/  FMUL R17, R16, UR9 ;  /* 0x0000000910117c20 */ /* 0x001fea0008400000 */
[----:B------:R-:W-:Y:S07]  /*19d0*/  F2FP.SATFINITE.E4M3.F32.PACK_AB_MERGE_C R17, RZ, R17, RZ ;  /* 0x00000011ff11723e */ /* 0x000fee00048070ff */
.L_x_29:
[----:B------:R-:W-:Y:S02]  /*19e0*/  ISETP.LE.AND P0, PT, RZ, UR8, PT ;  /* 0x00000008ff007c0c */ /* 0x000fe4000bf03270 */
[----:B------:R-:W-:Y:S11]  /*19f0*/  MOV R7, R15 ;  /* 0x0000000f00077202 */ /* 0x000ff60000000f00 */
[----:B------:R-:W-:Y:S05]  /*1a00*/  @!P0 BRA `(.L_x_32) ;  /* 0x0000000000748947 */ /* 0x000fea0003800000 */
[----:B------:R-:W-:Y:S01]  /*1a10*/  F2FP.SATFINITE.E4M3.F32.PACK_AB_MERGE_C R0, RZ, RZ, RZ ;  /* 0x000000ffff00723e */ /* 0x000fe200048070ff */
[----:B------:R-:W-:Y:S01]  /*1a20*/  IMAD.MOV.U32 R7, RZ, RZ, R15 ;  /* 0x000000ffff077224 */ /* 0x000fe200078e000f */
[----:B------:R-:W-:Y:S02]  /*1a30*/  LOP3.LUT R2, R17, 0xff, RZ, 0xc0, !PT ;  /* 0x000000ff11027812 */ /* 0x000fe400078ec0ff */
[----:B------:R-:W-:Y:S02]  /*1a40*/  LOP3.LUT R0, R0, 0xff, RZ, 0xc0, !PT ;  /* 0x000000ff00007812 */ /* 0x000fe400078ec0ff */
[----:B------:R-:W-:Y:S02]  /*1a50*/  F2FP.F16.E4M3.UNPACK_B R2, R2 ;  /* 0x00000002ff02723e */ /* 0x000fe400020006ff */
[----:B------:R-:W-:Y:S03]  /*1a60*/  F2FP.F16.E4M3.UNPACK_B R0, R0 ;  /* 0x00000000ff00723e */ /* 0x000fe600020006ff */
[----:B------:R-:W-:Y:S02]  /*1a70*/  HADD2.F32 R2, -RZ, R2.H0_H0 ;  /* 0x20000002ff027230 */ /* 0x000fe40000004100 */
[----:B------:R-:W-:Y:S05]  /*1a80*/  HADD2.F32 R3, -RZ, R0.H0_H0 ;  /* 0x20000000ff037230 */ /* 0x000fea0000004100 */
[----:B------:R-:W-:Y:S11]  /*1a90*/  FSETP.NEU.AND P0, PT, R2, R3, PT ;  /* 0x000000030200720b */ /* 0x000ff60003f0d000 */
[----:B------:R-:W-:Y:S02]  /*1aa0*/  @!UPT UIADD3 URZ, URZ, URZ, URZ ;  /* 0x0000003f3f3ff290 */ /* 0x000fe4000fffe03f */
[----:B------:R-:W-:Y:S05]  /*1ab0*/  @P0 BRA `(.L_x_32) ;  /* 0x0000000000480947 */ /* 0x000fea0003800000 */
[C---:B------:R-:W-:Y:S01]  /*1ac0*/  FSETP.GT.AND P2, PT, R16.reuse, RZ, PT ;  /* 0x000000ff1000720b */ /* 0x040fe20003f44000 */
[----:B------:R-:W-:Y:S11]  /*1ad0*/  IMAD.MOV.U32 R7, RZ, RZ, R15 ;  /* 0x000000ffff077224 */ /* 0x000ff600078e000f */
[----:B------:R-:W-:Y:S01]  /*1ae0*/  @!UPT UIADD3 URZ, URZ, URZ, URZ ;  /* 0x0000003f3f3ff290 */ /* 0x000fe2000fffe03f */
[C---:B------:R-:W-:Y:S01]  /*1af0*/  @!P2 FADD R3, R16.reuse, -1 ;  /* 0xbf8000001003a421 */ /* 0x040fe20000000000 */
[----:B------:R-:W-:Y:S04]  /*1b00*/  @P2 FADD R16, R16, 1 ;  /* 0x3f80000010102421 */ /* 0x000fe80000000000 */
[----:B------:R-:W-:Y:S02]  /*1b10*/  @!P2 FSETP.GEU.AND P1, PT, R14, R3, PT ;  /* 0x000000030e00a20b */ /* 0x000fe40003f2e000 */
[CC--:B------:R-:W-:Y:S02]  /*1b20*/  @P2 FSETP.GEU.AND P0, PT, R16.reuse, R9.reuse, PT ;  /* 0x000000091000220b */ /* 0x0c0fe40003f0e000 */
[----:B------:R-:W-:Y:S02]  /*1b30*/  @!P2 FSEL R17, R3, R14, !P1 ;  /* 0x0000000e0311a208 */ /* 0x000fe40004800000 */
[----:B------:R-:W-:Y:S04]  /*1b40*/  @P2 FSEL R17, R16, R9, !P0 ;  /* 0x0000000910112208 */ /* 0x000fe80004000000 */
[----:B------:R-:W-:Y:S01]  /*1b50*/  F2FP.SATFINITE.E4M3.F32.PACK_AB_MERGE_C R17, RZ, R17, RZ ;  /* 0x00000011ff11723e */ /* 0x000fe200048070ff */
[----:B------:R-:W-:Y:S05]  /*1b60*/  BRA `(.L_x_32) ;  /* 0x00000000001c7947 */ /* 0x000fea0003800000 */
.L_x_28:
[----:B------:R-:W-:Y:S01]  /*1b70*/  MOV R11, R17 ;  /* 0x00000011000b7202 */ /* 0x000fe20000000f00 */
[----:B------:R-:W-:Y:S01]  /*1b80*/  IMAD.U32 R0, RZ, RZ, UR11 ;  /* 0x0000000bff007e24 */ /* 0x000fe2000f8e00ff */
[----:B------:R-:W-:Y:S01]  /*1b90*/  MOV R7, R19 ;  /* 0x0000001300077202 */ /* 0x000fe20000000f00 */
[----:B------:R-:W-:Y:S01]  /*1ba0*/  IMAD.MOV.U32 R5, RZ, RZ, R4 ;  /* 0x000000ffff057224 */ /* 0x000fe200078e0004 */
[----:B------:R-:W-:Y:S01]  /*1bb0*/  MOV R4, R16 ;  /* 0x0000001000047202 */ /* 0x000fe20000000f00 */
[----:B------:R-:W-:Y:S01]  /*1bc0*/  IMAD.MOV.U32 R10, RZ, RZ, R18 ;  /* 0x000000ffff0a7224 */ /* 0x000fe200078e0012 */
[----:B------:R-:W-:Y:S02]  /*1bd0*/  F2FP.SATFINITE.E4M3.F32.PACK_AB_MERGE_C R17, RZ, R0, RZ ;  /* 0x00000000ff11723e */ /* 0x000fe400048070ff */
.L_x_32:
[----:B------:R-:W-:Y:S05]  /*1be0*/  BSYNC B1 ;  /* 0x0000000000017941 */ /* 0x000fea0003800000 */
.L_x_26:
[C---:B------:R-:W-:Y:S04]  /*1bf0*/  IADD3 R2, P0, R13.reuse, UR6, RZ ;  /* 0x000000060d027c10 */ /* 0x040fe8000ff1e0ff */
[----:B------:R-:W-:Y:S02]  /*1c00*/  IADD3.X R3, R12, UR7, RZ, P0, !PT ;  /* 0x000000070c037c10 */ /* 0x000fe400087fe4ff */
[----:B------:R-:W-:Y:S03]  /*1c10*/  IADD3 R13, P0, R13, UR13, RZ ;  /* 0x0000000d0d0d7c10 */ /* 0x000fe6000ff1e0ff */
[----:B------:R1:W-:Y:S02]  /*1c20*/  STG.E.U8 desc[UR16][R2.64], R17 ;  /* 0x0000001102007986 */ /* 0x0003e4000c101110 */
[----:B------:R-:W-:Y:S01]  /*1c30*/  IMAD.X R12, RZ, RZ, R12, P0 ;  /* 0x000000ffff0c7224 */ /* 0x000fe200000e060c */
[----:B------:R-:W-:Y:S04]  /*1c40*/  ISETP.GE.U32.AND P0, PT, R13, UR4, PT ;  /* 0x000000040d007c0c */ /* 0x000fe8000bf06070 */
[----:B------:R-:W-:Y:S11]  /*1c50*/  ISETP.GE.U32.AND.EX P0, PT, R12, UR5, PT, P0 ;  /* 0x000000050c007c0c */ /* 0x000ff6000bf06100 */
[----:B------:R-:W-:Y:S02]  /*1c60*/  @!UPT UIADD3 URZ, URZ, URZ, URZ ;  /* 0x0000003f3f3ff290 */ /* 0x000fe4000fffe03f */
[----:B------:R-:W-:Y:S05]  /*1c70*/  @!P0 BRA `(.L_x_33) ;  /* 0xfffffff400f48947 */ /* 0x000fea000383ffff */
[----:B------:R-:W-:Y:S05]  /*1c80*/  BSYNC B2 ;  /* 0x0000000000027941 */ /* 0x000fea0003800000 */
.L_x_25:
[----:B------:R-:W-:Y:S04]  /*1c90*/  STL.64 [R1+0x38], R10 ;  /* 0x0000380a01007387 */ /* 0x000fe80000100a00 */
[----:B------:R-:W-:Y:S04]  /*1ca0*/  STL.64 [R1+0x40], R4 ;  /* 0x0000400401007387 */ /* 0x000fe80000100a00 */
[----:B------:R-:W-:Y:S01]  /*1cb0*/  STL.64 [R1+0x30], R6 ;  /* 0x0000300601007387 */ /* 0x000fe20000100a00 */
[----:B------:R-:W-:Y:S05]  /*1cc0*/  EXIT ;  /* 0x000000000000794d */ /* 0x000fea0003800000 */
.L_x_34:
        /* <DEDUP_REMOVED lines=11> */
.L_x_323:


//--------------------- .text._ZN7cutlass13device_kernelINS_4gemm6kernel13GemmUniversalINS1_17GroupProblemShapeIN4cute5tupleIJiiiEEEEENS1_10collective13CollectiveMmaINS1_48MainloopSm90ArrayTmaGmmaWarpSpecializedBlockwiseILi6ENS6_IJNS5_1CILi1EEENSC_ILi2EEESD_EEENS1_55KernelPtrArrayTmaWarpSpecializedCooperativeFP8BlockwiseEEENS6_IJNSC_ILi128EEESI_SI_EEENS_12float_e4m3_tENS6_IJPNS6_IJlSD_NSC_ILi0EEEEEEPNS5_6LayoutINS6_IJNS6_IJSD_iEEENS6_IJSI_iEEEiEEENS6_IJNS6_IJSL_SD_EEENS6_IJSL_iEEEiEEEEEEEESK_NS6_IJSN_PNSO_INS6_IJSQ_SQ_iEEESU_EEEEENS5_8TiledMMAINS5_8MMA_AtomIJNS5_4SM904GMMA31MMA_64x128x32_F32E4M3E4M3_SS_TNILNS15_7ScaleInE1ELS17_1EEEEEENSO_INS6_IJSE_SD_SD_EEENS6_IJSD_SL_SL_EEEEENS6_IJNS5_10UnderscoreES1D_S1D_EEEEENS5_23SM90_TMA_LOAD_MULTICASTENS5_14ComposedLayoutINS5_7SwizzleILi3ELi4ELi3EEENS5_18smem_ptr_flag_bitsILi8EEENSO_INS6_IJNSC_ILi8EEESI_EEENS6_IJSI_SD_EEEEEEEvNS5_8identityENS5_13SM90_TMA_LOADES1Q_vS1R_EENS_8epilogue10collective18CollectiveEpilogueINS1U_30Sm90PtrArrayTmaWarpSpecializedILi4ELi2ELi16ELb0ELb0ELi2EEEJSJ_NS6_IJSI_NSC_ILi32EEEEEESK_PNS6_IJSD_lSL_EEESK_S22_NS1U_6fusion15FusionCallbacksIS1Y_NS23_17LinearCombinationISK_fSK_fLNS_15FloatRoundStyleE2EEESJ_S20_JEEES1S_NS1H_IS1J_S1L_NSO_INS6_IJSI_S1M_EEENS6_IJSD_SI_EEEEEEENS5_39AutoVectorizingCopyWithAssumedAlignmentILi128EEENS5_14SM90_TMA_STOREES2C_S2E_NS5_9Copy_AtomIJNS5_17SM90_U32x4_STSM_NENS_6half_tEEEEvEEEvvEEEEvNT_6ParamsE --------------------------
	.section	.text._ZN7cutlass13device_kernelINS_4gemm6kernel13GemmUniversalINS1_17GroupProblemShapeIN4cute5tupleIJiiiEEEEENS1_10collective13CollectiveMmaINS1_48MainloopSm90ArrayTmaGmmaWarpSpecializedBlockwiseILi6ENS6_IJNS5_1CILi1EEENSC_ILi2EEESD_EEENS1_55KernelPtrArrayTmaWarpSpecializedCooperativeFP8BlockwiseEEENS6_IJNSC_ILi128EEESI_SI_EEENS_12float_e4m3_tENS6_IJPNS6_IJlSD_NSC_ILi0EEEEEEPNS5_6LayoutINS6_IJNS6_IJSD_iEEENS6_IJSI_iEEEiEEENS6_IJNS6_IJSL_SD_EEENS6_IJSL_iEEEiEEEEEEEESK_NS6_IJSN_PNSO_INS6_IJSQ_SQ_iEEESU_EEEEENS5_8TiledMMAINS5_8MMA_AtomIJNS5_4SM904GMMA31MMA_64x128x32_F32E4M3E4M3_SS_TNILNS15_7ScaleInE1ELS17_1EEEEEENSO_INS6_IJSE_SD_SD_EEENS6_IJSD_SL_SL_EEEEENS6_IJNS5_10UnderscoreES1D_S1D_EEEEENS5_23SM90_TMA_LOAD_MULTICASTENS5_14ComposedLayoutINS5_7SwizzleILi3ELi4ELi3EEENS5_18smem_ptr_flag_bitsILi8EEENSO_INS6_IJNSC_ILi8EEESI_EEENS6_IJSI_SD_EEEEEEEvNS5_8identityENS5_13SM90_TMA_LOADES1Q_vS1R_EENS_8epilogue10collective18CollectiveEpilogueINS1U_30Sm90PtrArrayTmaWarpSpecializedILi4ELi2ELi16ELb0ELb0ELi2EEEJSJ_NS6_IJSI_NSC_ILi32EEEEEESK_PNS6_IJSD_lSL_EEESK_S22_NS1U_6fusion15FusionCallbacksIS1Y_NS23_17LinearCombinationISK_fSK_fLNS_15FloatRoundStyleE2EEESJ_S20_JEEES1S_NS1H_IS1J_S1L_NSO_INS6_IJSI_S1M_EEENS6_IJSD_SI_EEEEEEENS5_39AutoVectorizingCopyWithAssumedAlignmentILi128EEENS5_14SM90_TMA_STOREES2C_S2E_NS5_9Copy_AtomIJNS5_17SM90_U32x4_STSM_NENS_6half_tEEEEvEEEvvEEEEvNT_6ParamsE,"ax",@progbits
	.align	128
.text._ZN7cutlass13device_kernelINS_4gemm6kernel13GemmUniversalINS1_17GroupProblemShapeIN4cute5tupleIJiiiEEEEENS1_10collective13CollectiveMmaINS1_48MainloopSm90ArrayTmaGmmaWarpSpecializedBlockwiseILi6ENS6_IJNS5_1CILi1EEENSC_ILi2EEESD_EEENS1_55KernelPtrArrayTmaWarpSpecializedCooperativeFP8BlockwiseEEENS6_IJNSC_ILi128EEESI_SI_EEENS_12float_e4m3_tENS6_IJPNS6_IJlSD_NSC_ILi0EEEEEEPNS5_6LayoutINS6_IJNS6_IJSD_iEEENS6_IJSI_iEEEiEEENS6_IJNS6_IJSL_SD_EEENS6_IJSL_iEEEiEEEEEEEESK_NS6_IJSN_PNSO_INS6_IJSQ_SQ_iEEESU_EEEEENS5_8TiledMMAINS5_8MMA_AtomIJNS5_4SM904GMMA31MMA_64x128x32_F32E4M3E4M3_SS_TNILNS15_7ScaleInE1ELS17_1EEEEEENSO_INS6_IJSE_SD_SD_EEENS6_IJSD_SL_SL_EEEEENS6_IJNS5_10UnderscoreES1D_S1D_EEEEENS5_23SM90_TMA_LOAD_MULTICASTENS5_14ComposedLayoutINS5_7SwizzleILi3ELi4ELi3EEENS5_18smem_ptr_flag_bitsILi8EEENSO_INS6_IJNSC_ILi8EEESI_EEENS6_IJSI_SD_EEEEEEEvNS5_8identityENS5_13SM90_TMA_LOADES1Q_vS1R_EENS_8epilogue10collective18CollectiveEpilogueINS1U_30Sm90PtrArrayTmaWarpSpecializedILi4ELi2ELi16ELb0ELb0ELi2EEEJSJ_NS6_IJSI_NSC_ILi32EEEEEESK_PNS6_IJSD_lSL_EEESK_S22_NS1U_6fusion15FusionCallbacksIS1Y_NS23_17LinearCombinationISK_fSK_fLNS_15FloatRoundStyleE2EEESJ_S20_JEEES1S_NS1H_IS1J_S1L_NSO_INS6_IJSI_S1M_EEENS6_IJSD_SI_EEEEEEENS5_39AutoVectorizingCopyWithAssumedAlignmentILi128EEENS5_14SM90_TMA_STOREES2C_S2E_NS5_9Copy_AtomIJNS5_17SM90_U32x4_STSM_NENS_6half_tEEEEvEEEvvEEEEvNT_6ParamsE:
        .type           _ZN7cutlass13device_kernelINS_4gemm6kernel13GemmUniversalINS1_17GroupProblemShapeIN4cute5tupleIJiiiEEEEENS1_10collective13CollectiveMmaINS1_48MainloopSm90ArrayTmaGmmaWarpSpecializedBlockwiseILi6ENS6_IJNS5_1CILi1EEENSC_ILi2EEESD_EEENS1_55KernelPtrArrayTmaWarpSpecializedCooperativeFP8BlockwiseEEENS6_IJNSC_ILi128EEESI_SI_EEENS_12float_e4m3_tENS6_IJPNS6_IJlSD_NSC_ILi0EEEEEEPNS5_6LayoutINS6_IJNS6_IJSD_iEEENS6_IJSI_iEEEiEEENS6_IJNS6_IJSL_SD_EEENS6_IJSL_iEEEiEEEEEEEESK_NS6_IJSN_PNSO_INS6_IJSQ_SQ_iEEESU_EEEEENS5_8TiledMMAINS5_8MMA_AtomIJNS5_4SM904GMMA31MMA_64x128x32_F32E4M3E4M3_SS_TNILNS15_7ScaleInE1ELS17_1EEEEEENSO_INS6_IJSE_SD_SD_EEENS6_IJSD_SL_SL_EEEEENS6_IJNS5_10UnderscoreES1D_S1D_EEEEENS5_23SM90_TMA_LOAD_MULTICASTENS5_14ComposedLayoutINS5_7SwizzleILi3ELi4ELi3EEENS5_18smem_ptr_flag_bitsILi8EEENSO_INS6_IJNSC_ILi8EEESI_EEENS6_IJSI_SD_EEEEEEEvNS5_8identityENS5_13SM90_TMA_LOADES1Q_vS1R_EENS_8epilogue10collective18CollectiveEpilogueINS1U_30Sm90PtrArrayTmaWarpSpecializedILi4ELi2ELi16ELb0ELb0ELi2EEEJSJ_NS6_IJSI_NSC_ILi32EEEEEESK_PNS6_IJSD_lSL_EEESK_S22_NS1U_6fusion15FusionCallbacksIS1Y_NS23_17LinearCombinationISK_fSK_fLNS_15FloatRoundStyleE2EEESJ_S20_JEEES1S_NS1H_IS1J_S1L_NSO_INS6_IJSI_S1M_EEENS6_IJSD_SI_EEEEEEENS5_39AutoVectorizingCopyWithAssumedAlignmentILi128EEENS5_14SM90_TMA_STOREES2C_S2E_NS5_9Copy_AtomIJNS5_17SM90_U32x4_STSM_NENS_6half_tEEEEvEEEvvEEEEvNT_6ParamsE,@function
        .size           _ZN7cutlass13device_kernelINS_4gemm6kernel13GemmUniversalINS1_17GroupProblemShapeIN4cute5tupleIJiiiEEEEENS1_10collective13CollectiveMmaINS1_48MainloopSm90ArrayTmaGmmaWarpSpecializedBlockwiseILi6ENS6_IJNS5_1CILi1EEENSC_ILi2EEESD_EEENS1_55KernelPtrArrayTmaWarpSpecializedCooperativeFP8BlockwiseEEENS6_IJNSC_ILi128EEESI_SI_EEENS_12float_e4m3_tENS6_IJPNS6_IJlSD_NSC_ILi0EEEEEEPNS5_6LayoutINS6_IJNS6_IJSD_iEEENS6_IJSI_iEEEiEEENS6_IJNS6_IJSL_SD_EEENS6_IJSL_iEEEiEEEEEEEESK_NS6_IJSN_PNSO_INS6_IJSQ_SQ_iEEESU_EEEEENS5_8TiledMMAINS5_8MMA_AtomIJNS5_4SM904GMMA31MMA_64x128x32_F32E4M3E4M3_SS_TNILNS15_7ScaleInE1ELS17_1EEEEEENSO_INS6_IJSE_SD_SD_EEENS6_IJSD_SL_SL_EEEEENS6_IJNS5_10UnderscoreES1D_S1D_EEEEENS5_23SM90_TMA_LOAD_MULTICASTENS5_14ComposedLayoutINS5_7SwizzleILi3ELi4ELi3EEENS5_18smem_ptr_flag_bitsILi8EEENSO_INS6_IJNSC_ILi8EEESI_EEENS6_IJSI_SD_EEEEEEEvNS5_8identityENS5_13SM90_TMA_LOADES1Q_vS1R_EENS_8epilogue10collective18CollectiveEpilogueINS1U_30Sm90PtrArrayTmaWarpSpecializedILi4ELi2ELi16ELb0ELb0ELi2EEEJSJ_NS6_IJSI_NSC_ILi32EEEEEESK_PNS6_IJSD_lSL_EEESK_S22_NS1U_6fusion15FusionCallbacksIS1Y_NS23_17LinearCombinationISK_fSK_fLNS_15FloatRoundStyleE2EEESJ_S20_JEEES1S_NS1H_IS1J_S1L_NSO_INS6_IJSI_S1M_EEENS6_IJSD_SI_EEEEEEENS5_39AutoVectorizingCopyWithAssumedAlignmentILi128EEENS5_14SM90_TMA_STOREES2C_S2E_NS5_9Copy_AtomIJNS5_17SM90_U32x4_STSM_NENS_6half_tEEEEvEEEvvEEEEvNT_6ParamsE,(.L_x_320 - _ZN7cutlass13device_kernelINS_4gemm6kernel13GemmUniversalINS1_17GroupProblemShapeIN4cute5tupleIJiiiEEEEENS1_10collective13CollectiveMmaINS1_48MainloopSm90ArrayTmaGmmaWarpSpecializedBlockwiseILi6ENS6_IJNS5_1CILi1EEENSC_ILi2EEESD_EEENS1_55KernelPtrArrayTmaWarpSpecializedCooperativeFP8BlockwiseEEENS6_IJNSC_ILi128EEESI_SI_EEENS_12float_e4m3_tENS6_IJPNS6_IJlSD_NSC_ILi0EEEEEEPNS5_6LayoutINS6_IJNS6_IJSD_iEEENS6_IJSI_iEEEiEEENS6_IJNS6_IJSL_SD_EEENS6_IJSL_iEEEiEEEEEEEESK_NS6_IJSN_PNSO_INS6_IJSQ_SQ_iEEESU_EEEEENS5_8TiledMMAINS5_8MMA_AtomIJNS5_4SM904GMMA31MMA_64x128x32_F32E4M3E4M3_SS_TNILNS15_7ScaleInE1ELS17_1EEEEEENSO_INS6_IJSE_SD_SD_EEENS6_IJSD_SL_SL_EEEEENS6_IJNS5_10UnderscoreES1D_S1D_EEEEENS5_23SM90_TMA_LOAD_MULTICASTENS5_14ComposedLayoutINS5_7SwizzleILi3ELi4ELi3EEENS5_18smem_ptr_flag_bitsILi8EEENSO_INS6_IJNSC_ILi8EEESI_EEENS6_IJSI_SD_EEEEEEEvNS5_8identityENS5_13SM90_TMA_LOADES1Q_vS1R_EENS_8epilogue10collective18CollectiveEpilogueINS1U_30Sm90PtrArrayTmaWarpSpecializedILi4ELi2ELi16ELb0ELb0ELi2EEEJSJ_NS6_IJSI_NSC_ILi32EEEEEESK_PNS6_IJSD_lSL_EEESK_S22_NS1U_6fusion15FusionCallbacksIS1Y_NS23_17LinearCombinationISK_fSK_fLNS_15FloatRoundStyleE2EEESJ_S20_JEEES1S_NS1H_IS1J_S1L_NSO_INS6_IJSI_S1M_EEENS6_IJSD_SI_EEEEEEENS5_39AutoVectorizingCopyWithAssumedAlignmentILi128EEENS5_14SM90_TMA_STOREES2C_S2E_NS5_9Copy_AtomIJNS5_17SM90_U32x4_STSM_NENS_6half_tEEEEvEEEvvEEEEvNT_6ParamsE)
        .other          _ZN7cutlass13device_kernelINS_4gemm6kernel13GemmUniversalINS1_17GroupProblemShapeIN4cute5tupleIJiiiEEEEENS1_10collective13CollectiveMmaINS1_48MainloopSm90ArrayTmaGmmaWarpSpecializedBlockwiseILi6ENS6_IJNS5_1CILi1EEENSC_ILi2EEESD_EEENS1_55KernelPtrArrayTmaWarpSpecializedCooperativeFP8BlockwiseEEENS6_IJNSC_ILi128EEESI_SI_EEENS_12float_e4m3_tENS6_IJPNS6_IJlSD_NSC_ILi0EEEEEEPNS5_6LayoutINS6_IJNS6_IJSD_iEEENS6_IJSI_iEEEiEEENS6_IJNS6_IJSL_SD_EEENS6_IJSL_iEEEiEEEEEEEESK_NS6_IJSN_PNSO_INS6_IJSQ_SQ_iEEESU_EEEEENS5_8TiledMMAINS5_8MMA_AtomIJNS5_4SM904GMMA31MMA_64x128x32_F32E4M3E4M3_SS_TNILNS15_7ScaleInE1ELS17_1EEEEEENSO_INS6_IJSE_SD_SD_EEENS6_IJSD_SL_SL_EEEEENS6_IJNS5_10UnderscoreES1D_S1D_EEEEENS5_23SM90_TMA_LOAD_MULTICASTENS5_14ComposedLayoutINS5_7SwizzleILi3ELi4ELi3EEENS5_18smem_ptr_flag_bitsILi8EEENSO_INS6_IJNSC_ILi8EEESI_EEENS6_IJSI_SD_EEEEEEEvNS5_8identityENS5_13SM90_TMA_LOADES1Q_vS1R_EENS_8epilogue10collective18CollectiveEpilogueINS1U_30Sm90PtrArrayTmaWarpSpecializedILi4ELi2ELi16ELb0ELb0ELi2EEEJSJ_NS6_IJSI_NSC_ILi32EEEEEESK_PNS6_IJSD_lSL_EEESK_S22_NS1U_6fusion15FusionCallbacksIS1Y_NS23_17LinearCombinationISK_fSK_fLNS_15FloatRoundStyleE2EEESJ_S20_JEEES1S_NS1H_IS1J_S1L_NSO_INS6_IJSI_S1M_EEENS6_IJSD_SI_EEEEEEENS5_39AutoVectorizingCopyWithAssumedAlignmentILi128EEENS5_14SM90_TMA_STOREES2C_S2E_NS5_9Copy_AtomIJNS5_17SM90_U32x4_STSM_NENS_6half_tEEEEvEEEvvEEEEvNT_6ParamsE,@"STO_CUDA_ENTRY STV_DEFAULT"
_ZN7cutlass13device_kernelINS_4gemm6kernel13GemmUniversalINS1_17GroupProblemShapeIN4cute5tupleIJiiiEEEEENS1_10collective13CollectiveMmaINS1_48MainloopSm90ArrayTmaGmmaWarpSpecializedBlockwiseILi6ENS6_IJNS5_1CILi1EEENSC_ILi2EEESD_EEENS1_55KernelPtrArrayTmaWarpSpecializedCooperativeFP8BlockwiseEEENS6_IJNSC_ILi128EEESI_SI_EEENS_12float_e4m3_tENS6_IJPNS6_IJlSD_NSC_ILi0EEEEEEPNS5_6LayoutINS6_IJNS6_IJSD_iEEENS6_IJSI_iEEEiEEENS6_IJNS6_IJSL_SD_EEENS6_IJSL_iEEEiEEEEEEEESK_NS6_IJSN_PNSO_INS6_IJSQ_SQ_iEEESU_EEEEENS5_8TiledMMAINS5_8MMA_AtomIJNS5_4SM904GMMA31MMA_64x128x32_F32E4M3E4M3_SS_TNILNS15_7ScaleInE1ELS17_1EEEEEENSO_INS6_IJSE_SD_SD_EEENS6_IJSD_SL_SL_EEEEENS6_IJNS5_10UnderscoreES1D_S1D_EEEEENS5_23SM90_TMA_LOAD_MULTICASTENS5_14ComposedLayoutINS5_7SwizzleILi3ELi4ELi3EEENS5_18smem_ptr_flag_bitsILi8EEENSO_INS6_IJNSC_ILi8EEESI_EEENS6_IJSI_SD_EEEEEEEvNS5_8identityENS5_13SM90_TMA_LOADES1Q_vS1R_EENS_8epilogue10collective18CollectiveEpilogueINS1U_30Sm90PtrArrayTmaWarpSpecializedILi4ELi2ELi16ELb0ELb0ELi2EEEJSJ_NS6_IJSI_NSC_ILi32EEEEEESK_PNS6_IJSD_lSL_EEESK_S22_NS1U_6fusion15FusionCallbacksIS1Y_NS23_17LinearCombinationISK_fSK_fLNS_15FloatRoundStyleE2EEESJ_S20_JEEES1S_NS1H_IS1J_S1L_NSO_INS6_IJSI_S1M_EEENS6_IJSD_SI_EEEEEEENS5_39AutoVectorizingCopyWithAssumedAlignmentILi128EEENS5_14SM90_TMA_STOREES2C_S2E_NS5_9Copy_AtomIJNS5_17SM90_U32x4_STSM_NENS_6half_tEEEEvEEEvvEEEEvNT_6ParamsE:
[----:B------:R-:W1:Y:S08]  /*0000*/  LDC R1, c[0x0][0x28] ;  /* 0x00000a00ff017b82 */ /* 0x000e700000000800 */
[----:B------:R-:W2:Y:S01]  /*0010*/  LDC.64 R6, c[0x0][0x918] ;  /* 0x00024600ff067b82 */ /* 0x000ea20000000a00 */
[----:B------:R-:W-:Y:S01]  /*0020*/  ULDC.64 UR58, c[0x0][0x208] ;  /* 0x00008200003a7ab9 */ /* 0x000fe20000000a00 */
[----:B------:R-:W3:Y:S01]  /*0030*/  S2R R2, SR_TID.X ;  /* 0x0000000000027919 */ /* 0x000ee20000002100 */
[----:B------:R-:W-:Y:S01]  /*0040*/  ULDC UR4, c[0x0][0x910] ;  /* 0x0002440000047ab9 */ /* 0x000fe20000000800 */
[----:B------:R-:W-:Y:S01]  /*0050*/  ULDC.64 UR22, c[0x0][0x8d0] ;  /* 0x0002340000167ab9 */ /* 0x000fe20000000a00 */
[----:B------:R-:W-:Y:S01]  /*0060*/  ULDC.64 UR14, c[0x0][0x8c8] ;  /* 0x00023200000e7ab9 */ /* 0x000fe20000000a00 */
[----:B------:R-:W-:Y:S01]  /*0070*/  CS2R R8, SRZ ;  /* 0x0000000000087805 */ /* 0x000fe2000001ff00 */
[----:B------:R-:W-:Y:S01]  /*0080*/  ULDC.64 UR12, c[0x0][0x8e0] ;  /* 0x00023800000c7ab9 */ /* 0x000fe20000000a00 */
[----:B------:R-:W4:Y:S01]  /*0090*/  S2UR UR17, SR_CTAID.Y ;  /* 0x00000000001179c3 */ /* 0x000f220000002600 */
[----:B------:R-:W-:Y:S01]  /*00a0*/  ULDC.64 UR24, c[0x0][0x8e8] ;  /* 0x00023a0000187ab9 */ /* 0x000fe20000000a00 */
[----:B--2---:R-:W2:Y:S01]  /*00b0*/  LDG.E R10, desc[UR58][R6.64] ;  /* 0x0000003a060a7981 */ /* 0x004ea2000c1e1900 */
[----:B------:R-:W-:-:S03]  /*00c0*/  IMAD.U32 R0, RZ, RZ, UR4 ;  /* 0x00000004ff007e24 */ /* 0x000fc6000f8e00ff */
[----:B------:R-:W2:Y:S01]  /*00d0*/  LDG.E R3, desc[UR58][R6.64+0x4] ;  /* 0x0000043a06037981 */ /* 0x000ea2000c1e1900 */
[----:B---3--:R-:W-:Y:S01]  /*00e0*/  LOP3.LUT R19, R2, 0x1f, RZ, 0xc0, !PT ;  /* 0x0000001f02137812 */ /* 0x008fe200078ec0ff */
[----:B------:R-:W-:Y:S01]  /*00f0*/  UISETP.NE.U32.AND UP0, UPT, UR22, URZ, UPT ;  /* 0x0000003f1600728c */ /* 0x000fe2000bf05070 */
[----:B------:R-:W3:Y:S01]  /*0100*/  S2UR UR38, SR_CTAID.X ;  /* 0x00000000002679c3 */ /* 0x000ee20000002500 */
[----:B------:R-:W-:Y:S01]  /*0110*/  ULDC UR4, c[0x0][0x908] ;  /* 0x0002420000047ab9 */ /* 0x000fe20000000800 */
[----:B------:R-:W-:Y:S01]  /*0120*/  ISETP.GE.AND P0, PT, R19, R0, PT ;  /* 0x000000001300720c */ /* 0x000fe20003f06270 */
[----:B------:R-:W-:Y:S02]  /*0130*/  UISETP.NE.AND.EX UP0, UPT, UR23, URZ, UPT, UP0 ;  /* 0x0000003f1700728c */ /* 0x000fe4000bf05300 */
[----:B------:R-:W-:-:S09]  /*0140*/  UISETP.NE.AND UP3, UPT, UR4, 0x1, UPT ;  /* 0x000000010400788c */ /* 0x000fd2000bf65270 */
[----:B------:R-:W-:Y:S01]  /*0150*/  @UP0 ULDC UR16, c[0x0][0x8dc] ;  /* 0x0002370000100ab9 */ /* 0x000fe20000000800 */
[----:B------:R-:W1:Y:S01]  /*0160*/  @!P0 LDC.64 R4, c[0x0][0x918] ;  /* 0x00024600ff048b82 */ /* 0x000e620000000a00 */
[----:B----4-:R-:W-:Y:S01]  /*0170*/  @UP3 UMOV UR6, UR17 ;  /* 0x0000001100063c82 */ /* 0x010fe20008000000 */
[----:B------:R-:W-:Y:S01]  /*0180*/  @UP3 ULDC UR20, c[0x0][0x10] ;  /* 0x0000040000143ab9 */ /* 0x000fe20000000800 */
[----:B------:R-:W-:Y:S01]  /*0190*/  @UP3 UMOV UR4, UR6 ;  /* 0x0000000600043c82 */ /* 0x000fe20008000000 */
[----:B------:R-:W-:Y:S01]  /*01a0*/  @UP3 UMOV UR5, URZ ;  /* 0x0000003f00053c82 */ /* 0x000fe20008000000 */
[----:B------:R-:W-:Y:S01]  /*01b0*/  @!UP3 UMOV UR6, UR17 ;  /* 0x000000110006bc82 */ /* 0x000fe20008000000 */
[----:B---3--:R-:W-:Y:S01]  /*01c0*/  @UP3 UIMAD.WIDE.U32 UR20, UR38, UR20, UR4 ;  /* 0x00000014261432a5 */ /* 0x008fe2000f8e0004 */
[----:B------:R-:W-:Y:S01]  /*01d0*/  @UP3 UMOV UR19, URZ ;  /* 0x0000003f00133c82 */ /* 0x000fe20008000000 */
[----:B-1----:R-:W-:-:S05]  /*01e0*/  @!P0 IMAD.WIDE.U32 R4, R19, 0xc, R4 ;  /* 0x0000000c13048825 */ /* 0x002fca00078e0004 */
[----:B------:R1:W5:Y:S04]  /*01f0*/  @!P0 LDG.E R8, desc[UR58][R4.64] ;  /* 0x0000003a04088981 */ /* 0x000368000c1e1900 */
[----:B------:R1:W5:Y:S01]  /*0200*/  @!P0 LDG.E R9, desc[UR58][R4.64+0x4] ;  /* 0x0000043a04098981 */ /* 0x000362000c1e1900 */
[----:B------:R-:W-:Y:S01]  /*0210*/  ISETP.NE.U32.AND P0, PT, RZ, UR24, PT ;  /* 0x00000018ff007c0c */ /* 0x000fe2000bf05070 */
[----:B------:R-:W-:-:S03]  /*0220*/  @!UP3 ULDC UR7, c[0x0][0xc] ;  /* 0x000003000007bab9 */ /* 0x000fc60000000800 */
[----:B------:R-:W-:Y:S01]  /*0230*/  ISETP.NE.AND.EX P0, PT, RZ, UR25, PT, P0 ;  /* 0x00000019ff007c0c */ /* 0x000fe2000bf05300 */
[----:B------:R-:W-:Y:S01]  /*0240*/  UMOV UR39, URZ ;  /* 0x0000003f00277c82 */ /* 0x000fe20008000000 */
[----:B------:R-:W-:Y:S01]  /*0250*/  @UP3 UIADD3 UR19, UR21, UR19, URZ ;  /* 0x0000001315133290 */ /* 0x000fe2000fffe03f */
[----:B--2---:R-:W-:Y:S02]  /*0260*/  R2UR UR9, R10 ;  /* 0x000000000a0972ca */ /* 0x004fe400000e0000 */
[----:B------:R-:W-:-:S11]  /*0270*/  R2UR UR18, R3 ;  /* 0x00000000031272ca */ /* 0x000fd600000e0000 */
[----:B------:R-:W-:-:S04]  /*0280*/  UIADD3 UR8, UP1, UR9, UR14, URZ ;  /* 0x0000000e09087290 */ /* 0x000fc8000ff3e03f */
[----:B------:R-:W-:Y:S02]  /*0290*/  ULEA.HI.X.SX32 UR9, UR9, UR15, 0x1, UP1 ;  /* 0x0000000f09097291 */ /* 0x000fe400088f0e3f */
[----:B------:R-:W-:-:S04]  /*02a0*/  UIADD3 UR8, UP1, UR8, -0x1, URZ ;  /* 0xffffffff08087890 */ /* 0x000fc8000ff3e03f */
[----:B------:R-:W-:Y:S02]  /*02b0*/  UIADD3.X UR9, UR9, -0x1, URZ, UP1, !UPT ;  /* 0xffffffff09097890 */ /* 0x000fe40008ffe43f */
[----:B------:R-:W-:-:S04]  /*02c0*/  @UP0 UIADD3 UR16, UP1, UR8, UR16, URZ ;  /* 0x0000001008100290 */ /* 0x000fc8000ff3e03f */
[----:B------:R-:W-:Y:S02]  /*02d0*/  @UP0 UIADD3.X UR27, URZ, UR9, URZ, UP1, !UPT ;  /* 0x000000093f1b0290 */ /* 0x000fe40008ffe43f */
[----:B------:R-:W-:Y:S02]  /*02e0*/  UIADD3 UR26, UP1, UR18, UR12, URZ ;  /* 0x0000000c121a7290 */ /* 0x000fe4000ff3e03f */
[----:B------:R-:W-:Y:S02]  /*02f0*/  @UP0 UIMAD.WIDE.U32 UR10, UR27, UR22, URZ ;  /* 0x000000161b0a02a5 */ /* 0x000fe4000f8e003f */
[----:B------:R-:W-:Y:S02]  /*0300*/  ULEA.HI.X.SX32 UR18, UR18, UR13, 0x1, UP1 ;  /* 0x0000000d12127291 */ /* 0x000fe400088f0e3f */
[----:B------:R-:W-:Y:S02]  /*0310*/  @UP0 UIMAD.WIDE.U32 UR10, UP1, UR16, UR23, UR10 ;  /* 0x00000017100a02a5 */ /* 0x000fe4000f82000a */
[----:B------:R-:W-:-:S02]  /*0320*/  @UP0 UIMAD.WIDE.U32 UR4, UR16, UR22, URZ ;  /* 0x00000016100402a5 */ /* 0x000fc4000f8e003f */
[----:B------:R-:W-:Y:S02]  /*0330*/  @UP0 UIADD3.X UR17, URZ, URZ, URZ, UP1, !UPT ;  /* 0x0000003f3f110290 */ /* 0x000fe40008ffe43f */
[----:B------:R-:W-:Y:S01]  /*0340*/  @UP0 UIADD3 URZ, UP1, UR5, UR10, URZ ;  /* 0x0000000a053f0290 */ /* 0x000fe2000ff3e03f */
[----:B------:R-:W-:Y:S01]  /*0350*/  @UP0 UMOV UR16, UR11 ;  /* 0x0000000b00100c82 */ /* 0x000fe20008000000 */
[----:B------:R-:W-:Y:S02]  /*0360*/  @!UP3 UIMAD.WIDE.U32 UR4, UR7, UR6, UR38 ;  /* 0x000000060704b2a5 */ /* 0x000fe4000f8e0026 */
[----:B------:R-:W-:Y:S02]  /*0370*/  @UP0 UIMAD.WIDE.U32.X UR10, UR27, UR23, UR16, UP1 ;  /* 0x000000171b0a02a5 */ /* 0x000fe400088e0410 */
[----:B------:R-:W-:-:S03]  /*0380*/  UIADD3 UR26, UP2, UR26, -0x1, URZ ;  /* 0xffffffff1a1a7890 */ /* 0x000fc6000ff5e03f */
[----:B------:R-:W-:Y:S01]  /*0390*/  @!UP3 UMOV UR20, UR4 ;  /* 0x000000040014bc82 */ /* 0x000fe20008000000 */
[----:B------:R-:W-:Y:S01]  /*03a0*/  UIADD3.X UR17, UR18, -0x1, URZ, UP2, !UPT ;  /* 0xffffffff12117890 */ /* 0x000fe200097fe43f */
[----:B------:R-:W-:Y:S01]  /*03b0*/  @!UP3 UMOV UR19, UR5 ;  /* 0x000000050013bc82 */ /* 0x000fe20008000000 */
[----:B------:R-:W-:Y:S01]  /*03c0*/  @UP0 UMOV UR8, UR10 ;  /* 0x0000000a00080c82 */ /* 0x000fe20008000000 */
[----:B------:R-:W-:Y:S01]  /*03d0*/  @UP0 UMOV UR9, UR11 ;  /* 0x0000000b00090c82 */ /* 0x000fe20008000000 */
[----:B-1----:R-:W-:Y:S08]  /*03e0*/  @!P0 BRA `(.L_x_35) ;  /* 0x0000000000308947 */ /* 0x002ff00003800000 */
[----:B------:R-:W-:Y:S02]  /*03f0*/  ULDC UR7, c[0x0][0x8f4] ;  /* 0x00023d0000077ab9 */ /* 0x000fe40000000800 */
[----:B------:R-:W-:-:S04]  /*0400*/  UIADD3 UR7, UP1, UR26, UR7, URZ ;  /* 0x000000071a077290 */ /* 0x000fc8000ff3e03f */
[----:B------:R-:W-:-:S04]  /*0410*/  UIADD3.X UR18, URZ, UR17, URZ, UP1, !UPT ;  /* 0x000000113f127290 */ /* 0x000fc80008ffe43f */
[----:B------:R-:W-:-:S04]  /*0420*/  UIMAD.WIDE.U32 UR4, UR18, UR24, URZ ;  /* 0x00000018120472a5 */ /* 0x000fc8000f8e003f */
[----:B------:R-:W-:Y:S02]  /*0430*/  UIMAD.WIDE.U32 UR10, UP1, UR7, UR25, UR4 ;  /* 0x00000019070a72a5 */ /* 0x000fe4000f820004 */
[----:B------:R-:W-:Y:S02]  /*0440*/  UIMAD.WIDE.U32 UR4, UR7, UR24, URZ ;  /* 0x00000018070472a5 */ /* 0x000fe4000f8e003f */
[----:B------:R-:W-:Y:S02]  /*0450*/  UIADD3.X UR17, URZ, URZ, URZ, UP1, !UPT ;  /* 0x0000003f3f117290 */ /* 0x000fe40008ffe43f */
[----:B------:R-:W-:Y:S01]  /*0460*/  UIADD3 URZ, UP1, UR5, UR10, URZ ;  /* 0x0000000a053f7290 */ /* 0x000fe2000ff3e03f */
[----:B------:R-:W-:-:S03]  /*0470*/  UMOV UR16, UR11 ;  /* 0x0000000b00107c82 */ /* 0x000fc60008000000 */
[----:B------:R-:W-:-:S07]  /*0480*/  UIMAD.WIDE.U32.X UR4, UR18, UR25, UR16, UP1 ;  /* 0x00000019120472a5 */ /* 0x000fce00088e0410 */
[----:B------:R-:W-:Y:S01]  /*0490*/  UMOV UR26, UR4 ;  /* 0x00000004001a7c82 */ /* 0x000fe20008000000 */
[----:B------:R-:W-:-:S05]  /*04a0*/  UMOV UR17, UR5 ;  /* 0x0000000500117c82 */ /* 0x000fca0008000000 */
.L_x_35:
[----:B------:R-:W-:Y:S01]  /*04b0*/  ULDC UR18, c[0x0][0x934] ;  /* 0x00024d0000127ab9 */ /* 0x000fe20000000800 */
[----:B------:R-:W-:Y:S01]  /*04c0*/  ULDC UR7, c[0x0][0x904] ;  /* 0x0002410000077ab9 */ /* 0x000fe20000000800 */
[----:B------:R-:W-:Y:S01]  /*04d0*/  ULDC UR4, c[0x0][0x938] ;  /* 0x00024e0000047ab9 */ /* 0x000fe20000000800 */
[----:B------:R-:W-:Y:S02]  /*04e0*/  USHF.L.U32 UR18, UR18, UR7, URZ ;  /* 0x0000000712127299 */ /* 0x000fe4000800063f */
[----:B------:R-:W-:Y:S01]  /*04f0*/  USHF.L.U32 UR7, UR4, UR7, URZ ;  /* 0x0000000704077299 */ /* 0x000fe2000800063f */
[----:B------:R-:W-:Y:S01]  /*0500*/  ULDC UR16, c[0x0][0x8d8] ;  /* 0x0002360000107ab9 */ /* 0x000fe20000000800 */
[----:B------:R-:W-:Y:S02]  /*0510*/  ULDC UR29, c[0x0][0x8f0] ;  /* 0x00023c00001d7ab9 */ /* 0x000fe40000000800 */
[----:B------:R-:W-:Y:S01]  /*0520*/  IMAD.U32 R10, RZ, RZ, UR18 ;  /* 0x00000012ff0a7e24 */ /* 0x000fe2000f8e00ff */
[----:B------:R-:W-:Y:S01]  /*0530*/  USHF.R.U64 UR11, UR8, UR16, UR9 ;  /* 0x00000010080b7299 */ /* 0x000fe20008001209 */
[----:B------:R-:W-:Y:S01]  /*0540*/  IMAD.U32 R11, RZ, RZ, UR7 ;  /* 0x00000007ff0b7e24 */ /* 0x000fe2000f8e00ff */
[----:B------:R-:W-:-:S02]  /*0550*/  USHF.R.U64 UR10, UR26, UR29, UR17 ;  /* 0x0000001d1a0a7299 */ /* 0x000fc40008001211 */
[----:B------:R-:W-:Y:S01]  /*0560*/  IABS R3, R10 ;  /* 0x0000000a00037213 */ /* 0x000fe20000000000 */
[----:B------:R-:W-:Y:S01]  /*0570*/  UIADD3 UR11, UR11, -0x1, UR18 ;  /* 0xffffffff0b0b7890 */ /* 0x000fe2000fffe012 */
[----:B------:R-:W-:Y:S01]  /*0580*/  IABS R4, R11 ;  /* 0x0000000b00047213 */ /* 0x000fe20000000000 */
[----:B------:R-:W-:Y:S01]  /*0590*/  UIADD3 UR10, UR10, -0x1, UR7 ;  /* 0xffffffff0a0a7890 */ /* 0x000fe2000fffe007 */
[----:B------:R-:W-:Y:S01]  /*05a0*/  R2UR UR28, R3 ;  /* 0x00000000031c72ca */ /* 0x000fe200000e0000 */
[----:B------:R-:W-:Y:S01]  /*05b0*/  UMOV UR8, URZ ;  /* 0x0000003f00087c82 */ /* 0x000fe20008000000 */
[----:B------:R-:W-:Y:S01]  /*05c0*/  UISETP.NE.AND UP4, UPT, UR18, URZ, UPT ;  /* 0x0000003f1200728c */ /* 0x000fe2000bf85270 */
[----:B------:R-:W-:Y:S01]  /*05d0*/  IMAD.MOV.U32 R3, RZ, RZ, R4 ;  /* 0x000000ffff037224 */ /* 0x000fe200078e0004 */
[----:B------:R-:W-:Y:S02]  /*05e0*/  UISETP.NE.AND UP5, UPT, UR7, URZ, UPT ;  /* 0x0000003f0700728c */ /* 0x000fe4000bfa5270 */
[----:B------:R-:W-:-:S02]  /*05f0*/  ULOP3.LUT UR34, URZ, UR7, URZ, 0x33, !UPT ;  /* 0x000000073f227292 */ /* 0x000fc4000f8e333f */
[----:B------:R-:W-:Y:S01]  /*0600*/  R2UR UR21, R3 ;  /* 0x00000000031572ca */ /* 0x000fe200000e0000 */
[----:B------:R-:W-:-:S04]  /*0610*/  UMOV UR55, 0x1 ;  /* 0x0000000100377882 */ /* 0x000fc80000000000 */
[----:B------:R-:W1:Y:S08]  /*0620*/  I2F.RP R3, UR28 ;  /* 0x0000001c00037d06 */ /* 0x000e700008209400 */
[----:B------:R-:W2:Y:S08]  /*0630*/  I2F.RP R5, UR21 ;  /* 0x0000001500057d06 */ /* 0x000eb00008209400 */
[----:B-1----:R-:W1:Y:S08]  /*0640*/  MUFU.RCP R3, R3 ;  /* 0x0000000300037308 */ /* 0x002e700000001000 */
[----:B--2---:R-:W2:Y:S01]  /*0650*/  MUFU.RCP R5, R5 ;  /* 0x0000000500057308 */ /* 0x004ea20000001000 */
[----:B-1----:R-:W-:-:S02]  /*0660*/  VIADD R4, R3, 0xffffffe ;  /* 0x0ffffffe03047836 */ /* 0x002fc40000000000 */
[----:B------:R-:W-:-:S05]  /*0670*/  IMAD.U32 R3, RZ, RZ, UR11 ;  /* 0x0000000bff037e24 */ /* 0x000fca000f8e00ff */
[----:B------:R-:W1:Y:S01]  /*0680*/  F2I.FTZ.U32.TRUNC.NTZ R4, R4 ;  /* 0x0000000400047305 */ /* 0x000e62000021f000 */
[----:B------:R-:W-:Y:S01]  /*0690*/  IABS R3, R3 ;  /* 0x0000000300037213 */ /* 0x000fe20000000000 */
[----:B--2---:R-:W-:Y:S01]  /*06a0*/  VIADD R6, R5, 0xffffffe ;  /* 0x0ffffffe05067836 */ /* 0x004fe20000000000 */
[----:B------:R-:W-:Y:S02]  /*06b0*/  IABS R5, R10 ;  /* 0x0000000a00057213 */ /* 0x000fe40000000000 */
[----:B------:R-:W-:-:S03]  /*06c0*/  R2UR UR32, R3 ;  /* 0x00000000032072ca */ /* 0x000fc600000e0000 */
[----:B------:R-:W2:Y:S01]  /*06d0*/  F2I.FTZ.U32.TRUNC.NTZ R6, R6 ;  /* 0x0000000600067305 */ /* 0x000ea2000021f000 */
[----:B------:R-:W-:Y:S01]  /*06e0*/  IMAD.MOV R5, RZ, RZ, -R5 ;  /* 0x000000ffff057224 */ /* 0x000fe200078e0a05 */
[----:B-1----:R-:W-:Y:S01]  /*06f0*/  R2UR UR9, R4 ;  /* 0x00000000040972ca */ /* 0x002fe200000e0000 */
[----:B------:R-:W-:Y:S01]  /*0700*/  IMAD.U32 R4, RZ, RZ, UR10 ;  /* 0x0000000aff047e24 */ /* 0x000fe2000f8e00ff */
[----:B--2---:R-:W-:-:S04]  /*0710*/  R2UR UR5, R6 ;  /* 0x00000000060572ca */ /* 0x004fc800000e0000 */
[----:B------:R-:W-:Y:S01]  /*0720*/  IABS R6, R4 ;  /* 0x0000000400067213 */ /* 0x000fe20000000000 */
[----:B------:R-:W-:Y:S01]  /*0730*/  IMAD.MOV.U32 R4, RZ, RZ, R5 ;  /* 0x000000ffff047224 */ /* 0x000fe200078e0005 */
[----:B------:R-:W-:-:S05]  /*0740*/  IABS R5, R11 ;  /* 0x0000000b00057213 */ /* 0x000fca0000000000 */
[----:B------:R-:W-:Y:S01]  /*0750*/  UIADD3 UR4, URZ, -UR9, URZ ;  /* 0x800000093f047290 */ /* 0x000fe2000fffe03f */
[----:B------:R-:W-:Y:S01]  /*0760*/  IMAD.MOV.U32 R3, RZ, RZ, R6 ;  /* 0x000000ffff037224 */ /* 0x000fe200078e0006 */
[----:B------:R-:W-:Y:S01]  /*0770*/  R2UR UR30, R4 ;  /* 0x00000000041e72ca */ /* 0x000fe200000e0000 */
[----:B------:R-:W-:Y:S01]  /*0780*/  IMAD.MOV R5, RZ, RZ, -R5 ;  /* 0x000000ffff057224 */ /* 0x000fe200078e0a05 */
[----:B------:R-:W-:Y:S01]  /*0790*/  UIMAD UR4, UR4, UR28, URZ ;  /* 0x0000001c040472a4 */ /* 0x000fe2000f8e023f */
[----:B------:R-:W-:Y:S01]  /*07a0*/  SHF.R.U32.HI R6, RZ, 0x5, R2 ;  /* 0x00000005ff067819 */ /* 0x000fe20000011602 */
[----:B------:R-:W-:Y:S01]  /*07b0*/  UIADD3 UR26, URZ, -UR5, URZ ;  /* 0x800000053f1a7290 */ /* 0x000fe2000fffe03f */
[----:B------:R-:W-:Y:S01]  /*07c0*/  R2UR UR33, R3 ;  /* 0x00000000032172ca */ /* 0x000fe200000e0000 */
[----:B------:R-:W-:Y:S01]  /*07d0*/  IMAD.MOV.U32 R3, RZ, RZ, R5 ;  /* 0x000000ffff037224 */ /* 0x000fe200078e0005 */
[----:B------:R-:W-:Y:S01]  /*07e0*/  UIMAD.WIDE.U32 UR8, UR9, UR4, UR8 ;  /* 0x00000004090872a5 */ /* 0x000fe2000f8e0008 */
[----:B------:R-:W1:Y:S01]  /*07f0*/  SHFL.IDX PT, R4, R6, RZ, 0x1f ;  /* 0x00001fff06047589 */ /* 0x000e6200000e0000 */
[----:B------:R-:W-:Y:S01]  /*0800*/  UIMAD UR26, UR26, UR21, URZ ;  /* 0x000000151a1a72a4 */ /* 0x000fe2000f8e023f */
[----:B------:R-:W-:Y:S01]  /*0810*/  UMOV UR4, URZ ;  /* 0x0000003f00047c82 */ /* 0x000fe20008000000 */
[----:B------:R-:W-:-:S02]  /*0820*/  R2UR UR31, R3 ;  /* 0x00000000031f72ca */ /* 0x000fc400000e0000 */
[----:B------:R-:W-:Y:S01]  /*0830*/  UIMAD.WIDE.U32 UR26, UR5, UR26, UR4 ;  /* 0x0000001a051a72a5 */ /* 0x000fe2000f8e0004 */
[----:B------:R-:W-:Y:S01]  /*0840*/  SHF.R.U32.HI R3, RZ, 0x7, R2 ;  /* 0x00000007ff037819 */ /* 0x000fe20000011602 */
[----:B------:R-:W-:-:S04]  /*0850*/  UIMAD.WIDE.U32 UR4, UR9, UR32, URZ ;  /* 0x00000020090472a5 */ /* 0x000fc8000f8e003f */
[----:B------:R-:W-:Y:S01]  /*0860*/  UIMAD UR5, UR5, UR30, UR32 ;  /* 0x0000001e050572a4 */ /* 0x000fe2000f8e0220 */
[----:B------:R-:W2:Y:S01]  /*0870*/  SHFL.IDX PT, R3, R3, RZ, 0x1f ;  /* 0x00001fff03037589 */ /* 0x000ea200000e0000 */
[----:B------:R-:W-:Y:S01]  /*0880*/  UMOV UR17, UR27 ;  /* 0x0000001b00117c82 */ /* 0x000fe20008000000 */
[----:B------:R-:W-:Y:S02]  /*0890*/  ULOP3.LUT UR32, URZ, UR18, URZ, 0x33, !UPT ;  /* 0x000000123f207292 */ /* 0x000fe4000f8e333f */
[----:B------:R-:W-:Y:S02]  /*08a0*/  UIMAD.WIDE.U32 UR26, UR17, UR33, URZ ;  /* 0x00000021111a72a5 */ /* 0x000fe4000f8e003f */
[----:B------:R-:W-:Y:S02]  /*08b0*/  UISETP.GT.U32.AND UP1, UPT, UR28, UR5, UPT ;  /* 0x000000051c00728c */ /* 0x000fe4000bf24070 */
[----:B------:R-:W-:-:S04]  /*08c0*/  UIMAD UR27, UR27, UR31, UR33 ;  /* 0x0000001f1b1b72a4 */ /* 0x000fc8000f8e0221 */
[----:B------:R-:W-:Y:S01]  /*08d0*/  UISETP.GT.U32.AND UP2, UPT, UR21, UR27, UPT ;  /* 0x0000001b1500728c */ /* 0x000fe2000bf44070 */
[----:B-1----:R-:W-:-:S04]  /*08e0*/  R2UR UR26, R4 ;  /* 0x00000000041a72ca */ /* 0x002fc800000e0000 */
[----:B------:R-:W-:Y:S02]  /*08f0*/  @!UP1 UIADD3 UR5, UR5, -UR28, URZ ;  /* 0x8000001c05059290 */ /* 0x000fe4000fffe03f */
[----:B------:R-:W-:Y:S02]  /*0900*/  UISETP.GE.AND UP1, UPT, UR11, URZ, UPT ;  /* 0x0000003f0b00728c */ /* 0x000fe4000bf26270 */
[----:B------:R-:W-:Y:S02]  /*0910*/  UISETP.GT.U32.AND UP6, UPT, UR28, UR5, UPT ;  /* 0x000000051c00728c */ /* 0x000fe4000bfc4070 */
[----:B------:R-:W-:Y:S01]  /*0920*/  @!UP2 UIADD3 UR27, UR27, -UR21, URZ ;  /* 0x800000151b1ba290 */ /* 0x000fe2000fffe03f */
[----:B--2---:R-:W-:Y:S02]  /*0930*/  R2UR UR8, R3 ;  /* 0x00000000030872ca */ /* 0x004fe400000e0000 */
[----:B------:R-:W-:Y:S02]  /*0940*/  USHF.R.S32.HI UR4, URZ, 0x1f, UR26 ;  /* 0x0000001f3f047899 */ /* 0x000fe4000801141a */
[----:B------:R-:W-:Y:S01]  /*0950*/  ISETP.NE.AND P1, PT, RZ, UR26, PT ;  /* 0x0000001aff007c0c */ /* 0x000fe2000bf25270 */
[----:B------:R-:W-:-:S02]  /*0960*/  UISETP.GT.U32.AND UP2, UPT, UR21, UR27, UPT ;  /* 0x0000001b1500728c */ /* 0x000fc4000bf44070 */
[----:B------:R-:W-:Y:S02]  /*0970*/  ULEA.HI UR4, UR4, UR26, URZ, 0x2 ;  /* 0x0000001a04047291 */ /* 0x000fe4000f8f103f */
[----:B------:R-:W-:Y:S02]  /*0980*/  @!UP6 UIADD3 UR5, UR5, -UR28, URZ ;  /* 0x8000001c0505e290 */ /* 0x000fe4000fffe03f */
[----:B------:R-:W-:Y:S02]  /*0990*/  UISETP.GE.AND UP6, UPT, UR10, URZ, UPT ;  /* 0x0000003f0a00728c */ /* 0x000fe4000bfc6270 */
[----:B------:R-:W-:Y:S02]  /*09a0*/  @!UP1 UIADD3 UR5, -UR5, URZ, URZ ;  /* 0x0000003f05059290 */ /* 0x000fe4000fffe13f */
[----:B------:R-:W-:Y:S02]  /*09b0*/  ULOP3.LUT UR4, UR4, 0xfffffffc, URZ, 0xc0, !UPT ;  /* 0xfffffffc04047892 */ /* 0x000fe4000f8ec03f */
[----:B------:R-:W-:-:S02]  /*09c0*/  @!UP2 UIADD3 UR27, UR27, -UR21, URZ ;  /* 0x800000151b1ba290 */ /* 0x000fc4000fffe03f */
[----:B------:R-:W-:Y:S02]  /*09d0*/  USEL UR5, UR32, UR5, !UP4 ;  /* 0x0000000520057287 */ /* 0x000fe4000e000000 */
[----:B------:R-:W-:Y:S02]  /*09e0*/  UIADD3 UR56, UR26, -UR4, URZ ;  /* 0x800000041a387290 */ /* 0x000fe4000fffe03f */
[----:B------:R-:W-:Y:S02]  /*09f0*/  @!UP6 UIADD3 UR27, -UR27, URZ, URZ ;  /* 0x0000003f1b1be290 */ /* 0x000fe4000fffe13f */
[----:B------:R-:W-:Y:S02]  /*0a00*/  UIADD3 UR5, UR11, -UR5, URZ ;  /* 0x800000050b057290 */ /* 0x000fe4000fffe03f */
[----:B------:R-:W-:Y:S02]  /*0a10*/  USEL UR27, UR34, UR27, !UP5 ;  /* 0x0000001b221b7287 */ /* 0x000fe4000e800000 */
[----:B------:R-:W-:-:S02]  /*0a20*/  UISETP.NE.AND UP2, UPT, UR8, URZ, UPT ;  /* 0x0000003f0800728c */ /* 0x000fc4000bf45270 */
[----:B------:R-:W-:Y:S02]  /*0a30*/  UIADD3 UR27, UR10, -UR27, URZ ;  /* 0x8000001b0a1b7290 */ /* 0x000fe4000fffe03f */
[----:B------:R-:W-:Y:S02]  /*0a40*/  UISETP.EQ.AND UP1, UPT, UR56, 0x3, !UP2 ;  /* 0x000000033800788c */ /* 0x000fe4000d722270 */
[----:B------:R-:W-:Y:S02]  /*0a50*/  USEL UR4, UR27, UR5, !UP3 ;  /* 0x000000051b047287 */ /* 0x000fe4000d800000 */
[----:B------:R-:W-:Y:S02]  /*0a60*/  UIMAD UR10, UR5, UR27, URZ ;  /* 0x0000001b050a72a4 */ /* 0x000fe4000f8e023f */
[----:B------:R-:W-:Y:S02]  /*0a70*/  USHF.R.S32.HI UR5, URZ, 0x1f, UR4 ;  /* 0x0000001f3f057899 */ /* 0x000fe40008011404 */
[----:B------:R-:W-:Y:S01]  /*0a80*/  USHF.R.S32.HI UR11, URZ, 0x1f, UR10 ;  /* 0x0000001f3f0b7899 */ /* 0x000fe2000801140a */
[----:B------:R-:W-:Y:S01]  /*0a90*/  IMAD.U32 R4, RZ, RZ, UR4 ;  /* 0x00000004ff047e24 */ /* 0x000fe2000f8e00ff */
[----:B------:R-:W-:-:S02]  /*0aa0*/  USEL UR55, UR55, 0x2, UP1 ;  /* 0x0000000237377887 */ /* 0x000fc40008800000 */
[----:B------:R-:W-:Y:S01]  /*0ab0*/  IMAD.U32 R5, RZ, RZ, UR5 ;  /* 0x00000005ff057e24 */ /* 0x000fe2000f8e00ff */
[----:B------:R-:W-:Y:S09]  /*0ac0*/  @P1 BRA `(.L_x_36) ;  /* 0x0000000000841947 */ /* 0x000ff20003800000 */
[----:B------:R-:W-:Y:S01]  /*0ad0*/  ELECT P1, URZ, PT ;  /* 0x00000000003f782f */ /* 0x000fe20003820000 */
[----:B------:R-:W-:-:S12]  /*0ae0*/  BSSY B0, `(.L_x_36) ;  /* 0x000001f000007945 */ /* 0x000fd80003800000 */
[----:B------:R-:W-:Y:S05]  /*0af0*/  @!P1 BRA `(.L_x_37) ;  /* 0x0000000000749947 */ /* 0x000fea0003800000 */
[----:B------:R-:W1:Y:S01]  /*0b00*/  S2UR UR33, SR_CgaCtaId ;  /* 0x00000000002179c3 */ /* 0x000e620000008800 */
[----:B------:R-:W-:Y:S01]  /*0b10*/  UMOV UR4, 0x400 ;  /* 0x0000040000047882 */ /* 0x000fe20000000000 */
[----:B------:R-:W-:Y:S01]  /*0b20*/  UMOV UR5, 0x1 ;  /* 0x0000000100057882 */ /* 0x000fe20000000000 */
[----:B------:R-:W-:Y:S02]  /*0b30*/  UMOV UR26, 0x160 ;  /* 0x00000160001a7882 */ /* 0x000fe40000000000 */
[----:B------:R-:W-:-:S04]  /*0b40*/  UIADD3 UR26, -UR26, 0x100000, URZ ;  /* 0x001000001a1a7890 */ /* 0x000fc8000fffe13f */
[----:B------:R-:W-:Y:S02]  /*0b50*/  USHF.L.U32 UR27, UR26, 0xb, URZ ;  /* 0x0000000b1a1b7899 */ /* 0x000fe4000800063f */
[----:B------:R-:W-:Y:S02]  /*0b60*/  USHF.L.U32 UR26, UR26, 0x1, URZ ;  /* 0x000000011a1a7899 */ /* 0x000fe4000800063f */
[----:B-1----:R-:W-:Y:S02]  /*0b70*/  ULEA UR33, UR33, UR4, 0x18 ;  /* 0x0000000421217291 */ /* 0x002fe4000f8ec03f */
[----:B------:R-:W-:-:S04]  /*0b80*/  UIADD3 UR4, -UR5, 0x100000, URZ ;  /* 0x0010000005047890 */ /* 0x000fc8000fffe13f */
[----:B------:R-:W-:Y:S02]  /*0b90*/  USHF.L.U32 UR5, UR4, 0xb, URZ ;  /* 0x0000000b04057899 */ /* 0x000fe4000800063f */
[----:B------:R-:W-:Y:S01]  /*0ba0*/  USHF.L.U32 UR4, UR4, 0x1, URZ ;  /* 0x0000000104047899 */ /* 0x000fe2000800063f */
[----:B------:R-:W1:Y:S11]  /*0bb0*/  FENCE.VIEW.ASYNC.S ;  /* 0x00000000000073c6 */ /* 0x000e760000000000 */
[----:B-1----:R1:W2:Y:S01]  /*0bc0*/  SYNCS.EXCH.64 URZ, [UR33+0x37400], UR4 ;  /* 0x03740004213f75b2 */ /* 0x0022a20008000100 */
[----:B------:R1:W3:Y:S01]  /*0bd0*/  SYNCS.EXCH.64 URZ, [UR33+0x37440], UR26 ;  /* 0x0374401a213f75b2 */ /* 0x0002e20008000100 */
[----:B------:R1:W4:Y:S01]  /*0be0*/  SYNCS.EXCH.64 URZ, [UR33+0x37408], UR4 ;  /* 0x03740804213f75b2 */ /* 0x0003220008000100 */
[----:B------:R1:W1:Y:S01]  /*0bf0*/  SYNCS.EXCH.64 URZ, [UR33+0x37448], UR26 ;  /* 0x0374481a213f75b2 */ /* 0x0002620008000100 */
        /* <DEDUP_REMOVED lines=12> */
[----:B------:R-:W-:Y:S01]  /*0cc0*/  NOP ;  /* 0x0000000000007918 */ /* 0x000fe20000000000 */
.L_x_37:
[----:B-1----:R-:W-:Y:S05]  /*0cd0*/  BSYNC B0 ;  /* 0x0000000000007941 */ /* 0x002fea0003800000 */
.L_x_36:
[----:B------:R-:W1:Y:S01]  /*0ce0*/  SHFL.IDX PT, R3, R6, RZ, 0x1f ;  /* 0x00001fff06037589 */ /* 0x000e6200000e0000 */
[----:B------:R-:W-:Y:S01]  /*0cf0*/  UIADD3 UR35, UR8, -0x1, URZ ;  /* 0xffffffff08237890 */ /* 0x000fe2000fffe03f */
[----:B------:R-:W-:Y:S01]  /*0d00*/  I2FP.F32.U32 R7, UR6 ;  /* 0x0000000600077c45 */ /* 0x000fe20008201000 */
[----:B------:R-:W-:Y:S01]  /*0d10*/  UISETP.LT.U32.AND UP6, UPT, UR56, 0x2, !UP2 ;  /* 0x000000023800788c */ /* 0x000fe2000d7c1070 */
[----:B------:R-:W-:Y:S01]  /*0d20*/  NOP ;  /* 0x0000000000007918 */ /* 0x000fe20000000000 */
[----:B------:R-:W-:Y:S02]  /*0d30*/  UISETP.GE.U32.AND UP1, UPT, UR35, 0x2, UPT ;  /* 0x000000022300788c */ /* 0x000fe4000bf26070 */
[----:B------:R-:W-:-:S04]  /*0d40*/  USEL UR54, URZ, 0x1, !UP6 ;  /* 0x000000013f367887 */ /* 0x000fc8000f000000 */
[----:B------:R-:W-:Y:S01]  /*0d50*/  USEL UR54, UR54, 0x2, UP1 ;  /* 0x0000000236367887 */ /* 0x000fe20008800000 */
[----:B-1----:R-:W-:-:S13]  /*0d60*/  ISETP.NE.AND P1, PT, R3, RZ, PT ;  /* 0x000000ff0300720c */ /* 0x002fda0003f25270 */
[----:B------:R-:W-:Y:S05]  /*0d70*/  @P1 BRA `(.L_x_38) ;  /* 0x0000000000681947 */ /* 0x000fea0003800000 */
[----:B------:R-:W1:Y:S01]  /*0d80*/  S2UR UR5, SR_CgaCtaId ;  /* 0x00000000000579c3 */ /* 0x000e620000008800 */
[----:B------:R-:W-:Y:S01]  /*0d90*/  UMOV UR4, 0x400 ;  /* 0x0000040000047882 */ /* 0x000fe20000000000 */
[----:B------:R-:W-:Y:S01]  /*0da0*/  UMOV UR26, 0x21 ;  /* 0x00000021001a7882 */ /* 0x000fe20000000000 */
[----:B------:R-:W-:Y:S01]  /*0db0*/  UMOV UR27, 0x4 ;  /* 0x00000004001b7882 */ /* 0x000fe20000000000 */
[----:B------:R-:W-:Y:S01]  /*0dc0*/  ELECT P1, URZ, PT ;  /* 0x00000000003f782f */ /* 0x000fe20003820000 */
[----:B-1----:R-:W-:Y:S02]  /*0dd0*/  ULEA UR33, UR5, UR4, 0x18 ;  /* 0x0000000405217291 */ /* 0x002fe4000f8ec03f */
[----:B------:R-:W-:-:S04]  /*0de0*/  UIADD3 UR4, -UR26, 0x100000, URZ ;  /* 0x001000001a047890 */ /* 0x000fc8000fffe13f */
[----:B------:R-:W-:Y:S02]  /*0df0*/  USHF.L.U32 UR5, UR4, 0xb, URZ ;  /* 0x0000000b04057899 */ /* 0x000fe4000800063f */
[----:B------:R-:W-:Y:S02]  /*0e00*/  USHF.L.U32 UR4, UR4, 0x1, URZ ;  /* 0x0000000104047899 */ /* 0x000fe4000800063f */
[----:B------:R-:W-:-:S04]  /*0e10*/  UIADD3 UR26, -UR27, 0x100000, URZ ;  /* 0x001000001b1a7890 */ /* 0x000fc8000fffe13f */
[----:B------:R-:W-:Y:S02]  /*0e20*/  USHF.L.U32 UR27, UR26, 0xb, URZ ;  /* 0x0000000b1a1b7899 */ /* 0x000fe4000800063f */
[----:B------:R-:W-:Y:S01]  /*0e30*/  USHF.L.U32 UR26, UR26, 0x1, URZ ;  /* 0x000000011a1a7899 */ /* 0x000fe2000800063f */
[----:B------:R-:W1:Y:S03]  /*0e40*/  FENCE.VIEW.ASYNC.S ;  /* 0x00000000000073c6 */ /* 0x000e660000000000 */
[----:B-1----:R1:W1:Y:S08]  /*0e50*/  SYNCS.EXCH.64 URZ, [UR33+0x37480], UR4 ;  /* 0x03748004213f75b2 */ /* 0x0022700008000100 */
        /* <DEDUP_REMOVED lines=12> */
.L_x_38:
[----:B------:R-:W2:Y:S01]  /*0f20*/  SHFL.IDX PT, R15, R6, RZ, 0x1f ;  /* 0x00001fff060f7589 */ /* 0x000ea200000e0000 */
[----:B-1----:R-:W-:Y:S01]  /*0f30*/  ULDC UR4, c[0x0][0x154] ;  /* 0x0000550000047ab9 */ /* 0x002fe20000000800 */
[----:B------:R-:W1:Y:S01]  /*0f40*/  LDC R13, c[0x0][0x148] ;  /* 0x00005200ff0d7b82 */ /* 0x000e620000000800 */
[----:B------:R-:W-:Y:S01]  /*0f50*/  FMUL R12, R7, UR4 ;  /* 0x00000004070c7c20 */ /* 0x000fe20008400000 */
[----:B------:R-:W-:Y:S01]  /*0f60*/  UISETP.EQ.AND UP6, UPT, UR56, 0x2, !UP2 ;  /* 0x000000023800788c */ /* 0x000fe2000d7c2270 */
[----:B------:R-:W-:Y:S01]  /*0f70*/  I2FP.F32.U32 R7, UR38 ;  /* 0x0000002600077c45 */ /* 0x000fe20008201000 */
[----:B------:R-:W-:Y:S01]  /*0f80*/  ULDC UR4, c[0x0][0x150] ;  /* 0x0000540000047ab9 */ /* 0x000fe20000000800 */
[----:B------:R-:W-:Y:S01]  /*0f90*/  NOP ;  /* 0x0000000000007918 */ /* 0x000fe20000000000 */
[----:B------:R-:W-:Y:S01]  /*0fa0*/  USEL UR53, URZ, 0x1, !UP6 ;  /* 0x000000013f357887 */ /* 0x000fe2000f000000 */
[----:B------:R-:W3:Y:S01]  /*0fb0*/  F2I.U32.TRUNC.NTZ R12, R12 ;  /* 0x0000000c000c7305 */ /* 0x000ee2000020f000 */
[----:B------:R-:W-:-:S02]  /*0fc0*/  FMUL R16, R7, UR4 ;  /* 0x0000000407107c20 */ /* 0x000fc40008400000 */
[----:B------:R-:W-:Y:S01]  /*0fd0*/  USEL UR53, UR53, 0x2, UP1 ;  /* 0x0000000235357887 */ /* 0x000fe20008800000 */
[----:B--2---:R-:W-:Y:S01]  /*0fe0*/  ISETP.NE.AND P1, PT, R15, RZ, PT ;  /* 0x000000ff0f00720c */ /* 0x004fe20003f25270 */
[----:B---3--:R-:W-:-:S04]  /*0ff0*/  IMAD.MOV R14, RZ, RZ, -R12 ;  /* 0x000000ffff0e7224 */ /* 0x008fc800078e0a0c */
[----:B-1----:R-:W-:-:S08]  /*1000*/  IMAD R21, R13, R14, UR6 ;  /* 0x000000060d157e24 */ /* 0x002fd0000f8e020e */
        /* <DEDUP_REMOVED lines=14> */
[----:B-1----:R1:W2:Y:S08]  /*10f0*/  SYNCS.EXCH.64 URZ, [UR6+0x374e0], UR4 ;  /* 0x0374e004063f75b2 */ /* 0x0022b00008000100 */
[----:B------:R1:W3:Y:S01]  /*1100*/  SYNCS.EXCH.64 URZ, [UR6+0x37500], UR26 ;  /* 0x0375001a063f75b2 */ /* 0x0002e20008000100 */
[----:B------:R1:W1:Y:S01]  /*1110*/  SYNCS.EXCH.64 URZ, [UR6+0x374e8], UR4 ;  /* 0x0374e804063f75b2 */ /* 0x0002620008000100 */
[----:B------:R1:W1:Y:S01]  /*1120*/  SYNCS.EXCH.64 URZ, [UR6+0x37508], UR26 ;  /* 0x0375081a063f75b2 */ /* 0x0002620008000100 */
[----:B------:R1:W1:Y:S01]  /*1130*/  SYNCS.EXCH.64 URZ, [UR6+0x374f0], UR4 ;  /* 0x0374f004063f75b2 */ /* 0x0002620008000100 */
[----:B------:R1:W1:Y:S01]  /*1140*/  SYNCS.EXCH.64 URZ, [UR6+0x37510], UR26 ;  /* 0x0375101a063f75b2 */ /* 0x0002620008000100 */
[----:B------:R1:W1:Y:S01]  /*1150*/  SYNCS.EXCH.64 URZ, [UR6+0x374f8], UR4 ;  /* 0x0374f804063f75b2 */ /* 0x0002620008000100 */
[----:B------:R1:W1:Y:S01]  /*1160*/  SYNCS.EXCH.64 URZ, [UR6+0x37518], UR26 ;  /* 0x0375181a063f75b2 */ /* 0x0002620008000100 */
[----:B------:R-:W-:Y:S01]  /*1170*/  NOP ;  /* 0x0000000000007918 */ /* 0x000fe20000000000 */
.L_x_39:
[----:B------:R-:W4:Y:S01]  /*1180*/  SHFL.IDX PT, R12, R6, RZ, 0x1f ;  /* 0x00001fff060c7589 */ /* 0x000f2200000e0000 */
[----:B------:R-:W-:Y:S02]  /*1190*/  ELECT P1, URZ, PT ;  /* 0x00000000003f782f */ /* 0x000fe40003820000 */
[----:B------:R-:W-:Y:S01]  /*11a0*/  SHF.R.S32.HI R7, RZ, 0x1f, R2 ;  /* 0x0000001fff077819 */ /* 0x000fe20000011402 */
[----:B------:R-:W2:Y:S01]  /*11b0*/  LDC R17, c[0x0][0x144] ;  /* 0x00005100ff117b82 */ /* 0x000ea20000000800 */
[----:B------:R-:W3:Y:S01]  /*11c0*/  F2I.U32.TRUNC.NTZ R16, R16 ;  /* 0x0000001000107305 */ /* 0x000ee2000020f000 */
[----:B-1----:R-:W-:Y:S01]  /*11d0*/  UMOV UR4, 0x20 ;  /* 0x0000002000047882 */ /* 0x002fe20000000000 */
[----:B------:R-:W-:Y:S01]  /*11e0*/  NOP ;  /* 0x0000000000007918 */ /* 0x000fe20000000000 */
[----:B------:R-:W-:Y:S01]  /*11f0*/  ULDC UR39, c[0x0][0xc] ;  /* 0x0000030000277ab9 */ /* 0x000fe20000000800 */
[----:B---3--:R-:W-:Y:S01]  /*1200*/  IMAD.MOV R16, RZ, RZ, -R16 ;  /* 0x000000ffff107224 */ /* 0x008fe200078e0a10 */
[----:B----4-:R-:W-:-:S02]  /*1210*/  ISETP.NE.OR P1, PT, R12, RZ, !P1 ;  /* 0x000000ff0c00720c */ /* 0x010fc40004f25670 */
[----:B------:R-:W-:Y:S01]  /*1220*/  LEA.HI R12, R7, R2, RZ, 0x7 ;  /* 0x00000002070c7211 */ /* 0x000fe200078f38ff */
[----:B--2---:R-:W-:-:S03]  /*1230*/  IMAD R17, R17, R16, UR38 ;  /* 0x0000002611117e24 */ /* 0x004fc6000f8e0210 */
[----:B------:R-:W-:-:S05]  /*1240*/  LOP3.LUT R13, R12, 0xffffff80, RZ, 0xc0, !PT ;  /* 0xffffff800c0d7812 */ /* 0x000fca00078ec0ff */
[----:B------:R-:W-:Y:S02]  /*1250*/  IMAD.IADD R13, R2, 0x1, -R13 ;  /* 0x00000001020d7824 */ /* 0x000fe400078e0a0d */
[----:B------:R-:W-:Y:S01]  /*1260*/  VOTEU.ALL UP1, P1 ;  /* 0x00000000003f7886 */ /* 0x000fe20000820000 */
[----:B------:R-:W-:Y:S02]  /*1270*/  VOTEU.ALL UP6, P1 ;  /* 0x00000000003f7886 */ /* 0x000fe400008c0000 */
[----:B------:R-:W-:Y:S02]  /*1280*/  SHF.R.S32.HI R12, RZ, 0x1f, R13 ;  /* 0x0000001fff0c7819 */ /* 0x000fe4000001140d */
[----:B------:R-:W1:Y:S01]  /*1290*/  @!UP1 S2UR UR26, SR_CgaCtaId ;  /* 0x00000000001a99c3 */ /* 0x000e620000008800 */
[----:B------:R-:W-:Y:S01]  /*12a0*/  @!UP1 UMOV UR6, 0x400 ;  /* 0x0000040000069882 */ /* 0x000fe20000000000 */
[----:B------:R-:W-:Y:S01]  /*12b0*/  LEA.HI R12, R12, R13, RZ, 0x3 ;  /* 0x0000000d0c0c7211 */ /* 0x000fe200078f18ff */
[----:B------:R-:W-:-:S04]  /*12c0*/  @!UP1 UIADD3 UR4, -UR4, 0x100000, URZ ;  /* 0x0010000004049890 */ /* 0x000fc8000fffe13f */
[----:B------:R-:W-:Y:S02]  /*12d0*/  @!UP1 USHF.L.U32 UR5, UR4, 0xb, URZ ;  /* 0x0000000b04059899 */ /* 0x000fe4000800063f */
[----:B------:R-:W-:Y:S01]  /*12e0*/  @!UP1 USHF.L.U32 UR4, UR4, 0x1, URZ ;  /* 0x0000000104049899 */ /* 0x000fe2000800063f */
[--C-:B------:R-:W-:Y:S02]  /*12f0*/  SHF.R.S32.HI R14, RZ, 0x3, R12.reuse ;  /* 0x00000003ff0e7819 */ /* 0x100fe4000001140c */
[----:B------:R-:W-:Y:S02]  /*1300*/  SHF.R.S32.HI R15, RZ, 0x1f, R12 ;  /* 0x0000001fff0f7819 */ /* 0x000fe4000001140c */
[----:B------:R-:W-:Y:S02]  /*1310*/  SHF.R.S32.HI R12, RZ, 0x1f, R3 ;  /* 0x0000001fff0c7819 */ /* 0x000fe40000011403 */
[----:B------:R-:W-:Y:S02]  /*1320*/  LEA.HI R15, R15, R14, RZ, 0x2 ;  /* 0x0000000e0f0f7211 */ /* 0x000fe400078f10ff */
[----:B------:R-:W-:-:S02]  /*1330*/  LEA.HI R12, R12, R3, RZ, 0x2 ;  /* 0x000000030c0c7211 */ /* 0x000fc400078f10ff */
[----:B------:R-:W-:Y:S02]  /*1340*/  LOP3.LUT R15, R15, 0xfffffffc, RZ, 0xc0, !PT ;  /* 0xfffffffc0f0f7812 */ /* 0x000fe400078ec0ff */
[----:B------:R-:W-:-:S03]  /*1350*/  LOP3.LUT R12, R12, 0x3ffffffc, RZ, 0xc0, !PT ;  /* 0x3ffffffc0c0c7812 */ /* 0x000fc600078ec0ff */
[----:B------:R-:W-:Y:S02]  /*1360*/  IMAD.IADD R15, R14, 0x1, -R15 ;  /* 0x000000010e0f7824 */ /* 0x000fe400078e0a0f */
[----:B------:R-:W2:Y:S01]  /*1370*/  LDC R14, c[0x0][0x140] ;  /* 0x00005000ff0e7b82 */ /* 0x000ea20000000800 */
[----:B------:R-:W-:Y:S01]  /*1380*/  IMAD.IADD R12, R3, 0x1, -R12 ;  /* 0x00000001030c7824 */ /* 0x000fe200078e0a0c */
[----:B-1----:R-:W-:Y:S01]  /*1390*/  @!UP1 ULEA UR6, UR26, UR6, 0x18 ;  /* 0x000000061a069291 */ /* 0x002fe2000f8ec03f */
[----:B------:R-:W-:Y:S02]  /*13a0*/  VOTEU.ALL UP1, P1 ;  /* 0x00000000003f7886 */ /* 0x000fe40000820000 */
[----:B------:R-:W-:Y:S01]  /*13b0*/  IMAD R12, R12, 0x4, R15 ;  /* 0x000000040c0c7824 */ /* 0x000fe200078e020f */
[----:B------:R-:W-:-:S03]  /*13c0*/  LOP3.LUT P1, RZ, R13, 0x7, RZ, 0xc0, !PT ;  /* 0x000000070dff7812 */ /* 0x000fc6000782c0ff */
[----:B------:R-:W-:-:S05]  /*13d0*/  IMAD.SHL.U32 R3, R12, 0x4, RZ ;  /* 0x000000040c037824 */ /* 0x000fca00078e00ff */
[----:B------:R-:W-:Y:S01]  /*13e0*/  LOP3.LUT R22, R12, 0xc, R3, 0x78, !PT ;  /* 0x0000000c0c167812 */ /* 0x000fe200078e7803 */
[----:B------:R-:W1:Y:S02]  /*13f0*/  FENCE.VIEW.ASYNC.S ;  /* 0x00000000000073c6 */ /* 0x000e640000000000 */
[----:B-1----:R-:W1:Y:S01]  /*1400*/  @!UP1 SYNCS.EXCH.64 URZ, [UR6+0x37520], UR4 ;  /* 0x03752004063f95b2 */ /* 0x002e620008000100 */
[----:B------:R-:W-:Y:S02]  /*1410*/  LOP3.LUT R3, R2, 0x7f, RZ, 0xc0, !PT ;  /* 0x0000007f02037812 */ /* 0x000fe400078ec0ff */
[----:B------:R-:W-:Y:S02]  /*1420*/  ISETP.NE.AND P2, PT, R21, R22, PT ;  /* 0x000000161500720c */ /* 0x000fe40003f45270 */
[----:B------:R-:W-:Y:S02]  /*1430*/  ISETP.LT.U32.AND P1, PT, R22, 0x2, !P1 ;  /* 0x000000021600780c */ /* 0x000fe40004f21070 */
[----:B------:R-:W-:-:S02]  /*1440*/  ISETP.EQ.OR P2, PT, R17, RZ, !P2 ;  /* 0x000000ff1100720c */ /* 0x000fc40005742670 */
[----:B--2---:R-:W-:Y:S02]  /*1450*/  ISETP.EQ.U32.AND P3, PT, R14, 0x1, PT ;  /* 0x000000010e00780c */ /* 0x004fe40003f62070 */
[----:B------:R-:W-:-:S04]  /*1460*/  PLOP3.LUT P1, PT, P1, P2, PT, 0x80, 0x0 ;  /* 0x000000000000781c */ /* 0x000fc80000f25070 */
[----:B------:R-:W-:Y:S01]  /*1470*/  P2R R144, PR, RZ, 0x2 ;  /* 0x00000002ff907803 */ /* 0x000fe20000000000 */
[----:B------:R2:W3:Y:S01]  /*1480*/  @!UP6 SYNCS.EXCH.64 URZ, [UR6+0x37528], UR4 ;  /* 0x03752804063fe5b2 */ /* 0x0004e20008000100 */
[----:B------:R-:W-:Y:S01]  /*1490*/  NOP ;  /* 0x0000000000007918 */ /* 0x000fe20000000000 */
[----:B--2---:R-:W-:-:S04]  /*14a0*/  ULDC.U8 UR4, c[0x0][0x900] ;  /* 0x0002400000047ab9 */ /* 0x004fc80000000000 */
[----:B-1----:R-:W-:Y:S05]  /*14b0*/  @!P3 BRA `(.L_x_40) ;  /* 0x000000000008b947 */ /* 0x002fea0003800000 */
[----:B---3--:R-:W-:Y:S01]  /*14c0*/  UCGABAR_ARV ;  /* 0x00000000000079c7 */ /* 0x008fe20008000000 */
[----:B------:R-:W-:Y:S05]  /*14d0*/  BRA `(.L_x_41) ;  /* 0x0000000000047947 */ /* 0x000fea0003800000 */
.L_x_40:
[----:B---3--:R-:W-:Y:S01]  /*14e0*/  NOP ;  /* 0x0000000000007918 */ /* 0x008fe20000000000 */
.L_x_41:
[----:B------:R-:W-:Y:S05]  /*14f0*/  @!P3 BRA `(.L_x_42) ;  /* 0x00000000000cb947 */ /* 0x000fea0003800000 */
[----:B------:R-:W-:Y:S01]  /*1500*/  UCGABAR_WAIT ;  /* 0x0000000000007dc7 */ /* 0x000fe20008000000 */
[----:B------:R-:W-:Y:S01]  /*1510*/  CCTL.IVALL ;  /* 0x00000000ff00798f */ /* 0x000fe20002000000 */
[----:B------:R-:W-:Y:S05]  /*1520*/  BRA `(.L_x_43) ;  /* 0x0000000000047947 */ /* 0x000fea0003800000 */
.L_x_42:
[----:B------:R-:W-:Y:S06]  /*1530*/  BAR.SYNC.DEFER_BLOCKING 0x0 ;  /* 0x0000000000007b1d */ /* 0x000fec0000010000 */
.L_x_43:
[----:B------:R-:W1:Y:S01]  /*1540*/  LDC.64 R14, c[0x0][0x8f8] ;  /* 0x00023e00ff0e7b82 */ /* 0x000e620000000a00 */
[----:B------:R-:W-:Y:S01]  /*1550*/  IMAD.U32 R12, RZ, RZ, UR19 ;  /* 0x00000013ff0c7e24 */ /* 0x000fe2000f8e00ff */
[----:B------:R-:W-:Y:S01]  /*1560*/  ISETP.NE.AND P2, PT, RZ, UR4, PT ;  /* 0x00000004ff007c0c */ /* 0x000fe2000bf45270 */
[----:B------:R-:W-:Y:S01]  /*1570*/  UMOV UR33, URZ ;  /* 0x0000003f00217c82 */ /* 0x000fe20008000000 */
[----:B------:R-:W-:Y:S01]  /*1580*/  LOP3.LUT R20, R20, 0xfffffffd, RZ, 0xc0, !PT ;  /* 0xfffffffd14147812 */ /* 0x000fe200078ec0ff */
[----:B------:R-:W-:Y:S01]  /*1590*/  UMOV UR5, URZ ;  /* 0x0000003f00057c82 */ /* 0x000fe20008000000 */
[----:B------:R-:W-:Y:S01]  /*15a0*/  UMOV UR4, URZ ;  /* 0x0000003f00047c82 */ /* 0x000fe20008000000 */
[----:B------:R-:W-:Y:S01]  /*15b0*/  UMOV UR6, URZ ;  /* 0x0000003f00067c82 */ /* 0x000fe20008000000 */
[----:B------:R-:W-:Y:S02]  /*15c0*/  IMAD.MOV.U32 R16, RZ, RZ, -0x1 ;  /* 0xffffffffff107424 */ /* 0x000fe400078e00ff */
[----:B------:R-:W-:-:S02]  /*15d0*/  IMAD.MOV.U32 R17, RZ, RZ, -0x1 ;  /* 0xffffffffff117424 */ /* 0x000fc400078e00ff */
[----:B------:R-:W-:-:S03]  /*15e0*/  IMAD.MOV.U32 R18, RZ, RZ, -0x1 ;  /* 0xffffffffff127424 */ /* 0x000fc600078e00ff */
[----:B------:R-:W-:Y:S02]  /*15f0*/  @P2 LOP3.LUT R20, R20, 0x2, RZ, 0xfc, !PT ;  /* 0x0000000214142812 */ /* 0x000fe400078efcff */
[----:B-1----:R-:W-:-:S04]  /*1600*/  ISETP.LE.U32.AND P1, PT, R14, UR20, PT ;  /* 0x000000140e007c0c */ /* 0x002fc8000bf23070 */
[----:B------:R-:W-:-:S13]  /*1610*/  ISETP.GE.U32.AND.EX P1, PT, R12, R15, PT, P1 ;  /* 0x0000000f0c00720c */ /* 0x000fda0003f26110 */
[----:B------:R-:W-:Y:S05]  /*1620*/  @P2 BRA P1, `(.L_x_44) ;  /* 0x0000001800042947 */ /* 0x000fea0000800000 */
[----:B------:R-:W-:Y:S01]  /*1630*/  UISETP.GE.U32.AND UP1, UPT, UR20, UR10, UPT ;  /* 0x0000000a1400728c */ /* 0x000fe2000bf26070 */
[----:B------:R-:W-:Y:S01]  /*1640*/  UMOV UR5, URZ ;  /* 0x0000003f00057c82 */ /* 0x000fe20008000000 */
[----:B------:R-:W-:Y:S02]  /*1650*/  UMOV UR4, URZ ;  /* 0x0000003f00047c82 */ /* 0x000fe40008000000 */
[----:B------:R-:W-:Y:S01]  /*1660*/  UISETP.GE.U32.AND.EX UP1, UPT, UR19, UR11, UPT, UP1 ;  /* 0x0000000b1300728c */ /* 0x000fe2000bf26110 */
[----:B------:R-:W-:Y:S01]  /*1670*/  UMOV UR6, URZ ;  /* 0x0000003f00067c82 */ /* 0x000fe20008000000 */
[----:B------:R-:W-:-:S04]  /*1680*/  UMOV UR33, URZ ;  /* 0x0000003f00217c82 */ /* 0x000fc80008000000 */
[----:B------:R-:W-:-:S13]  /*1690*/  PLOP3.LUT P1, PT, PT, PT, UP1, 0x80, 0x0 ;  /* 0x000000000000781c */ /* 0x000fda0003f2f018 */
[----:B------:R-:W-:Y:S05]  /*16a0*/  @!P1 BRA `(.L_x_45) ;  /* 0x0000001000cc9947 */ /* 0x000fea0003800000 */
[----:B------:R-:W-:Y:S02]  /*16b0*/  VIADD R15, R19, 0x20 ;  /* 0x00000020130f7836 */ /* 0x000fe40000000000 */
[----:B------:R-:W-:Y:S02]  /*16c0*/  IMAD.MOV.U32 R13, RZ, RZ, R19 ;  /* 0x000000ffff0d7224 */ /* 0x000fe400078e0013 */
[----:B-----5:R-:W-:Y:S01]  /*16d0*/  IMAD.MOV.U32 R18, RZ, RZ, R9 ;  /* 0x000000ffff127224 */ /* 0x020fe200078e0009 */
[----:B------:R-:W-:-:S13]  /*16e0*/  ISETP.GE.AND P1, PT, R15, R0, PT ;  /* 0x000000000f00720c */ /* 0x000fda0003f26270 */
[----:B------:R-:W1:Y:S01]  /*16f0*/  @!P1 LDC.64 R24, c[0x0][0x918] ;  /* 0x00024600ff189b82 */ /* 0x000e620000000a00 */
[----:B------:R-:W-:Y:S01]  /*1700*/  @!P1 VIADD R17, R13, 0x20 ;  /* 0x000000200d119836 */ /* 0x000fe20000000000 */
[----:B------:R-:W-:Y:S02]  /*1710*/  UIADD3 UR12, UP1, UR12, -0x1, URZ ;  /* 0xffffffff0c0c7890 */ /* 0x000fe4000ff3e03f */
[----:B------:R-:W-:Y:S01]  /*1720*/  UIADD3 UR14, UP6, UR14, -0x1, URZ ;  /* 0xffffffff0e0e7890 */ /* 0x000fe2000ffde03f */
[----:B------:R-:W-:Y:S01]  /*1730*/  BSSY B0, `(.L_x_46) ;  /* 0x0000051000007945 */ /* 0x000fe20003800000 */
[----:B------:R-:W-:Y:S01]  /*1740*/  UIADD3.X UR13, UR13, -0x1, URZ, UP1, !UPT ;  /* 0xffffffff0d0d7890 */ /* 0x000fe20008ffe43f */
[----:B-1----:R-:W-:-:S04]  /*1750*/  @!P1 IMAD.WIDE R24, R17, 0xc, R24 ;  /* 0x0000000c11189825 */ /* 0x002fc800078e0218 */
[----:B------:R-:W-:Y:S01]  /*1760*/  IMAD.MOV.U32 R17, RZ, RZ, R8 ;  /* 0x000000ffff117224 */ /* 0x000fe200078e0008 */
[----:B------:R1:W5:Y:S04]  /*1770*/  @!P1 LDG.E R9, desc[UR58][R24.64+0x4] ;  /* 0x0000043a18099981 */ /* 0x000368000c1e1900 */
[----:B------:R1:W5:Y:S01]  /*1780*/  @!P1 LDG.E R8, desc[UR58][R24.64] ;  /* 0x0000003a18089981 */ /* 0x000362000c1e1900 */
[----:B------:R-:W-:Y:S01]  /*1790*/  ISETP.GE.AND P1, PT, R13, R0, PT ;  /* 0x000000000d00720c */ /* 0x000fe20003f26270 */
[----:B------:R-:W-:Y:S02]  /*17a0*/  UIADD3.X UR15, UR15, -0x1, URZ, UP6, !UPT ;  /* 0xffffffff0f0f7890 */ /* 0x000fe4000b7fe43f */
[----:B------:R-:W-:Y:S02]  /*17b0*/  UIADD3 UR4, UR18, -0x1, URZ ;  /* 0xffffffff12047890 */ /* 0x000fe4000fffe03f */
[----:B------:R-:W-:Y:S01]  /*17c0*/  UIADD3 UR5, UR7, -0x1, URZ ;  /* 0xffffffff07057890 */ /* 0x000fe2000fffe03f */
[----:B------:R-:W-:-:S02]  /*17d0*/  IMAD.MOV.U32 R14, RZ, RZ, RZ ;  /* 0x000000ffff0e7224 */ /* 0x000fc400078e00ff */
[----:B------:R-:W-:Y:S02]  /*17e0*/  IMAD.MOV.U32 R12, RZ, RZ, RZ ;  /* 0x000000ffff0c7224 */ /* 0x000fe400078e00ff */
[----:B------:R-:W-:Y:S02]  /*17f0*/  IMAD.MOV.U32 R27, RZ, RZ, 0x7fffffff ;  /* 0x7fffffffff1b7424 */ /* 0x000fe400078e00ff */
[----:B------:R-:W-:Y:S01]  /*1800*/  IMAD.MOV.U32 R30, RZ, RZ, RZ ;  /* 0x000000ffff1e7224 */ /* 0x000fe200078e00ff */
[----:B-1----:R-:W-:Y:S06]  /*1810*/  @P1 BRA `(.L_x_47) ;  /* 0x0000000400081947 */ /* 0x002fec0003800000 */
[----:B------:R-:W-:Y:S02]  /*1820*/  PLOP3.LUT P3, PT, PT, PT, UP0, 0x80, 0x0 ;  /* 0x000000000000781c */ /* 0x000fe40003f6f008 */
[C---:B------:R-:W-:Y:S02]  /*1830*/  IADD3 R21, P2, R18.reuse, UR12, RZ ;  /* 0x0000000c12157c10 */ /* 0x040fe4000ff5e0ff */
[C---:B------:R-:W-:Y:S02]  /*1840*/  IADD3 R23, P1, R17.reuse, UR14, RZ ;  /* 0x0000000e11177c10 */ /* 0x040fe4000ff3e0ff */
[----:B------:R-:W-:Y:S02]  /*1850*/  LEA.HI.X.SX32 R18, R18, UR13, 0x1, P2 ;  /* 0x0000000d12127c11 */ /* 0x000fe400090f0eff */
[----:B------:R-:W-:-:S05]  /*1860*/  LEA.HI.X.SX32 R28, R17, UR15, 0x1, P1 ;  /* 0x0000000f111c7c11 */ /* 0x000fca00088f0eff */
[----:B------:R-:W-:Y:S05]  /*1870*/  @!P3 BRA `(.L_x_48) ;  /* 0x000000000030b947 */ /* 0x000fea0003800000 */
[----:B------:R-:W-:Y:S02]  /*1880*/  ULDC UR10, c[0x0][0x8dc] ;  /* 0x00023700000a7ab9 */ /* 0x000fe40000000800 */
[----:B------:R-:W-:-:S05]  /*1890*/  IADD3 R17, P1, R23, UR10, RZ ;  /* 0x0000000a17117c10 */ /* 0x000fca000ff3e0ff */
[----:B------:R-:W-:-:S04]  /*18a0*/  IMAD.X R23, RZ, RZ, R28, P1 ;  /* 0x000000ffff177224 */ /* 0x000fc800008e061c */
[----:B------:R-:W-:-:S04]  /*18b0*/  IMAD.WIDE.U32 R4, R23, UR22, RZ ;  /* 0x0000001617047c25 */ /* 0x000fc8000f8e00ff */
[----:B------:R-:W-:-:S04]  /*18c0*/  IMAD.WIDE.U32 R24, P1, R17, UR23, R4 ;  /* 0x0000001711187c25 */ /* 0x000fc8000f820004 */
[----:B------:R-:W-:-:S04]  /*18d0*/  IMAD.WIDE.U32 R4, R17, UR22, RZ ;  /* 0x0000001611047c25 */ /* 0x000fc8000f8e00ff */
[----:B------:R-:W-:Y:S01]  /*18e0*/  IMAD.X R27, RZ, RZ, RZ, P1 ;  /* 0x000000ffff1b7224 */ /* 0x000fe200008e06ff */
[----:B------:R-:W-:Y:S01]  /*18f0*/  IADD3 RZ, P1, R5, R24, RZ ;  /* 0x0000001805ff7210 */ /* 0x000fe20007f3e0ff */
[----:B------:R-:W-:-:S04]  /*1900*/  IMAD.MOV.U32 R26, RZ, RZ, R25 ;  /* 0x000000ffff1a7224 */ /* 0x000fc800078e0019 */
[----:B------:R-:W-:-:S04]  /*1910*/  IMAD.WIDE.U32.X R4, R23, UR23, R26, P1 ;  /* 0x0000001717047c25 */ /* 0x000fc800088e041a */
[----:B------:R-:W-:Y:S02]  /*1920*/  IMAD.MOV.U32 R23, RZ, RZ, R4 ;  /* 0x000000ffff177224 */ /* 0x000fe400078e0004 */
[----:B------:R-:W-:-:S07]  /*1930*/  IMAD.MOV.U32 R28, RZ, RZ, R5 ;  /* 0x000000ffff1c7224 */ /* 0x000fce00078e0005 */
.L_x_48:
        /* <DEDUP_REMOVED lines=13> */
.L_x_49:
[----:B------:R-:W-:Y:S02]  /*1a10*/  SHF.R.U64 R4, R21, UR29, R18 ;  /* 0x0000001d15047c19 */ /* 0x000fe40008001212 */
[----:B------:R-:W-:-:S03]  /*1a20*/  SHF.R.U64 R5, R23, UR16, R28 ;  /* 0x0000001017057c19 */ /* 0x000fc6000800121c */
[----:B------:R-:W-:Y:S02]  /*1a30*/  VIADD R24, R4, UR5 ;  /* 0x0000000504187c36 */ /* 0x000fe40008000000 */
[----:B------:R-:W-:-:S03]  /*1a40*/  VIADD R21, R5, UR4 ;  /* 0x0000000405157c36 */ /* 0x000fc60008000000 */
[----:B------:R-:W-:Y:S02]  /*1a50*/  IABS R18, R24 ;  /* 0x0000001800127213 */ /* 0x000fe40000000000 */
[----:B------:R-:W-:-:S03]  /*1a60*/  IABS R17, R21 ;  /* 0x0000001500117213 */ /* 0x000fc60000000000 */
[----:B------:R-:W-:-:S04]  /*1a70*/  IMAD.HI.U32 R5, R18, UR17, RZ ;  /* 0x0000001112057c27 */ /* 0x000fc8000f8e00ff */
[----:B------:R-:W-:-:S04]  /*1a80*/  IMAD.HI.U32 R4, R17, UR9, RZ ;  /* 0x0000000911047c27 */ /* 0x000fc8000f8e00ff */
[----:B------:R-:W-:Y:S02]  /*1a90*/  IMAD R5, R5, UR31, R18 ;  /* 0x0000001f05057c24 */ /* 0x000fe4000f8e0212 */
[----:B------:R-:W-:Y:S02]  /*1aa0*/  IMAD R4, R4, UR30, R17 ;  /* 0x0000001e04047c24 */ /* 0x000fe4000f8e0211 */
[----:B------:R-:W-:Y:S01]  /*1ab0*/  IMAD.U32 R18, RZ, RZ, UR34 ;  /* 0x00000022ff127e24 */ /* 0x000fe2000f8e00ff */
[----:B------:R-:W-:Y:S01]  /*1ac0*/  ISETP.LT.U32.AND P2, PT, R5, UR21, PT ;  /* 0x0000001505007c0c */ /* 0x000fe2000bf41070 */
[----:B------:R-:W-:Y:S01]  /*1ad0*/  IMAD.U32 R17, RZ, RZ, UR32 ;  /* 0x00000020ff117e24 */ /* 0x000fe2000f8e00ff */
[----:B------:R-:W-:-:S11]  /*1ae0*/  ISETP.LT.U32.AND P1, PT, R4, UR28, PT ;  /* 0x0000001c04007c0c */ /* 0x000fd6000bf21070 */
[----:B------:R-:W-:Y:S01]  /*1af0*/  @!P2 VIADD R5, R5, -UR21 ;  /* 0x800000150505ac36 */ /* 0x000fe20008000000 */
[----:B------:R-:W-:Y:S01]  /*1b00*/  ISETP.GE.AND P2, PT, R24, RZ, PT ;  /* 0x000000ff1800720c */ /* 0x000fe20003f46270 */
[----:B------:R-:W-:Y:S01]  /*1b10*/  @!P1 VIADD R4, R4, -UR28 ;  /* 0x8000001c04049c36 */ /* 0x000fe20008000000 */
[----:B------:R-:W-:Y:S02]  /*1b20*/  ISETP.GE.AND P1, PT, R21, RZ, PT ;  /* 0x000000ff1500720c */ /* 0x000fe40003f26270 */
[----:B------:R-:W-:Y:S02]  /*1b30*/  ISETP.LT.U32.AND P4, PT, R5, UR21, PT ;  /* 0x0000001505007c0c */ /* 0x000fe4000bf81070 */
[----:B------:R-:W-:-:S11]  /*1b40*/  ISETP.LT.U32.AND P3, PT, R4, UR28, PT ;  /* 0x0000001c04007c0c */ /* 0x000fd6000bf61070 */
[----:B------:R-:W-:Y:S01]  /*1b50*/  @!P4 VIADD R5, R5, -UR21 ;  /* 0x800000150505cc36 */ /* 0x000fe20008000000 */
[----:B------:R-:W-:Y:S01]  /*1b60*/  PLOP3.LUT P4, PT, PT, PT, UP5, 0x80, 0x0 ;  /* 0x000000000000781c */ /* 0x000fe20003f8f058 */
[----:B------:R-:W-:Y:S01]  /*1b70*/  @!P3 VIADD R4, R4, -UR28 ;  /* 0x8000001c0404bc36 */ /* 0x000fe20008000000 */
[----:B------:R-:W-:Y:S01]  /*1b80*/  PLOP3.LUT P3, PT, PT, PT, UP4, 0x80, 0x0 ;  /* 0x000000000000781c */ /* 0x000fe20003f6f048 */
[----:B------:R-:W-:Y:S02]  /*1b90*/  @!P2 IMAD.MOV R5, RZ, RZ, -R5 ;  /* 0x000000ffff05a224 */ /* 0x000fe400078e0a05 */
[----:B------:R-:W-:Y:S01]  /*1ba0*/  @!P1 IMAD.MOV R4, RZ, RZ, -R4 ;  /* 0x000000ffff049224 */ /* 0x000fe200078e0a04 */
[----:B------:R-:W-:Y:S02]  /*1bb0*/  PLOP3.LUT P1, PT, PT, PT, UP3, 0x80, 0x0 ;  /* 0x000000000000781c */ /* 0x000fe40003f2f038 */
[----:B------:R-:W-:Y:S02]  /*1bc0*/  SEL R5, R18, R5, !P4 ;  /* 0x0000000512057207 */ /* 0x000fe40006000000 */
[----:B------:R-:W-:-:S03]  /*1bd0*/  SEL R4, R17, R4, !P3 ;  /* 0x0000000411047207 */ /* 0x000fc60005800000 */
[----:B------:R-:W-:Y:S02]  /*1be0*/  IMAD.IADD R5, R24, 0x1, -R5 ;  /* 0x0000000118057824 */ /* 0x000fe400078e0a05 */
[----:B------:R-:W-:-:S04]  /*1bf0*/  IMAD.IADD R18, R21, 0x1, -R4 ;  /* 0x0000000115127824 */ /* 0x000fc800078e0a04 */
[----:B------:R-:W-:Y:S01]  /*1c00*/  IMAD R27, R18, R5, RZ ;  /* 0x00000005121b7224 */ /* 0x000fe200078e02ff */
[----:B------:R-:W-:-:S04]  /*1c10*/  SEL R4, R5, R18, !P1 ;  /* 0x0000001205047207 */ /* 0x000fc80004800000 */
[----:B------:R-:W-:Y:S02]  /*1c20*/  SHF.R.S32.HI R5, RZ, 0x1f, R4 ;  /* 0x0000001fff057819 */ /* 0x000fe40000011404 */
[----:B------:R-:W-:-:S07]  /*1c30*/  SHF.R.S32.HI R30, RZ, 0x1f, R27 ;  /* 0x0000001fff1e7819 */ /* 0x000fce000001141b */
.L_x_47:
[----:B------:R-:W-:Y:S05]  /*1c40*/  BSYNC B0 ;  /* 0x0000000000007941 */ /* 0x000fea0003800000 */
.L_x_46:
[----:B------:R-:W1:Y:S01]  /*1c50*/  SHFL.UP PT, R18, R27, 0x1, RZ ;  /* 0x042000001b127989 */ /* 0x000e6200000e00ff */
[----:B------:R-:W-:-:S03]  /*1c60*/  ISETP.NE.AND P6, PT, R19, RZ, PT ;  /* 0x000000ff1300720c */ /* 0x000fc60003fc5270 */
[----:B------:R-:W2:Y:S01]  /*1c70*/  SHFL.UP PT, R17, R30, 0x1, RZ ;  /* 0x042000001e117989 */ /* 0x000ea200000e00ff */
[----:B-1----:R-:W-:Y:S02]  /*1c80*/  SEL R18, R18, RZ, P6 ;  /* 0x000000ff12127207 */ /* 0x002fe40003000000 */
[----:B--2---:R-:W-:Y:S02]  /*1c90*/  SEL R17, R17, RZ, P6 ;  /* 0x000000ff11117207 */ /* 0x004fe40003000000 */
[----:B------:R-:W-:-:S05]  /*1ca0*/  IADD3 R21, P1, R18, R27, RZ ;  /* 0x0000001b12157210 */ /* 0x000fca0007f3e0ff */
[----:B------:R-:W-:Y:S01]  /*1cb0*/  IMAD.X R26, R17, 0x1, R30, P1 ;  /* 0x00000001111a7824 */ /* 0x000fe200008e061e */
[----:B------:R-:W1:Y:S01]  /*1cc0*/  SHFL.UP PT, R18, R21, 0x2, RZ ;  /* 0x0440000015127989 */ /* 0x000e6200000e00ff */
[----:B------:R-:W-:-:S03]  /*1cd0*/  ISETP.GE.U32.AND P1, PT, R19, 0x2, PT ;  /* 0x000000021300780c */ /* 0x000fc60003f26070 */
[----:B------:R-:W2:Y:S01]  /*1ce0*/  SHFL.UP PT, R17, R26, 0x2, RZ ;  /* 0x044000001a117989 */ /* 0x000ea200000e00ff */
[----:B-1----:R-:W-:-:S04]  /*1cf0*/  SEL R18, R18, RZ, P1 ;  /* 0x000000ff12127207 */ /* 0x002fc80000800000 */
[----:B------:R-:W-:Y:S02]  /*1d00*/  IADD3 R23, P2, R18, R21, RZ ;  /* 0x0000001512177210 */ /* 0x000fe40007f5e0ff */
[----:B--2---:R-:W-:-:S03]  /*1d10*/  SEL R17, R17, RZ, P1 ;  /* 0x000000ff11117207 */ /* 0x004fc60000800000 */
[----:B------:R-:W1:Y:S02]  /*1d20*/  SHFL.UP PT, R18, R23, 0x4, RZ ;  /* 0x0480000017127989 */ /* 0x000e6400000e00ff */
[----:B------:R-:W-:Y:S01]  /*1d30*/  IMAD.X R24, R17, 0x1, R26, P2 ;  /* 0x0000000111187824 */ /* 0x000fe200010e061a */
[----:B------:R-:W-:-:S04]  /*1d40*/  ISETP.GE.U32.AND P2, PT, R19, 0x4, PT ;  /* 0x000000041300780c */ /* 0x000fc80003f46070 */
        /* <DEDUP_REMOVED lines=17> */
[----:B--2---:R-:W-:-:S05]  /*1e60*/  SEL R17, R17, RZ, P4 ;  /* 0x000000ff11117207 */ /* 0x004fca0002000000 */
[----:B------:R-:W-:Y:S01]  /*1e70*/  IMAD.X R23, R17, 0x1, R24, P5 ;  /* 0x0000000111177824 */ /* 0x000fe200028e0618 */
[----:B------:R-:W-:-:S04]  /*1e80*/  ISETP.GT.U32.AND P5, PT, R21, UR20, PT ;  /* 0x0000001415007c0c */ /* 0x000fc8000bfa4070 */
[----:B------:R-:W-:-:S13]  /*1e90*/  ISETP.GT.U32.AND.EX P5, PT, R23, UR19, PT, P5 ;  /* 0x0000001317007c0c */ /* 0x000fda000bfa4150 */
[----:B------:R-:W-:-:S04]  /*1ea0*/  VOTE.ANY R17, PT, P5 ;  /* 0x0000000000117806 */ /* 0x000fc800028e0100 */
[----:B------:R-:W-:-:S13]  /*1eb0*/  ISETP.NE.AND P5, PT, R17, RZ, PT ;  /* 0x000000ff1100720c */ /* 0x000fda0003fa5270 */
[----:B------:R-:W-:Y:S05]  /*1ec0*/  @P5 BRA `(.L_x_50) ;  /* 0x00000008006c5947 */ /* 0x000fea0003800000 */
[----:B------:R-:W1:Y:S01]  /*1ed0*/  LDC R0, c[0x0][0x910] ;  /* 0x00024400ff007b82 */ /* 0x000e620000000800 */
[----:B------:R-:W-:Y:S01]  /*1ee0*/  IMAD.MOV.U32 R26, RZ, RZ, R21 ;  /* 0x000000ffff1a7224 */ /* 0x000fe200078e0015 */
[----:B------:R-:W-:Y:S01]  /*1ef0*/  ULDC UR16, c[0x0][0x8f4] ;  /* 0x00023d0000107ab9 */ /* 0x000fe20000000800 */
[----:B------:R-:W-:Y:S01]  /*1f00*/  IMAD.MOV.U32 R28, RZ, RZ, R23 ;  /* 0x000000ffff1c7224 */ /* 0x000fe200078e0017 */
[----:B------:R-:W-:Y:S01]  /*1f10*/  ULDC UR9, c[0x0][0x8dc] ;  /* 0x0002370000097ab9 */ /* 0x000fe20000000800 */
[----:B------:R-:W-:Y:S01]  /*1f20*/  ULDC UR17, c[0x0][0x8d8] ;  /* 0x0002360000117ab9 */ /* 0x000fe20000000800 */
[----:B------:R-:W-:Y:S01]  /*1f30*/  ULDC UR21, c[0x0][0x8f0] ;  /* 0x00023c0000157ab9 */ /* 0x000fe20000000800 */
[----:B------:R-:W-:Y:S01]  /*1f40*/  ULDC.64 UR10, c[0x0][0x8d0] ;  /* 0x00023400000a7ab9 */ /* 0x000fe20000000a00 */
[----:B------:R-:W-:-:S05]  /*1f50*/  ULDC.64 UR22, c[0x0][0x8e8] ;  /* 0x00023a0000167ab9 */ /* 0x000fca0000000a00 */
.L_x_55:
[----:B------:R-:W-:Y:S02]  /*1f60*/  IMAD.MOV.U32 R13, RZ, RZ, R15 ;  /* 0x000000ffff0d7224 */ /* 0x000fe400078e000f */
[----:B------:R-:W-:Y:S02]  /*1f70*/  VIADD R15, R15, 0x20 ;  /* 0x000000200f0f7836 */ /* 0x000fe40000000000 */
[----:B-----5:R-:W-:-:S03]  /*1f80*/  IMAD.MOV.U32 R18, RZ, RZ, R9 ;  /* 0x000000ffff127224 */ /* 0x020fc600078e0009 */
[----:B-1----:R-:W-:-:S13]  /*1f90*/  ISETP.GE.AND P5, PT, R15, R0, PT ;  /* 0x000000000f00720c */ /* 0x002fda0003fa6270 */
[----:B------:R-:W1:Y:S01]  /*1fa0*/  @!P5 LDC.64 R24, c[0x0][0x918] ;  /* 0x00024600ff18db82 */ /* 0x000e620000000a00 */
[----:B------:R-:W-:Y:S01]  /*1fb0*/  @!P5 VIADD R17, R13, 0x20 ;  /* 0x000000200d11d836 */ /* 0x000fe20000000000 */
[----:B------:R2:W3:Y:S01]  /*1fc0*/  SHFL.IDX PT, R12, R28, 0x1f, 0x1f ;  /* 0x03e01f001c0c7f89 */ /* 0x0004e200000e0000 */
[----:B------:R-:W-:Y:S03]  /*1fd0*/  BSSY B0, `(.L_x_51) ;  /* 0x0000065000007945 */ /* 0x000fe60003800000 */
[----:B------:R2:W4:Y:S01]  /*1fe0*/  SHFL.IDX PT, R14, R26, 0x1f, 0x1f ;  /* 0x03e01f001a0e7f89 */ /* 0x00052200000e0000 */
[----:B-1----:R-:W-:-:S04]  /*1ff0*/  @!P5 IMAD.WIDE R24, R17, 0xc, R24 ;  /* 0x0000000c1118d825 */ /* 0x002fc800078e0218 */
[----:B------:R-:W-:Y:S01]  /*2000*/  IMAD.MOV.U32 R17, RZ, RZ, R8 ;  /* 0x000000ffff117224 */ /* 0x000fe200078e0008 */
[----:B------:R2:W5:Y:S04]  /*2010*/  @!P5 LDG.E R9, desc[UR58][R24.64+0x4] ;  /* 0x0000043a1809d981 */ /* 0x000568000c1e1900 */
[----:B------:R2:W5:Y:S01]  /*2020*/  @!P5 LDG.E R8, desc[UR58][R24.64] ;  /* 0x0000003a1808d981 */ /* 0x000562000c1e1900 */
[----:B------:R-:W-:Y:S01]  /*2030*/  ISETP.GE.AND P5, PT, R13, R0, PT ;  /* 0x000000000d00720c */ /* 0x000fe20003fa6270 */
[----:B------:R-:W-:Y:S02]  /*2040*/  IMAD.MOV.U32 R27, RZ, RZ, 0x7fffffff ;  /* 0x7fffffffff1b7424 */ /* 0x000fe400078e00ff */
[----:B------:R-:W-:-:S10]  /*2050*/  IMAD.MOV.U32 R30, RZ, RZ, RZ ;  /* 0x000000ffff1e7224 */ /* 0x000fd400078e00ff */
[----:B--234-:R-:W-:Y:S05]  /*2060*/  @P5 BRA `(.L_x_52) ;  /* 0x00000004006c5947 */ /* 0x01cfea0003800000 */
[----:B------:R-:W-:Y:S02]  /*2070*/  IABS R30, R11 ;  /* 0x0000000b001e7213 */ /* 0x000fe40000000000 */
[C---:B------:R-:W-:Y:S02]  /*2080*/  IADD3 R21, P5, R17.reuse, UR14, RZ ;  /* 0x0000000e11157c10 */ /* 0x040fe4000ffbe0ff */
[----:B------:R-:W1:Y:S02]  /*2090*/  I2F.RP R4, R30 ;  /* 0x0000001e00047306 */ /* 0x000e640000209400 */
[----:B------:R-:W-:Y:S02]  /*20a0*/  LEA.HI.X.SX32 R28, R17, UR15, 0x1, P5 ;  /* 0x0000000f111c7c11 */ /* 0x000fe4000a8f0eff */
[----:B------:R-:W-:-:S04]  /*20b0*/  IADD3 R17, P5, R18, UR12, RZ ;  /* 0x0000000c12117c10 */ /* 0x000fc8000ffbe0ff */
[----:B------:R-:W-:Y:S02]  /*20c0*/  LEA.HI.X.SX32 R18, R18, UR13, 0x1, P5 ;  /* 0x0000000d12127c11 */ /* 0x000fe4000a8f0eff */
[----:B------:R-:W-:Y:S01]  /*20d0*/  PLOP3.LUT P5, PT, PT, PT, UP0, 0x80, 0x0 ;  /* 0x000000000000781c */ /* 0x000fe20003faf008 */
[----:B-1----:R-:W1:Y:S02]  /*20e0*/  MUFU.RCP R4, R4 ;  /* 0x0000000400047308 */ /* 0x002e640000001000 */
[----:B-1----:R-:W-:-:S06]  /*20f0*/  VIADD R5, R4, 0xffffffe ;  /* 0x0ffffffe04057836 */ /* 0x002fcc0000000000 */
[----:B------:R-:W1:Y:S02]  /*2100*/  F2I.FTZ.U32.TRUNC.NTZ R29, R5 ;  /* 0x00000005001d7305 */ /* 0x000e64000021f000 */
[----:B-1----:R-:W-:Y:S02]  /*2110*/  IMAD.MOV R31, RZ, RZ, -R29 ;  /* 0x000000ffff1f7224 */ /* 0x002fe400078e0a1d */
[----:B------:R-:W-:Y:S05]  /*2120*/  @!P5 BRA `(.L_x_53) ;  /* 0x00000000002cd947 */ /* 0x000fea0003800000 */
        /* <DEDUP_REMOVED lines=11> */
.L_x_53:
        /* <DEDUP_REMOVED lines=10> */
[----:B------:R-:W-:Y:S01]  /*2280*/  IMAD.MOV.U32 R18, RZ, RZ, R5 ;  /* 0x000000ffff127224 */ /* 0x000fe200078e0005 */
[----:B------:R-:W-:-:S07]  /*2290*/  MOV R17, R4 ;  /* 0x0000000400117202 */ /* 0x000fce0000000f00 */
.L_x_54:
[----:B------:R-:W-:Y:S01]  /*22a0*/  SHF.R.U64 R17, R17, UR21, R18 ;  /* 0x0000001511117c19 */ /* 0x000fe20008001212 */
[----:B------:R-:W-:Y:S01]  /*22b0*/  IMAD.MOV.U32 R5, RZ, RZ, R31 ;  /* 0x000000ffff057224 */ /* 0x000fe200078e001f */
[----:B------:R-:W-:Y:S02]  /*22c0*/  IABS R4, R11 ;  /* 0x0000000b00047213 */ /* 0x000fe40000000000 */
[----:B------:R-:W-:Y:S01]  /*22d0*/  SHF.R.U64 R21, R21, UR17, R28 ;  /* 0x0000001115157c19 */ /* 0x000fe2000800121c */
[----:B------:R-:W-:Y:S01]  /*22e0*/  VIADD R23, R17, UR5 ;  /* 0x0000000511177c36 */ /* 0x000fe20008000000 */
[----:B------:R-:W-:Y:S01]  /*22f0*/  IABS R28, R10 ;  /* 0x0000000a001c7213 */ /* 0x000fe20000000000 */
[----:B------:R-:W-:Y:S02]  /*2300*/  IMAD R17, R5, R30, RZ ;  /* 0x0000001e05117224 */ /* 0x000fe400078e02ff */
[----:B------:R-:W-:Y:S01]  /*2310*/  IMAD.MOV R24, RZ, RZ, -R4 ;  /* 0x000000ffff187224 */ /* 0x000fe200078e0a04 */
[----:B------:R-:W-:Y:S01]  /*2320*/  IABS R18, R23 ;  /* 0x0000001700127213 */ /* 0x000fe20000000000 */
[----:B------:R-:W-:-:S02]  /*2330*/  IMAD.MOV.U32 R4, RZ, RZ, RZ ;  /* 0x000000ffff047224 */ /* 0x000fc400078e00ff */
[----:B------:R-:W-:Y:S02]  /*2340*/  IMAD.MOV.U32 R5, RZ, RZ, R29 ;  /* 0x000000ffff057224 */ /* 0x000fe400078e001d */
[----:B------:R-:W-:-:S04]  /*2350*/  IMAD.HI.U32 R4, R29, R17, R4 ;  /* 0x000000111d047227 */ /* 0x000fc800078e0004 */
[----:B------:R-:W-:Y:S01]  /*2360*/  IMAD.MOV.U32 R5, RZ, RZ, R24 ;  /* 0x000000ffff057224 */ /* 0x000fe200078e0018 */
[----:B------:R-:W-:Y:S01]  /*2370*/  IABS R24, R10 ;  /* 0x0000000a00187213 */ /* 0x000fe20000000000 */
[----:B------:R-:W-:Y:S02]  /*2380*/  IMAD.MOV.U32 R17, RZ, RZ, R18 ;  /* 0x000000ffff117224 */ /* 0x000fe400078e0012 */
[----:B------:R-:W-:Y:S01]  /*2390*/  VIADD R18, R21, UR4 ;  /* 0x0000000415127c36 */ /* 0x000fe20008000000 */
[----:B------:R-:W1:Y:S01]  /*23a0*/  I2F.RP R25, R24 ;  /* 0x0000001800197306 */ /* 0x000e620000209400 */
[----:B------:R-:W-:-:S04]  /*23b0*/  IMAD.HI.U32 R4, R4, R17, RZ ;  /* 0x0000001104047227 */ /* 0x000fc800078e00ff */
[----:B------:R-:W-:-:S05]  /*23c0*/  IMAD R17, R4, R5, R17 ;  /* 0x0000000504117224 */ /* 0x000fca00078e0211 */
[----:B------:R-:W-:Y:S01]  /*23d0*/  ISETP.GT.U32.AND P5, PT, R30, R17, PT ;  /* 0x000000111e00720c */ /* 0x000fe20003fa4070 */
[----:B-1----:R-:W1:-:S12]  /*23e0*/  MUFU.RCP R25, R25 ;  /* 0x0000001900197308 */ /* 0x002e580000001000 */
[----:B------:R-:W-:Y:S02]  /*23f0*/  @!P5 IMAD.IADD R17, R17, 0x1, -R30 ;  /* 0x000000011111d824 */ /* 0x000fe400078e0a1e */
[----:B-1----:R-:W-:-:S04]  /*2400*/  VIADD R4, R25, 0xffffffe ;  /* 0x0ffffffe19047836 */ /* 0x002fc80000000000 */
[----:B------:R1:W2:Y:S02]  /*2410*/  F2I.FTZ.U32.TRUNC.NTZ R5, R4 ;  /* 0x0000000400057305 */ /* 0x0002a4000021f000 */
[----:B-1----:R-:W-:Y:S02]  /*2420*/  IMAD.MOV.U32 R4, RZ, RZ, RZ ;  /* 0x000000ffff047224 */ /* 0x002fe400078e00ff */
[----:B--2---:R-:W-:-:S04]  /*2430*/  IMAD.MOV R27, RZ, RZ, -R5 ;  /* 0x000000ffff1b7224 */ /* 0x004fc800078e0a05 */
[----:B------:R-:W-:Y:S01]  /*2440*/  IMAD R21, R27, R24, RZ ;  /* 0x000000181b157224 */ /* 0x000fe200078e02ff */
[----:B------:R-:W-:-:S03]  /*2450*/  IABS R27, R18 ;  /* 0x00000012001b7213 */ /* 0x000fc60000000000 */
[----:B------:R-:W-:-:S04]  /*2460*/  IMAD.HI.U32 R26, R5, R21, R4 ;  /* 0x00000015051a7227 */ /* 0x000fc800078e0004 */
[----:B------:R-:W-:Y:S02]  /*2470*/  IMAD.MOV.U32 R5, RZ, RZ, R27 ;  /* 0x000000ffff057224 */ /* 0x000fe400078e001b */
[----:B------:R-:W-:Y:S02]  /*2480*/  IMAD.MOV R21, RZ, RZ, -R28 ;  /* 0x000000ffff157224 */ /* 0x000fe400078e0a1c */
[----:B------:R-:W-:-:S04]  /*2490*/  IMAD.HI.U32 R4, R26, R5, RZ ;  /* 0x000000051a047227 */ /* 0x000fc800078e00ff */
[----:B------:R-:W-:-:S05]  /*24a0*/  IMAD R5, R4, R21, R5 ;  /* 0x0000001504057224 */ /* 0x000fca00078e0205 */
[----:B------:R-:W-:-:S13]  /*24b0*/  ISETP.GT.U32.AND P5, PT, R24, R5, PT ;  /* 0x000000051800720c */ /* 0x000fda0003fa4070 */
[----:B------:R-:W-:Y:S01]  /*24c0*/  @!P5 IMAD.IADD R5, R5, 0x1, -R24 ;  /* 0x000000010505d824 */ /* 0x000fe200078e0a18 */
[----:B------:R-:W-:-:S13]  /*24d0*/  ISETP.GT.U32.AND P5, PT, R30, R17, PT ;  /* 0x000000111e00720c */ /* 0x000fda0003fa4070 */
[----:B------:R-:W-:Y:S01]  /*24e0*/  @!P5 IMAD.IADD R17, R17, 0x1, -R30 ;  /* 0x000000011111d824 */ /* 0x000fe200078e0a1e */
[----:B------:R-:W-:-:S03]  /*24f0*/  ISETP.GT.U32.AND P5, PT, R24, R5, PT ;  /* 0x000000051800720c */ /* 0x000fc60003fa4070 */
[----:B------:R-:W-:-:S10]  /*2500*/  IMAD.MOV.U32 R4, RZ, RZ, R17 ;  /* 0x000000ffff047224 */ /* 0x000fd400078e0011 */
[----:B------:R-:W-:Y:S01]  /*2510*/  @!P5 IMAD.IADD R5, R5, 0x1, -R24 ;  /* 0x000000010505d824 */ /* 0x000fe200078e0a18 */
[----:B------:R-:W-:-:S13]  /*2520*/  ISETP.GE.AND P5, PT, R23, RZ, PT ;  /* 0x000000ff1700720c */ /* 0x000fda0003fa6270 */
[----:B------:R-:W-:Y:S01]  /*2530*/  @!P5 IMAD.MOV R4, RZ, RZ, -R4 ;  /* 0x000000ffff04d224 */ /* 0x000fe200078e0a04 */
[----:B------:R-:W-:-:S13]  /*2540*/  ISETP.GE.AND P5, PT, R18, RZ, PT ;  /* 0x000000ff1200720c */ /* 0x000fda0003fa6270 */
[----:B------:R-:W-:Y:S01]  /*2550*/  @!P5 IMAD.MOV R5, RZ, RZ, -R5 ;  /* 0x000000ffff05d224 */ /* 0x000fe200078e0a05 */
[----:B------:R-:W-:-:S13]  /*2560*/  ISETP.NE.AND P5, PT, RZ, UR7, PT ;  /* 0x00000007ff007c0c */ /* 0x000fda000bfa5270 */
[----:B------:R-:W-:Y:S02]  /*2570*/  @!P5 LOP3.LUT R4, RZ, UR7, RZ, 0x33, !PT ;  /* 0x00000007ff04dc12 */ /* 0x000fe4000f8e33ff */
[----:B------:R-:W-:-:S03]  /*2580*/  ISETP.NE.AND P5, PT, RZ, UR18, PT ;  /* 0x00000012ff007c0c */ /* 0x000fc6000bfa5270 */
[----:B------:R-:W-:-:S10]  /*2590*/  IMAD.IADD R4, R23, 0x1, -R4 ;  /* 0x0000000117047824 */ /* 0x000fd400078e0a04 */
[----:B------:R-:W-:Y:S02]  /*25a0*/  @!P5 LOP3.LUT R5, RZ, UR18, RZ, 0x33, !PT ;  /* 0x00000012ff05dc12 */ /* 0x000fe4000f8e33ff */
[----:B------:R-:W-:-:S03]  /*25b0*/  PLOP3.LUT P5, PT, PT, PT, UP3, 0x80, 0x0 ;  /* 0x000000000000781c */ /* 0x000fc60003faf038 */
[----:B------:R-:W-:-:S04]  /*25c0*/  IMAD.IADD R5, R18, 0x1, -R5 ;  /* 0x0000000112057824 */ /* 0x000fc800078e0a05 */
[CC--:B------:R-:W-:Y:S01]  /*25d0*/  IMAD R27, R4.reuse, R5.reuse, RZ ;  /* 0x00000005041b7224 */ /* 0x0c0fe200078e02ff */
[----:B------:R-:W-:-:S04]  /*25e0*/  SEL R17, R4, R5, !P5 ;  /* 0x0000000504117207 */ /* 0x000fc80006800000 */
[--C-:B------:R-:W-:Y:S01]  /*25f0*/  SHF.R.S32.HI R5, RZ, 0x1f, R17.reuse ;  /* 0x0000001fff057819 */ /* 0x100fe20000011411 */
[----:B------:R-:W-:Y:S01]  /*2600*/  IMAD.MOV.U32 R4, RZ, RZ, R17 ;  /* 0x000000ffff047224 */ /* 0x000fe200078e0011 */
[----:B------:R-:W-:-:S07]  /*2610*/  SHF.R.S32.HI R30, RZ, 0x1f, R27 ;  /* 0x0000001fff1e7819 */ /* 0x000fce000001141b */
.L_x_52:
[----:B------:R-:W-:Y:S05]  /*2620*/  BSYNC B0 ;  /* 0x0000000000007941 */ /* 0x000fea0003800000 */
.L_x_51:
[----:B------:R-:W1:Y:S04]  /*2630*/  SHFL.UP PT, R18, R27, 0x1, RZ ;  /* 0x042000001b127989 */ /* 0x000e6800000e00ff */
[----:B------:R-:W2:Y:S01]  /*2640*/  SHFL.UP PT, R17, R30, 0x1, RZ ;  /* 0x042000001e117989 */ /* 0x000ea200000e00ff */
[----:B-1----:R-:W-:Y:S02]  /*2650*/  SEL R18, R18, RZ, P6 ;  /* 0x000000ff12127207 */ /* 0x002fe40003000000 */
[----:B--2---:R-:W-:Y:S02]  /*2660*/  SEL R17, R17, RZ, P6 ;  /* 0x000000ff11117207 */ /* 0x004fe40003000000 */
[----:B------:R-:W-:-:S05]  /*2670*/  IADD3 R25, P5, R18, R27, RZ ;  /* 0x0000001b12197210 */ /* 0x000fca0007fbe0ff */
[----:B------:R-:W-:Y:S01]  /*2680*/  IMAD.X R24, R17, 0x1, R30, P5 ;  /* 0x0000000111187824 */ /* 0x000fe200028e061e */
        /* <DEDUP_REMOVED lines=24> */
[----:B------:R-:W-:-:S05]  /*2810*/  IADD3 R26, P5, R21, R14, RZ ;  /* 0x0000000e151a7210 */ /* 0x000fca0007fbe0ff */
[----:B------:R-:W-:Y:S01]  /*2820*/  IMAD.X R28, R23, 0x1, R12, P5 ;  /* 0x00000001171c7824 */ /* 0x000fe200028e060c */
[----:B------:R-:W-:-:S04]  /*2830*/  ISETP.GT.U32.AND P5, PT, R26, UR20, PT ;  /* 0x000000141a007c0c */ /* 0x000fc8000bfa4070 */
[----:B------:R-:W-:-:S13]  /*2840*/  ISETP.GT.U32.AND.EX P5, PT, R28, UR19, PT, P5 ;  /* 0x000000131c007c0c */ /* 0x000fda000bfa4150 */
[----:B------:R-:W-:-:S04]  /*2850*/  VOTE.ANY R17, PT, P5 ;  /* 0x0000000000117806 */ /* 0x000fc800028e0100 */
[----:B------:R-:W-:-:S13]  /*2860*/  ISETP.NE.AND P5, PT, R17, RZ, PT ;  /* 0x000000ff1100720c */ /* 0x000fda0003fa5270 */
[----:B------:R-:W-:Y:S05]  /*2870*/  @!P5 BRA `(.L_x_55) ;  /* 0xfffffff400b8d947 */ /* 0x000fea000383ffff */
.L_x_50:
[----:B------:R-:W1:Y:S08]  /*2880*/  BREV R17, R17 ;  /* 0x0000001100117301 */ /* 0x000e700000000000 */
[----:B-1----:R-:W1:Y:S02]  /*2890*/  FLO.U32.SH R15, R17 ;  /* 0x00000011000f7300 */ /* 0x002e6400000e0400 */
[----:B-1----:R-:W1:Y:S02]  /*28a0*/  SHFL.IDX PT, R13, R13, R15, 0x1f ;  /* 0x00001f0f0d0d7589 */ /* 0x002e6400000e0000 */
[----:B-1----:R-:W-:-:S13]  /*28b0*/  R2UR UR33, R13 ;  /* 0x000000000d2172ca */ /* 0x002fda00000e0000 */
[----:B------:R-:W-:-:S05]  /*28c0*/  VIADD R29, R19, UR33 ;  /* 0x00000021131d7c36 */ /* 0x000fca0008000000 */
[----:B------:R-:W-:-:S13]  /*28d0*/  ISETP.GE.AND P1, PT, R29, R0, PT ;  /* 0x000000001d00720c */ /* 0x000fda0003f26270 */
[----:B------:R-:W1:Y:S02]  /*28e0*/  @!P1 LDC.64 R24, c[0x0][0x918] ;  /* 0x00024600ff189b82 */ /* 0x000e640000000a00 */
[----:B-1----:R-:W-:-:S05]  /*28f0*/  @!P1 IMAD.WIDE R24, R29, 0xc, R24 ;  /* 0x0000000c1d189825 */ /* 0x002fca00078e0218 */
[----:B-----5:R1:W5:Y:S04]  /*2900*/  @!P1 LDG.E R8, desc[UR58][R24.64] ;  /* 0x0000003a18089981 */ /* 0x020368000c1e1900 */
[----:B------:R1:W5:Y:S01]  /*2910*/  @!P1 LDG.E R9, desc[UR58][R24.64+0x4] ;  /* 0x0000043a18099981 */ /* 0x000362000c1e1900 */
[----:B------:R-:W-:-:S03]  /*2920*/  IADD3 R14, P1, P2, R21, R14, -R27 ;  /* 0x0000000e150e7210 */ /* 0x000fc60007a3e81b */
[----:B------:R-:W2:Y:S01]  /*2930*/  SHFL.IDX PT, R27, R27, R15, 0x1f ;  /* 0x00001f0f1b1b7589 */ /* 0x000ea200000e0000 */
[----:B------:R-:W-:-:S03]  /*2940*/  IADD3.X R12, R23, R12, ~R30, P1, P2 ;  /* 0x0000000c170c7210 */ /* 0x000fc60000fe4c1e */
[----:B------:R-:W3:Y:S04]  /*2950*/  SHFL.IDX PT, R14, R14, R15, 0x1f ;  /* 0x00001f0f0e0e7589 */ /* 0x000ee800000e0000 */
[----:B------:R-:W4:Y:S04]  /*2960*/  SHFL.IDX PT, R12, R12, R15, 0x1f ;  /* 0x00001f0f0c0c7589 */ /* 0x000f2800000e0000 */
[----:B------:R-:W1:Y:S04]  /*2970*/  SHFL.IDX PT, R30, R30, R15, 0x1f ;  /* 0x00001f0f1e1e7589 */ /* 0x000e6800000e0000 */
[----:B------:R1:W1:Y:S04]  /*2980*/  SHFL.IDX PT, R5, R5, R15, 0x1f ;  /* 0x00001f0f05057589 */ /* 0x00026800000e0000 */
[----:B------:R1:W1:Y:S01]  /*2990*/  SHFL.IDX PT, R4, R4, R15, 0x1f ;  /* 0x00001f0f04047589 */ /* 0x00026200000e0000 */
[----:B--2---:R-:W-:-:S02]  /*29a0*/  R2UR UR10, R27 ;  /* 0x000000001b0a72ca */ /* 0x004fc400000e0000 */
[----:B---3--:R-:W-:Y:S02]  /*29b0*/  R2UR UR5, R14 ;  /* 0x000000000e0572ca */ /* 0x008fe400000e0000 */
[----:B----4-:R-:W-:Y:S02]  /*29c0*/  R2UR UR4, R12 ;  /* 0x000000000c0472ca */ /* 0x010fe400000e0000 */
[----:B-1----:R-:W-:-:S15]  /*29d0*/  R2UR UR11, R30 ;  /* 0x000000001e0b72ca */ /* 0x002fde00000e0000 */
.L_x_45:
[----:B------:R-:W-:Y:S01]  /*29e0*/  ISETP.LE.AND P1, PT, R0, UR33, PT ;  /* 0x0000002100007c0c */ /* 0x000fe2000bf23270 */
[----:B------:R-:W-:Y:S02]  /*29f0*/  IMAD.MOV.U32 R17, RZ, RZ, -0x1 ;  /* 0xffffffffff117424 */ /* 0x000fe400078e00ff */
[----:B------:R-:W-:-:S10]  /*2a00*/  IMAD.MOV.U32 R18, RZ, RZ, -0x1 ;  /* 0xffffffffff127424 */ /* 0x000fd400078e00ff */
[----:B------:R-:W-:Y:S05]  /*2a10*/  @P1 BRA `(.L_x_44) ;  /* 0x0000000400081947 */ /* 0x000fea0003800000 */
[----:B------:R-:W-:Y:S01]  /*2a20*/  UIADD3 UR13, UP1, -UR5, UR20, URZ ;  /* 0x00000014050d7290 */ /* 0x000fe2000ff3e13f */
[----:B------:R-:W1:Y:S01]  /*2a30*/  S2UR UR16, SR_CTAID.Y ;  /* 0x00000000001079c3 */ /* 0x000e620000002600 */
[----:B------:R-:W-:Y:S01]  /*2a40*/  ULDC UR15, c[0x0][0x8c0] ;  /* 0x00023000000f7ab9 */ /* 0x000fe20000000800 */
[----:B------:R-:W-:Y:S01]  /*2a50*/  ULDC UR21, c[0x0][0x8b0] ;  /* 0x00022c0000157ab9 */ /* 0x000fe20000000800 */
[----:B------:R-:W-:Y:S01]  /*2a60*/  UIADD3.X UR6, ~UR4, UR19, URZ, UP1, !UPT ;  /* 0x0000001304067290 */ /* 0x000fe20008ffe53f */
[--C-:B------:R-:W-:Y:S01]  /*2a70*/  SHF.R.U32.HI R25, RZ, UR21, R5.reuse ;  /* 0x00000015ff197c19 */ /* 0x100fe20008011605 */
[----:B------:R-:W-:Y:S01]  /*2a80*/  ULDC UR17, c[0x0][0x904] ;  /* 0x0002410000117ab9 */ /* 0x000fe20000000800 */
[----:B------:R-:W-:Y:S01]  /*2a90*/  ULDC UR9, c[0x0][0x8a8] ;  /* 0x00022a0000097ab9 */ /* 0x000fe20000000800 */
[----:B------:R-:W-:Y:S01]  /*2aa0*/  USHF.R.U32.HI UR14, URZ, UR15, UR6 ;  /* 0x0000000f3f0e7299 */ /* 0x000fe20008011606 */
[----:B------:R-:W-:Y:S01]  /*2ab0*/  SHF.R.U64 R24, R4, UR21, R5 ;  /* 0x0000001504187c19 */ /* 0x000fe20008001205 */
[----:B------:R-:W-:-:S02]  /*2ac0*/  USHF.R.U64 UR13, UR13, UR15, UR6 ;  /* 0x0000000f0d0d7299 */ /* 0x000fc40008001206 */
[----:B------:R-:W-:Y:S02]  /*2ad0*/  USHF.R.U32.HI UR12, URZ, UR21, UR14 ;  /* 0x000000153f0c7299 */ /* 0x000fe4000801160e */
[----:B------:R-:W-:Y:S02]  /*2ae0*/  UIADD3 UR9, UR9, -0x1, URZ ;  /* 0xffffffff09097890 */ /* 0x000fe4000fffe03f */
[----:B------:R-:W-:Y:S02]  /*2af0*/  USHF.R.U32.HI UR22, URZ, UR17, UR12 ;  /* 0x000000113f167299 */ /* 0x000fe4000801160c */
[----:B------:R-:W-:Y:S02]  /*2b00*/  USHF.R.U64 UR14, UR13, UR21, UR14 ;  /* 0x000000150d0e7299 */ /* 0x000fe4000800120e */
[----:B------:R-:W-:Y:S02]  /*2b10*/  ULOP3.LUT UR13, UR13, UR9, URZ, 0xc0, !UPT ;  /* 0x000000090d0d7292 */ /* 0x000fe4000f8ec03f */
[----:B------:R-:W-:Y:S01]  /*2b20*/  LOP3.LUT R0, R25, UR22, RZ, 0xfc, !PT ;  /* 0x0000001619007c12 */ /* 0x000fe2000f8efcff */
[----:B------:R-:W-:-:S02]  /*2b30*/  USHF.R.U64 UR12, UR14, UR17, UR12 ;  /* 0x000000110e0c7299 */ /* 0x000fc4000800120c */
[----:B-1----:R-:W-:Y:S01]  /*2b40*/  USEL UR6, UR38, UR16, !UP3 ;  /* 0x0000001026067287 */ /* 0x002fe2000d800000 */
[----:B------:R-:W-:-:S13]  /*2b50*/  ISETP.NE.U32.AND P1, PT, R0, RZ, PT ;  /* 0x000000ff0000720c */ /* 0x000fda0003f25070 */
[----:B------:R-:W-:Y:S05]  /*2b60*/  @!P1 BRA `(.L_x_56) ;  /* 0x0000000000189947 */ /* 0x000fea0003800000 */
[----:B------:R-:W-:-:S07]  /*2b70*/  MOV R0, 0x2b90 ;  /* 0x00002b9000007802 */ /* 0x000fce0000000f00 */
[----:B-----5:R-:W-:Y:S05]  /*2b80*/  CALL.REL.NOINC `($__internal_0_$__cuda_sm20_div_u64) ;  /* 0x000000cc005c7944 */ /* 0x020fea0003c00000 */
[--C-:B------:R-:W-:Y:S02]  /*2b90*/  IMAD.MOV R12, RZ, RZ, -R14.reuse ;  /* 0x000000ffff0c7224 */ /* 0x100fe400078e0a0e */
[----:B------:R-:W-:Y:S02]  /*2ba0*/  IMAD.MOV.U32 R0, RZ, RZ, R14 ;  /* 0x000000ffff007224 */ /* 0x000fe400078e000e */
[----:B------:R-:W-:Y:S01]  /*2bb0*/  IMAD R14, R24, R12, UR12 ;  /* 0x0000000c180e7e24 */ /* 0x000fe2000f8e020c */
[----:B------:R-:W-:Y:S06]  /*2bc0*/  BRA `(.L_x_57) ;  /* 0x0000000000507947 */ /* 0x000fec0003800000 */
.L_x_56:
[----:B------:R-:W1:Y:S01]  /*2bd0*/  I2F.U32.RP R0, R24 ;  /* 0x0000001800007306 */ /* 0x000e620000209000 */
[----:B------:R-:W-:-:S07]  /*2be0*/  ISETP.NE.U32.AND P3, PT, R24, RZ, PT ;  /* 0x000000ff1800720c */ /* 0x000fce0003f65070 */
[----:B-1----:R-:W1:Y:S02]  /*2bf0*/  MUFU.RCP R0, R0 ;  /* 0x0000000000007308 */ /* 0x002e640000001000 */
[----:B-1----:R-:W-:-:S06]  /*2c00*/  VIADD R12, R0, 0xffffffe ;  /* 0x0ffffffe000c7836 */ /* 0x002fcc0000000000 */
[----:B------:R1:W2:Y:S02]  /*2c10*/  F2I.FTZ.U32.TRUNC.NTZ R13, R12 ;  /* 0x0000000c000d7305 */ /* 0x0002a4000021f000 */
[----:B-1----:R-:W-:Y:S02]  /*2c20*/  IMAD.MOV.U32 R12, RZ, RZ, RZ ;  /* 0x000000ffff0c7224 */ /* 0x002fe400078e00ff */
[----:B--2---:R-:W-:-:S04]  /*2c30*/  IMAD.MOV R15, RZ, RZ, -R13 ;  /* 0x000000ffff0f7224 */ /* 0x004fc800078e0a0d */
[----:B------:R-:W-:-:S04]  /*2c40*/  IMAD R15, R15, R24, RZ ;  /* 0x000000180f0f7224 */ /* 0x000fc800078e02ff */
[----:B------:R-:W-:-:S06]  /*2c50*/  IMAD.HI.U32 R13, R13, R15, R12 ;  /* 0x0000000f0d0d7227 */ /* 0x000fcc00078e000c */
[----:B------:R-:W-:-:S04]  /*2c60*/  IMAD.HI.U32 R0, R13, UR12, RZ ;  /* 0x0000000c0d007c27 */ /* 0x000fc8000f8e00ff */
[----:B------:R-:W-:-:S04]  /*2c70*/  IMAD.MOV R13, RZ, RZ, -R0 ;  /* 0x000000ffff0d7224 */ /* 0x000fc800078e0a00 */
[----:B------:R-:W-:-:S05]  /*2c80*/  IMAD R13, R24, R13, UR12 ;  /* 0x0000000c180d7e24 */ /* 0x000fca000f8e020d */
[----:B------:R-:W-:-:S13]  /*2c90*/  ISETP.GE.U32.AND P1, PT, R13, R24, PT ;  /* 0x000000180d00720c */ /* 0x000fda0003f26070 */
[----:B------:R-:W-:Y:S02]  /*2ca0*/  @P1 IMAD.IADD R13, R13, 0x1, -R24 ;  /* 0x000000010d0d1824 */ /* 0x000fe400078e0a18 */
[----:B------:R-:W-:-:S03]  /*2cb0*/  @P1 VIADD R0, R0, 0x1 ;  /* 0x0000000100001836 */ /* 0x000fc60000000000 */
[----:B------:R-:W-:-:S13]  /*2cc0*/  ISETP.GE.U32.AND P2, PT, R13, R24, PT ;  /* 0x000000180d00720c */ /* 0x000fda0003f46070 */
[----:B------:R-:W-:Y:S01]  /*2cd0*/  @P2 VIADD R0, R0, 0x1 ;  /* 0x0000000100002836 */ /* 0x000fe20000000000 */
[----:B------:R-:W-:-:S05]  /*2ce0*/  @!P3 LOP3.LUT R0, RZ, R24, RZ, 0x33, !PT ;  /* 0x00000018ff00b212 */ /* 0x000fca00078e33ff */
[----:B------:R-:W-:-:S04]  /*2cf0*/  IMAD.MOV R14, RZ, RZ, -R0 ;  /* 0x000000ffff0e7224 */ /* 0x000fc800078e0a00 */
[----:B------:R-:W-:-:S07]  /*2d00*/  IMAD R14, R24, R14, UR12 ;  /* 0x0000000c180e7e24 */ /* 0x000fce000f8e020e */
.L_x_57:
[----:B------:R-:W1:Y:S01]  /*2d10*/  LDC R15, c[0x0][0x8a8] ;  /* 0x00022a00ff0f7b82 */ /* 0x000e620000000800 */
[----:B------:R-:W-:Y:S01]  /*2d20*/  ULDC UR12, c[0x0][0x904] ;  /* 0x00024100000c7ab9 */ /* 0x000fe20000000800 */
[----:B------:R-:W-:Y:S01]  /*2d30*/  UMOV UR9, 0xffffffff ;  /* 0xffffffff00097882 */ /* 0x000fe20000000000 */
[----:B------:R-:W-:Y:S01]  /*2d40*/  PLOP3.LUT P1, PT, PT, PT, UP3, 0x80, 0x0 ;  /* 0x000000000000781c */ /* 0x000fe20003f2f038 */
[----:B------:R-:W-:-:S04]  /*2d50*/  USHF.L.U32 UR9, UR9, UR12, URZ ;  /* 0x0000000c09097299 */ /* 0x000fc8000800063f */
[----:B------:R-:W2:Y:S02]  /*2d60*/  LDC R17, c[0x0][0x8b8] ;  /* 0x00022e00ff117b82 */ /* 0x000ea40000000800 */
[----:B------:R-:W-:Y:S01]  /*2d70*/  LOP3.LUT R12, RZ, UR9, RZ, 0x33, !PT ;  /* 0x00000009ff0c7c12 */ /* 0x000fe2000f8e33ff */
[----:B------:R-:W-:Y:S02]  /*2d80*/  UMOV UR9, 0x1 ;  /* 0x0000000100097882 */ /* 0x000fe40000000000 */
[----:B------:R-:W-:Y:S01]  /*2d90*/  USHF.L.U32 UR9, UR9, UR12, URZ ;  /* 0x0000000c09097299 */ /* 0x000fe2000800063f */
[----:B------:R-:W-:Y:S02]  /*2da0*/  LOP3.LUT R13, R12, UR14, RZ, 0xc0, !PT ;  /* 0x0000000e0c0d7c12 */ /* 0x000fe4000f8ec0ff */
[----:B------:R-:W-:Y:S02]  /*2db0*/  @P1 IMAD.U32 R18, RZ, RZ, UR33 ;  /* 0x00000021ff121e24 */ /* 0x000fe4000f8e00ff */
[----:B------:R-:W-:-:S02]  /*2dc0*/  @!P1 IMAD.U32 R18, RZ, RZ, UR33 ;  /* 0x00000021ff129e24 */ /* 0x000fc4000f8e00ff */
[----:B------:R-:W-:Y:S02]  /*2dd0*/  IMAD R0, R0, UR9, R13 ;  /* 0x0000000900007c24 */ /* 0x000fe4000f8e020d */
[----:B-1----:R-:W-:-:S04]  /*2de0*/  IMAD R14, R14, R15, UR13 ;  /* 0x0000000d0e0e7e24 */ /* 0x002fc8000f8e020f */
[----:B------:R-:W-:Y:S02]  /*2df0*/  @P1 IMAD.MOV.U32 R16, RZ, RZ, R14 ;  /* 0x000000ffff101224 */ /* 0x000fe400078e000e */
[----:B--2---:R-:W-:Y:S01]  /*2e00*/  IMAD R17, R0, R17, UR6 ;  /* 0x0000000600117e24 */ /* 0x004fe2000f8e0211 */
[----:B------:R-:W-:-:S03]  /*2e10*/  UMOV UR6, 0x1 ;  /* 0x0000000100067882 */ /* 0x000fc60000000000 */
[----:B------:R-:W-:Y:S02]  /*2e20*/  @!P1 IMAD.MOV.U32 R16, RZ, RZ, R17 ;  /* 0x000000ffff109224 */ /* 0x000fe400078e0011 */
[----:B------:R-:W-:-:S07]  /*2e30*/  @!P1 IMAD.MOV.U32 R17, RZ, RZ, R14 ;  /* 0x000000ffff119224 */ /* 0x000fce00078e000e */
.L_x_44:
[----:B------:R-:W-:-:S13]  /*2e40*/  ISETP.NE.AND P1, PT, RZ, UR6, PT ;  /* 0x00000006ff007c0c */ /* 0x000fda000bf25270 */
[----:B------:R-:W-:Y:S05]  /*2e50*/  @!P1 EXIT ;  /* 0x000000000000994d */ /* 0x000fea0003800000 */
[----:B------:R-:W1:Y:S02]  /*2e60*/  LDC.64 R12, c[0x0][0x290] ;  /* 0x0000a400ff0c7b82 */ /* 0x000e640000000a00 */
[----:B-1----:R-:W-:-:S05]  /*2e70*/  IMAD.WIDE R12, R18, 0xc, R12 ;  /* 0x0000000c120c7825 */ /* 0x002fca00078e020c */
[----:B------:R-:W2:Y:S04]  /*2e80*/  LDG.E R15, desc[UR58][R12.64] ;  /* 0x0000003a0c0f7981 */ /* 0x000ea8000c1e1900 */
[----:B------:R-:W3:Y:S04]  /*2e90*/  LDG.E R14, desc[UR58][R12.64+0x4] ;  /* 0x0000043a0c0e7981 */ /* 0x000ee8000c1e1900 */
[----:B------:R1:W5:Y:S01]  /*2ea0*/  LDG.E R0, desc[UR58][R12.64+0x8] ;  /* 0x0000083a0c007981 */ /* 0x000362000c1e1900 */
[----:B------:R-:W-:Y:S01]  /*2eb0*/  R2UR UR42, R18 ;  /* 0x00000000122a72ca */ /* 0x000fe200000e0000 */
[----:B------:R-:W4:Y:S01]  /*2ec0*/  S2UR UR40, SR_CgaCtaId ;  /* 0x00000000002879c3 */ /* 0x000f220000008800 */
[----:B------:R-:W-:-:S11]  /*2ed0*/  PLOP3.LUT P1, PT, PT, PT, UP2, 0x80, 0x0 ;  /* 0x000000000000781c */ /* 0x000fd60003f2f028 */
[----:B------:R-:W-:Y:S01]  /*2ee0*/  USHF.R.S32.HI UR42, URZ, 0x1f, UR42 ;  /* 0x0000001f3f2a7899 */ /* 0x000fe2000801142a */
[----:B--2---:R-:W-:Y:S02]  /*2ef0*/  R2UR UR52, R15 ;  /* 0x000000000f3472ca */ /* 0x004fe400000e0000 */
[----:B---3--:R-:W-:Y:S01]  /*2f00*/  R2UR UR41, R14 ;  /* 0x000000000e2972ca */ /* 0x008fe200000e0000 */
[----:B-1--4-:R-:W-:-:S14]  /*2f10*/  @!P1 BRA `(.L_x_58) ;  /* 0x00000054005c9947 */ /* 0x012fdc0003800000 */
[----:B------:R-:W-:-:S06]  /*2f20*/  UISETP.GT.U32.AND UP0, UPT, UR35, 0x1, UPT ;  /* 0x000000012300788c */ /* 0x000fcc000bf04070 */
[----:B------:R-:W-:-:S13]  /*2f30*/  PLOP3.LUT P0, PT, PT, PT, UP0, 0x80, 0x0 ;  /* 0x000000000000781c */ /* 0x000fda0003f0f008 */
[----:B------:R-:W-:Y:S05]  /*2f40*/  @P0 EXIT ;  /* 0x000000000000094d */ /* 0x000fea0003800000 */
.L_x_59:
[----:B------:R-:W-:-:S08]  /*2f50*/  NOP ;  /* 0x0000000000007918 */ /* 0x000fd00000000000 */
[----:B------:R-:W1:Y:S02]  /*2f60*/  USETMAXREG.TRY_ALLOC.CTAPOOL UP0, 0xe8 ;  /* 0x000000e8000079c8 */ /* 0x000e640008000600 */
[----:B-1----:R-:W-:-:S13]  /*2f70*/  PLOP3.LUT P0, PT, PT, PT, UP0, 0x80, 0x0 ;  /* 0x000000000000781c */ /* 0x002fda0003f0f008 */
[----:B------:R-:W-:Y:S05]  /*2f80*/  @!P0 BRA `(.L_x_59) ;  /* 0xfffffffc00f08947 */ /* 0x000fea000383ffff */
[----:B------:R-:W1:Y:S01]  /*2f90*/  SHFL.IDX PT, R6, R6, RZ, 0x1f ;  /* 0x00001fff06067589 */ /* 0x000e6200000e0000 */
[----:B------:R-:W2:Y:S01]  /*2fa0*/  S2UR UR4, SR_CTAID.Y ;  /* 0x00000000000479c3 */ /* 0x000ea20000002600 */
[----:B------:R-:W-:Y:S01]  /*2fb0*/  UMOV UR60, URZ ;  /* 0x0000003f003c7c82 */ /* 0x000fe20008000000 */
[----:B------:R-:W-:Y:S01]  /*2fc0*/  UMOV UR61, URZ ;  /* 0x0000003f003d7c82 */ /* 0x000fe20008000000 */
[----:B-1----:R-:W-:Y:S01]  /*2fd0*/  LOP3.LUT P0, RZ, R6, 0x3, RZ, 0xc0, !PT ;  /* 0x0000000306ff7812 */ /* 0x002fe2000780c0ff */
[----:B--2---:R-:W-:-:S12]  /*2fe0*/  UIMAD UR4, UR4, UR39, UR38 ;  /* 0x00000027040472a4 */ /* 0x004fd8000f8e0226 */
[----:B------:R-:W-:Y:S05]  /*2ff0*/  @P0 BRA `(.L_x_60) ;  /* 0x0000000000a40947 */ /* 0x000fea0003800000 */
[----:B------:R-:W-:Y:S01]  /*3000*/  ELECT P0, URZ, PT ;  /* 0x00000000003f782f */ /* 0x000fe20003800000 */
[----:B------:R-:W-:-:S12]  /*3010*/  BSSY B0, `(.L_x_61) ;  /* 0x0000020000007945 */ /* 0x000fd80003800000 */
[----:B------:R-:W-:Y:S05]  /*3020*/  @!P0 BRA `(.L_x_62) ;  /* 0x0000000000788947 */ /* 0x000fea0003800000 */
[----:B------:R-:W1:Y:S01]  /*3030*/  S2UR UR6, SR_CgaCtaId ;  /* 0x00000000000679c3 */ /* 0x000e620000008800 */
[----:B------:R-:W-:Y:S01]  /*3040*/  UISETP.NE.AND UP0, UPT, UR8, 0x1, UPT ;  /* 0x000000010800788c */ /* 0x000fe2000bf05270 */
[----:B------:R-:W-:-:S06]  /*3050*/  UMOV UR5, 0x400 ;  /* 0x0000040000057882 */ /* 0x000fcc0000000000 */
[----:B-----5:R-:W2:Y:S08]  /*3060*/  LDC.64 R8, c[0x0][0x700] ;  /* 0x0001c000ff087b82 */ /* 0x020eb00000000a00 */
[----:B------:R-:W2:Y:S08]  /*3070*/  LDC.64 R10, c[0x0][0x708] ;  /* 0x0001c200ff0a7b82 */ /* 0x000eb00000000a00 */
[----:B------:R-:W3:Y:S01]  /*3080*/  LDC.64 R12, c[0x0][0x710] ;  /* 0x0001c400ff0c7b82 */ /* 0x000ee20000000a00 */
[----:B-1----:R-:W-:-:S04]  /*3090*/  ULEA UR5, UR6, UR5, 0x18 ;  /* 0x0000000506057291 */ /* 0x002fc8000f8ec03f */
[----:B------:R-:W-:Y:S02]  /*30a0*/  UIADD3 UR6, UR5, 0x80, URZ ;  /* 0x0000008005067890 */ /* 0x000fe4000fffe03f */
[----:B------:R-:W-:Y:S01]  /*30b0*/  @!UP0 UIADD3 UR6, UR5, URZ, URZ ;  /* 0x0000003f05068290 */ /* 0x000fe2000fffe03f */
[----:B------:R-:W3:Y:S08]  /*30c0*/  LDC.64 R14, c[0x0][0x718] ;  /* 0x0001c600ff0e7b82 */ /* 0x000ef00000000a00 */
[----:B------:R-:W1:Y:S01]  /*30d0*/  LDC.64 R24, c[0x0][0x720] ;  /* 0x0001c800ff187b82 */ /* 0x000e620000000a00 */
[----:B--2---:R2:W-:Y:S07]  /*30e0*/  STS.128 [UR6+0x37780], R8 ;  /* 0x03778008ff007988 */ /* 0x0045ee0008000c06 */
[----:B------:R-:W1:Y:S08]  /*30f0*/  LDC.64 R26, c[0x0][0x728] ;  /* 0x0001ca00ff1a7b82 */ /* 0x000e700000000a00 */
[----:B------:R-:W4:Y:S01]  /*3100*/  LDC.64 R28, c[0x0][0x730] ;  /* 0x0001cc00ff1c7b82 */ /* 0x000f220000000a00 */
[----:B---3--:R2:W-:Y:S07]  /*3110*/  STS.128 [UR6+0x37790], R12 ;  /* 0x0377900cff007988 */ /* 0x0085ee0008000c06 */
[----:B------:R-:W4:Y:S08]  /*3120*/  LDC.64 R30, c[0x0][0x738] ;  /* 0x0001ce00ff1e7b82 */ /* 0x000f300000000a00 */
[----:B------:R-:W3:Y:S01]  /*3130*/  LDC.64 R32, c[0x0][0x740] ;  /* 0x0001d000ff207b82 */ /* 0x000ee20000000a00 */
[----:B-1----:R2:W-:Y:S07]  /*3140*/  STS.128 [UR6+0x377a0], R24 ;  /* 0x0377a018ff007988 */ /* 0x0025ee0008000c06 */
[----:B------:R-:W3:Y:S08]  /*3150*/  LDC.64 R34, c[0x0][0x748] ;  /* 0x0001d200ff227b82 */ /* 0x000ef00000000a00 */
[----:B------:R-:W1:Y:S01]  /*3160*/  LDC.64 R36, c[0x0][0x750] ;  /* 0x0001d400ff247b82 */ /* 0x000e620000000a00 */
[----:B----4-:R2:W-:Y:S07]  /*3170*/  STS.128 [UR6+0x377b0], R28 ;  /* 0x0377b01cff007988 */ /* 0x0105ee0008000c06 */
[----:B------:R-:W1:Y:S08]  /*3180*/  LDC.64 R38, c[0x0][0x758] ;  /* 0x0001d600ff267b82 */ /* 0x000e700000000a00 */
[----:B------:R-:W4:Y:S01]  /*3190*/  LDC.64 R40, c[0x0][0x760] ;  /* 0x0001d800ff287b82 */ /* 0x000f220000000a00 */
[----:B---3--:R2:W-:Y:S07]  /*31a0*/  STS.128 [UR6+0x377c0], R32 ;  /* 0x0377c020ff007988 */ /* 0x0085ee0008000c06 */
[----:B------:R-:W4:Y:S08]  /*31b0*/  LDC.64 R42, c[0x0][0x768] ;  /* 0x0001da00ff2a7b82 */ /* 0x000f300000000a00 */
[----:B------:R-:W3:Y:S01]  /*31c0*/  LDC.64 R44, c[0x0][0x770] ;  /* 0x0001dc00ff2c7b82 */ /* 0x000ee20000000a00 */
[----:B-1----:R2:W-:Y:S07]  /*31d0*/  STS.128 [UR6+0x377d0], R36 ;  /* 0x0377d024ff007988 */ /* 0x0025ee0008000c06 */
[----:B------:R-:W3:Y:S01]  /*31e0*/  LDC.64 R46, c[0x0][0x778] ;  /* 0x0001de00ff2e7b82 */ /* 0x000ee20000000a00 */
[----:B----4-:R2:W-:Y:S04]  /*31f0*/  STS.128 [UR6+0x377e0], R40 ;  /* 0x0377e028ff007988 */ /* 0x0105e80008000c06 */
[----:B---3--:R2:W-:Y:S02]  /*3200*/  STS.128 [UR6+0x377f0], R44 ;  /* 0x0377f02cff007988 */ /* 0x0085e40008000c06 */
.L_x_62:
[----:B------:R-:W-:Y:S05]  /*3210*/  BSYNC B0 ;  /* 0x0000000000007941 */ /* 0x000fea0003800000 */
.L_x_61:
[----:B------:R-:W-:Y:S01]  /*3220*/  UISETP.NE.AND UP0, UPT, UR8, 0x1, UPT ;  /* 0x000000010800788c */ /* 0x000fe2000bf05270 */
[----:B------:R-:W-:Y:S01]  /*3230*/  NOP ;  /* 0x0000000000007918 */ /* 0x000fe20000000000 */
[----:B------:R-:W-:Y:S01]  /*3240*/  ULDC UR5, c[0x0][0x884] ;  /* 0x0002210000057ab9 */ /* 0x000fe20000000800 */
[----:B------:R-:W-:Y:S01]  /*3250*/  ULDC.64 UR60, c[0x0][0x800] ;  /* 0x00020000003c7ab9 */ /* 0x000fe20000000a00 */
[----:B------:R-:W-:-:S04]  /*3260*/  USEL UR5, UR5, URZ, UP0 ;  /* 0x0000003f05057287 */ /* 0x000fc80008000000 */
[----:B------:R-:W-:-:S04]  /*3270*/  UIADD3 UR5, UR4, UR5, URZ ;  /* 0x0000000504057290 */ /* 0x000fc8000fffe03f */
[----:B------:R-:W-:-:S12]  /*3280*/  UIMAD.WIDE UR60, UR5, 0x80, UR60 ;  /* 0x00000080053c78a5 */ /* 0x000fd8000f8e023c */
.L_x_60:
[----:B------:R-:W-:-:S13]  /*3290*/  ISETP.NE.AND P0, PT, RZ, UR56, PT ;  /* 0x00000038ff007c0c */ /* 0x000fda000bf05270 */
[----:B------:R-:W-:Y:S05]  /*32a0*/  @P0 BRA `(.L_x_63) ;  /* 0x00000004001c0947 */ /* 0x000fea0003800000 */
[----:B------:R-:W-:Y:S01]  /*32b0*/  ELECT P0, URZ, PT ;  /* 0x00000000003f782f */ /* 0x000fe20003800000 */
[----:B------:R-:W-:-:S12]  /*32c0*/  BSSY B0, `(.L_x_64) ;  /* 0x0000030000007945 */ /* 0x000fd80003800000 */
[----:B------:R-:W-:Y:S05]  /*32d0*/  @!P0 BRA `(.L_x_65) ;  /* 0x0000000000b88947 */ /* 0x000fea0003800000 */
[----:B------:R-:W-:Y:S01]  /*32e0*/  IMAD.U32 R3, RZ, RZ, UR42 ;  /* 0x0000002aff037e24 */ /* 0x000fe2000f8e00ff */
[----:B------:R-:W-:Y:S01]  /*32f0*/  ULDC.64 UR4, c[0x0][0x820] ;  /* 0x0002080000047ab9 */ /* 0x000fe20000000a00 */
[----:B------:R-:W-:-:S03]  /*3300*/  IMAD.SHL.U32 R4, R18, 0x8, RZ ;  /* 0x0000000812047824 */ /* 0x000fc600078e00ff */
[----:B-----5:R-:W-:Y:S02]  /*3310*/  SHF.L.U64.HI R0, R18, 0x3, R3 ;  /* 0x0000000312007819 */ /* 0x020fe40000010203 */
[----:B--2---:R-:W-:-:S04]  /*3320*/  IADD3 R8, P0, R4, UR4, RZ ;  /* 0x0000000404087c10 */ /* 0x004fc8000ff1e0ff */
[----:B------:R-:W-:Y:S01]  /*3330*/  IADD3.X R9, R0, UR5, RZ, P0, !PT ;  /* 0x0000000500097c10 */ /* 0x000fe200087fe4ff */
[----:B------:R-:W-:-:S05]  /*3340*/  ULDC.64 UR4, c[0x0][0x818] ;  /* 0x0002060000047ab9 */ /* 0x000fca0000000a00 */
[----:B------:R-:W2:Y:S01]  /*3350*/  LDG.E.64 R8, desc[UR58][R8.64] ;  /* 0x0000003a08087981 */ /* 0x000ea2000c1e1b00 */
[----:B------:R-:W-:-:S04]  /*3360*/  IADD3 R4, P0, R4, UR4, RZ ;  /* 0x0000000404047c10 */ /* 0x000fc8000ff1e0ff */
[----:B------:R-:W-:-:S06]  /*3370*/  IADD3.X R5, R0, UR5, RZ, P0, !PT ;  /* 0x0000000500057c10 */ /* 0x000fcc00087fe4ff */
[----:B------:R-:W3:Y:S01]  /*3380*/  LDG.E.64 R4, desc[UR58][R4.64] ;  /* 0x0000003a04047981 */ /* 0x000ee2000c1e1b00 */
[----:B------:R-:W1:Y:S01]  /*3390*/  S2UR UR5, SR_CgaCtaId ;  /* 0x00000000000579c3 */ /* 0x000e620000008800 */
[----:B------:R-:W-:Y:S01]  /*33a0*/  UISETP.NE.AND UP0, UPT, UR8, 0x1, UPT ;  /* 0x000000010800788c */ /* 0x000fe2000bf05270 */
[----:B------:R-:W-:Y:S01]  /*33b0*/  CS2R R14, SRZ ;  /* 0x00000000000e7805 */ /* 0x000fe2000001ff00 */
[----:B------:R-:W-:Y:S01]  /*33c0*/  UMOV UR4, 0x400 ;  /* 0x0000040000047882 */ /* 0x000fe20000000000 */
[----:B------:R-:W-:-:S06]  /*33d0*/  UIADD3 UR6, UR41, -0x1, URZ ;  /* 0xffffffff29067890 */ /* 0x000fcc000fffe03f */
[----:B------:R-:W-:Y:S01]  /*33e0*/  IMAD.U32 R13, RZ, RZ, UR6 ;  /* 0x00000006ff0d7e24 */ /* 0x000fe2000f8e00ff */
[----:B-1----:R-:W-:-:S04]  /*33f0*/  ULEA UR4, UR5, UR4, 0x18 ;  /* 0x0000000405047291 */ /* 0x002fc8000f8ec03f */
[----:B------:R-:W-:Y:S02]  /*3400*/  UIADD3 UR5, UR4, 0x80, URZ ;  /* 0x0000008004057890 */ /* 0x000fe4000fffe03f */
[----:B------:R-:W-:-:S04]  /*3410*/  @!UP0 UIADD3 UR5, UR4, URZ, URZ ;  /* 0x0000003f04058290 */ /* 0x000fc8000fffe03f */
[----:B------:R-:W-:-:S05]  /*3420*/  UIADD3 UR4, UR5, 0x37780, URZ ;  /* 0x0003778005047890 */ /* 0x000fca000fffe03f */
[----:B------:R-:W1:Y:S01]  /*3430*/  LDS R0, [UR5+0x3779c] ;  /* 0x03779c05ff007984 */ /* 0x000e620008000800 */
[----:B------:R-:W-:Y:S01]  /*3440*/  IMAD.U32 R10, RZ, RZ, UR4 ;  /* 0x00000004ff0a7e24 */ /* 0x000fe2000f8e00ff */
[----:B------:R-:W-:Y:S02]  /*3450*/  UIADD3 UR4, UR52, -0x1, URZ ;  /* 0xffffffff34047890 */ /* 0x000fe4000fffe03f */
[----:B------:R-:W-:Y:S02]  /*3460*/  STS [UR5+0x377b0], RZ ;  /* 0x0377b0ffff007988 */ /* 0x000fe40008000805 */
[----:B------:R-:W-:Y:S02]  /*3470*/  SHF.R.U64 R10, R10, 0x4, RZ ;  /* 0x000000040a0a7819 */ /* 0x000fe400000012ff */
[----:B------:R-:W-:-:S03]  /*3480*/  IMAD.U32 R12, RZ, RZ, UR4 ;  /* 0x00000004ff0c7e24 */ /* 0x000fc6000f8e00ff */
[----:B------:R-:W-:Y:S04]  /*3490*/  STS [UR5+0x37790], R10 ;  /* 0x0377900aff007988 */ /* 0x000fe80008000805 */
[----:B------:R-:W-:Y:S04]  /*34a0*/  STS.128 [UR5+0x377a0], R12 ;  /* 0x0377a00cff007988 */ /* 0x000fe80008000c05 */
[----:B------:R-:W-:Y:S01]  /*34b0*/  STS [UR5+0x37794], R10 ;  /* 0x0377940aff007988 */ /* 0x000fe20008000805 */
[----:B--2---:R-:W-:-:S04]  /*34c0*/  LOP3.LUT R9, R9, 0x1fffffff, RZ, 0xc0, !PT ;  /* 0x1fffffff09097812 */ /* 0x004fc800078ec0ff */
[--C-:B------:R-:W-:Y:S02]  /*34d0*/  SHF.R.U32.HI R3, RZ, 0x4, R9.reuse ;  /* 0x00000004ff037819 */ /* 0x100fe40000011609 */
[----:B------:R-:W-:Y:S02]  /*34e0*/  SHF.R.U64 R8, R8, 0x4, R9 ;  /* 0x0000000408087819 */ /* 0x000fe40000001209 */
[----:B-1----:R-:W-:Y:S01]  /*34f0*/  LOP3.LUT R0, R0, 0xf, R3, 0xb8, !PT ;  /* 0x0000000f00007812 */ /* 0x002fe200078eb803 */
[----:B---3--:R-:W-:Y:S04]  /*3500*/  STS.64 [UR5+0x37780], R4 ;  /* 0x03778004ff007988 */ /* 0x008fe80008000a05 */
[----:B------:R-:W-:Y:S04]  /*3510*/  STS [UR5+0x3779c], R0 ;  /* 0x03779c00ff007988 */ /* 0x000fe80008000805 */
[----:B------:R-:W1:Y:S04]  /*3520*/  LDS R3, [UR5+0x3779c] ;  /* 0x03779c05ff037984 */ /* 0x000e680008000800 */
[----:B------:R-:W-:Y:S01]  /*3530*/  STS [UR5+0x3778c], R8 ;  /* 0x03778c08ff007988 */ /* 0x000fe20008000805 */
[----:B-1----:R-:W-:-:S05]  /*3540*/  LOP3.LUT R3, R3, 0xf0, RZ, 0xb8, !PT ;  /* 0x000000f003037812 */ /* 0x002fca00078eb8ff */
[----:B------:R-:W-:Y:S04]  /*3550*/  STS [UR5+0x3779c], R3 ;  /* 0x03779c03ff007988 */ /* 0x000fe80008000805 */
[----:B------:R-:W1:Y:S02]  /*3560*/  LDS R6, [UR5+0x3779c] ;  /* 0x03779c05ff067984 */ /* 0x000e640008000800 */
[----:B-1----:R-:W-:-:S05]  /*3570*/  LOP3.LUT R11, R6, 0xf00, RZ, 0xb8, !PT ;  /* 0x00000f00060b7812 */ /* 0x002fca00078eb8ff */
[----:B------:R-:W-:Y:S04]  /*3580*/  STS.64 [UR5+0x37798], R10 ;  /* 0x0377980aff007988 */ /* 0x000fe80008000a05 */
[----:B------:R-:W1:Y:S02]  /*3590*/  LDS R6, [UR5+0x3779c] ;  /* 0x03779c05ff067984 */ /* 0x000e640008000800 */
[----:B-1----:R-:W-:-:S05]  /*35a0*/  LOP3.LUT R6, R6, 0xf000, RZ, 0xb8, !PT ;  /* 0x0000f00006067812 */ /* 0x002fca00078eb8ff */
[----:B------:R1:W-:Y:S02]  /*35b0*/  STS [UR5+0x3779c], R6 ;  /* 0x03779c06ff007988 */ /* 0x0003e40008000805 */
.L_x_65:
[----:B------:R-:W-:Y:S05]  /*35c0*/  BSYNC B0 ;  /* 0x0000000000007941 */ /* 0x000fea0003800000 */
.L_x_64:
[----:B------:R-:W-:Y:S01]  /*35d0*/  ELECT P0, URZ, PT ;  /* 0x00000000003f782f */ /* 0x000fe20003800000 */
[----:B------:R-:W-:Y:S01]  /*35e0*/  NOP ;  /* 0x0000000000007918 */ /* 0x000fe20000000000 */
[----:B------:R-:W-:Y:S11]  /*35f0*/  BSSY B0, `(.L_x_66) ;  /* 0x0000004000007945 */ /* 0x000ff60003800000 */
[----:B------:R-:W-:Y:S05]  /*3600*/  @!P0 BRA `(.L_x_67) ;  /* 0x0000000000088947 */ /* 0x000fea0003800000 */
[----:B------:R0:W-:Y:S01]  /*3610*/  UTMACMDFLUSH ;  /* 0x00000000000079b7 */ /* 0x0001e20000000000 */
[----:B------:R-:W-:-:S04]  /*3620*/  DEPBAR.LE SB0, 0x0 ;  /* 0x000080000000791a */ /* 0x000fc80000000000 */
.L_x_67:
[----:B------:R-:W-:Y:S05]  /*3630*/  BSYNC B0 ;  /* 0x0000000000007941 */ /* 0x000fea0003800000 */
.L_x_66:
[----:B------:R-:W3:Y:S01]  /*3640*/  S2UR UR5, SR_CgaCtaId ;  /* 0x00000000000579c3 */ /* 0x000ee20000008800 */
[----:B-----5:R-:W4:Y:S01]  /*3650*/  S2R R0, SR_LANEID ;  /* 0x0000000000007919 */ /* 0x020f220000000000 */
[----:B------:R-:W-:Y:S01]  /*3660*/  UISETP.NE.AND UP0, UPT, UR8, 0x1, UPT ;  /* 0x000000010800788c */ /* 0x000fe2000bf05270 */
[----:B------:R-:W-:Y:S02]  /*3670*/  UMOV UR4, 0x400 ;  /* 0x0000040000047882 */ /* 0x000fe40000000000 */
[----:B---3--:R-:W-:-:S04]  /*3680*/  ULEA UR4, UR5, UR4, 0x18 ;  /* 0x0000000405047291 */ /* 0x008fc8000f8ec03f */
[----:B------:R-:W-:-:S04]  /*3690*/  UIADD3 UR5, UR4, 0x80, URZ ;  /* 0x0000008004057890 */ /* 0x000fc8000fffe03f */
[----:B------:R-:W-:Y:S01]  /*36a0*/  @!UP0 UIADD3 UR5, UR4, URZ, URZ ;  /* 0x0000003f04058290 */ /* 0x000fe2000fffe03f */
[----:B----4-:R-:W-:-:S05]  /*36b0*/  IMAD.SHL.U32 R0, R0, 0x4, RZ ;  /* 0x0000000400007824 */ /* 0x010fca00078e00ff */
[----:B------:R-:W-:Y:S01]  /*36c0*/  IMAD.U32 R3, RZ, RZ, UR5 ;  /* 0x00000005ff037e24 */ /* 0x000fe2000f8e00ff */
[----:B------:R-:W-:-:S04]  /*36d0*/  IADD3 R4, P0, R0, UR60, RZ ;  /* 0x0000003c00047c10 */ /* 0x000fc8000ff1e0ff */
[----:B------:R-:W-:Y:S01]  /*36e0*/  IADD3 R3, R0, 0x37780, R3 ;  /* 0x0003778000037810 */ /* 0x000fe20007ffe003 */
[----:B------:R-:W-:-:S05]  /*36f0*/  IMAD.X R5, RZ, RZ, UR61, P0 ;  /* 0x0000003dff057e24 */ /* 0x000fca00080e06ff */
[----:B------:R-:W3:Y:S04]  /*3700*/  LDS R3, [R3] ;  /* 0x0000000003037984 */ /* 0x000ee80000000800 */
[----:B---3--:R3:W5:Y:S02]  /*3710*/  ATOMG.E.EXCH.STRONG.GPU PT, RZ, [R4], R3 ;  /* 0x0000000304ff73a8 */ /* 0x00876400041ee100 */
.L_x_63:
[----:B------:R-:W-:Y:S01]  /*3720*/  LEA.HI R7, R7, R2, RZ, 0x8 ;  /* 0x0000000207077211 */ /* 0x000fe200078f40ff */
[----:B------:R-:W4:Y:S01]  /*3730*/  S2UR UR43, SR_CgaCtaId ;  /* 0x00000000002b79c3 */ /* 0x000f220000008800 */
[----:B------:R-:W-:Y:S01]  /*3740*/  UISETP.NE.AND UP0, UPT, UR8, 0x1, UPT ;  /* 0x000000010800788c */ /* 0x000fe2000bf05270 */
[----:B------:R-:W-:Y:S01]  /*3750*/  IMAD.MOV.U32 R157, RZ, RZ, RZ ;  /* 0x000000ffff9d7224 */ /* 0x000fe200078e00ff */
[----:B------:R-:W-:Y:S01]  /*3760*/  LOP3.LUT R7, R7, 0xffffff00, RZ, 0xc0, !PT ;  /* 0xffffff0007077812 */ /* 0x000fe200078ec0ff */
[----:B------:R-:W-:Y:S01]  /*3770*/  UMOV UR47, 0x400 ;  /* 0x00000400002f7882 */ /* 0x000fe20000000000 */
[----:B------:R-:W-:Y:S01]  /*3780*/  IMAD.MOV.U32 R158, RZ, RZ, RZ ;  /* 0x000000ffff9e7224 */ /* 0x000fe200078e00ff */
[----:B------:R-:W-:Y:S02]  /*3790*/  ULOP3.LUT UR48, UR54, 0x1, URZ, 0xfc, !UPT ;  /* 0x0000000136307892 */ /* 0x000fe4000f8efc3f */
[----:B------:R-:W-:Y:S01]  /*37a0*/  IMAD.IADD R7, R2, 0x1, -R7 ;  /* 0x0000000102077824 */ /* 0x000fe200078e0a07 */
[----:B------:R-:W-:-:S02]  /*37b0*/  ULOP3.LUT UR49, UR55, 0x1, URZ, 0xfc, !UPT ;  /* 0x0000000137317892 */ /* 0x000fc4000f8efc3f */
[----:B------:R-:W-:Y:S01]  /*37c0*/  ULOP3.LUT UR50, UR53, 0x1, URZ, 0xfc, !UPT ;  /* 0x0000000135327892 */ /* 0x000fe2000f8efc3f */
[----:B------:R-:W-:Y:S01]  /*37d0*/  VIADD R91, R7, 0x1f ;  /* 0x0000001f075b7836 */ /* 0x000fe20000000000 */
[----:B-----5:R-:W-:Y:S01]  /*37e0*/  SHF.R.S32.HI R0, RZ, 0x1f, R7 ;  /* 0x0000001fff007819 */ /* 0x020fe20000011407 */
[----:B------:R-:W-:Y:S01]  /*37f0*/  UMOV UR57, URZ ;  /* 0x0000003f00397c82 */ /* 0x000fe20008000000 */
[----:B------:R-:W-:Y:S01]  /*3800*/  UMOV UR36, URZ ;  /* 0x0000003f00247c82 */ /* 0x000fe20008000000 */
[----:B------:R-:W-:Y:S01]  /*3810*/  UMOV UR37, URZ ;  /* 0x0000003f00257c82 */ /* 0x000fe20008000000 */
[CC--:B---3--:R-:W-:Y:S02]  /*3820*/  LEA.HI R3, R0.reuse, R7.reuse, RZ, 0x7 ;  /* 0x0000000700037211 */ /* 0x0c8fe400078f38ff */
[----:B--2---:R-:W-:Y:S02]  /*3830*/  LEA.HI R8, R0, R7, RZ, 0x5 ;  /* 0x0000000700087211 */ /* 0x004fe400078f28ff */
[----:B------:R-:W-:-:S02]  /*3840*/  LOP3.LUT R2, R3, 0xffffff80, RZ, 0xc0, !PT ;  /* 0xffffff8003027812 */ /* 0x000fc400078ec0ff */
[----:B------:R-:W-:Y:S01]  /*3850*/  SHF.R.S32.HI R8, RZ, 0x5, R8 ;  /* 0x00000005ff087819 */ /* 0x000fe20000011408 */
[----:B----4-:R-:W-:Y:S01]  /*3860*/  ULEA UR47, UR43, UR47, 0x18 ;  /* 0x0000002f2b2f7291 */ /* 0x010fe2000f8ec03f */
[----:B------:R-:W-:Y:S01]  /*3870*/  LEA.HI R0, R0, R7, RZ, 0x2 ;  /* 0x0000000700007211 */ /* 0x000fe200078f10ff */
[----:B------:R-:W-:Y:S01]  /*3880*/  IMAD.IADD R2, R7, 0x1, -R2 ;  /* 0x0000000107027824 */ /* 0x000fe200078e0a02 */
[----:B------:R-:W-:Y:S01]  /*3890*/  SHF.R.S32.HI R88, RZ, 0x7, R3 ;  /* 0x00000007ff587819 */ /* 0x000fe20000011403 */
[----:B------:R-:W-:Y:S01]  /*38a0*/  IMAD.SHL.U32 R11, R8, 0x10, RZ ;  /* 0x00000010080b7824 */ /* 0x000fe200078e00ff */
[----:B------:R-:W-:Y:S01]  /*38b0*/  SHF.R.S32.HI R89, RZ, 0x2, R0 ;  /* 0x00000002ff597819 */ /* 0x000fe20000011400 */
[----:B------:R-:W-:Y:S01]  /*38c0*/  UIADD3 UR51, UR47, 0x80, URZ ;  /* 0x000000802f337890 */ /* 0x000fe2000fffe03f */
[----:B------:R-:W-:Y:S01]  /*38d0*/  SHF.R.S32.HI R5, RZ, 0x1f, R2 ;  /* 0x0000001fff057819 */ /* 0x000fe20000011402 */
[----:B------:R-:W-:Y:S01]  /*38e0*/  @!UP0 UIADD3 UR51, UR47, URZ, URZ ;  /* 0x0000003f2f338290 */ /* 0x000fe2000fffe03f */
[----:B------:R-:W-:-:S02]  /*38f0*/  SHF.R.S32.HI R0, RZ, 0x1f, R0 ;  /* 0x0000001fff007819 */ /* 0x000fc40000011400 */
[CC--:B------:R-:W-:Y:S01]  /*3900*/  LEA.HI R4, R5.reuse, R2.reuse, RZ, 0x2 ;  /* 0x0000000205047211 */ /* 0x0c0fe200078f10ff */
[----:B------:R-:W-:Y:S01]  /*3910*/  UIADD3 UR51, UR51, 0x37780, URZ ;  /* 0x0003778033337890 */ /* 0x000fe2000fffe03f */
[----:B------:R-:W-:Y:S02]  /*3920*/  LEA.HI R2, R5, R2, RZ, 0x5 ;  /* 0x0000000205027211 */ /* 0x000fe400078f28ff */
[--C-:B-1----:R-:W-:Y:S02]  /*3930*/  SHF.R.S32.HI R6, RZ, 0x2, R4.reuse ;  /* 0x00000002ff067819 */ /* 0x102fe40000011404 */
[----:B------:R-:W-:Y:S01]  /*3940*/  SHF.R.S32.HI R9, RZ, 0x1f, R4 ;  /* 0x0000001fff097819 */ /* 0x000fe20000011404 */
[----:B------:R-:W-:Y:S01]  /*3950*/  IMAD.SHL.U32 R4, R7, 0x100, RZ ;  /* 0x0000010007047824 */ /* 0x000fe200078e00ff */
[----:B------:R-:W-:Y:S02]  /*3960*/  LEA.HI R3, R3, R88, RZ, 0x1 ;  /* 0x0000005803037211 */ /* 0x000fe400078f08ff */
[----:B------:R-:W-:-:S02]  /*3970*/  LEA.HI R9, R9, R6, RZ, 0x3 ;  /* 0x0000000609097211 */ /* 0x000fc400078f18ff */
[----:B------:R-:W-:Y:S02]  /*3980*/  LOP3.LUT R4, R4, 0x300, RZ, 0xc0, !PT ;  /* 0x0000030004047812 */ /* 0x000fe400078ec0ff */
[----:B------:R-:W-:Y:S02]  /*3990*/  LOP3.LUT R9, R9, 0xfffffff8, RZ, 0xc0, !PT ;  /* 0xfffffff809097812 */ /* 0x000fe400078ec0ff */
[----:B------:R-:W-:Y:S02]  /*39a0*/  LOP3.LUT R11, R4, 0x70, R11, 0xf8, !PT ;  /* 0x00000070040b7812 */ /* 0x000fe400078ef80b */
[----:B------:R-:W-:Y:S01]  /*39b0*/  SHF.R.U32.HI R4, RZ, 0x3, R4 ;  /* 0x00000003ff047819 */ /* 0x000fe20000011604 */
[----:B------:R-:W-:Y:S01]  /*39c0*/  IMAD.IADD R9, R6, 0x1, -R9 ;  /* 0x0000000106097824 */ /* 0x000fe200078e0a09 */
[----:B------:R-:W-:Y:S02]  /*39d0*/  SHF.R.S32.HI R2, RZ, 0x5, R2 ;  /* 0x00000005ff027819 */ /* 0x000fe40000011402 */
[----:B------:R-:W-:-:S02]  /*39e0*/  LEA.HI R0, R0, R89, RZ, 0x3 ;  /* 0x0000005900007211 */ /* 0x000fc400078f18ff */
[----:B------:R-:W-:Y:S01]  /*39f0*/  LOP3.LUT R3, R3, 0x3fffffe, RZ, 0xc0, !PT ;  /* 0x03fffffe03037812 */ /* 0x000fe200078ec0ff */
[----:B------:R-:W-:Y:S01]  /*3a00*/  IMAD R2, R2, 0x10, R9 ;  /* 0x0000001002027824 */ /* 0x000fe200078e0209 */
[----:B------:R-:W-:Y:S02]  /*3a10*/  LOP3.LUT R23, R8, 0x1, RZ, 0xc0, !PT ;  /* 0x0000000108177812 */ /* 0x000fe400078ec0ff */
[----:B------:R-:W-:Y:S01]  /*3a20*/  LOP3.LUT R4, R11, R4, RZ, 0x3c, !PT ;  /* 0x000000040b047212 */ /* 0x000fe200078e3cff */
[----:B------:R-:W-:Y:S01]  /*3a30*/  IMAD.IADD R3, R88, 0x1, -R3 ;  /* 0x0000000158037824 */ /* 0x000fe200078e0a03 */
[----:B------:R-:W-:Y:S02]  /*3a40*/  LOP3.LUT R0, R0, 0xfffffff8, RZ, 0xc0, !PT ;  /* 0xfffffff800007812 */ /* 0x000fe400078ec0ff */
[----:B------:R-:W-:Y:S01]  /*3a50*/  ISETP.NE.U32.AND P0, PT, R23, 0x1, PT ;  /* 0x000000011700780c */ /* 0x000fe20003f05070 */
[----:B------:R-:W-:Y:S01]  /*3a60*/  IMAD R90, R3, 0x40, R2 ;  /* 0x00000040035a7824 */ /* 0x000fe200078e0202 */
[----:B------:R-:W-:Y:S01]  /*3a70*/  IADD3 R89, R4, R89, -R0 ;  /* 0x0000005904597210 */ /* 0x000fe20007ffe800 */
[----:B------:R-:W-:Y:S01]  /*3a80*/  IMAD.MOV.U32 R0, RZ, RZ, 0x1 ;  /* 0x00000001ff007424 */ /* 0x000fe200078e00ff */
[----:B------:R-:W-:-:S09]  /*3a90*/  P2R R5, PR, RZ, 0x1 ;  /* 0x00000001ff057803 */ /* 0x000fd20000000000 */
.L_x_131:
[----:B--2---:R-:W1:Y:S02]  /*3aa0*/  LDC.64 R2, c[0x0][0x290] ;  /* 0x0000a400ff027b82 */ /* 0x004e640000000a00 */
[----:B-1----:R-:W-:-:S06]  /*3ab0*/  IMAD.WIDE R2, R18, 0xc, R2 ;  /* 0x0000000c12027825 */ /* 0x002fcc00078e0202 */
[----:B------:R-:W2:Y:S01]  /*3ac0*/  LDG.E R3, desc[UR58][R2.64+0x8] ;  /* 0x0000083a02037981 */ /* 0x000ea2000c1e1900 */
[----:B------:R-:W-:Y:S01]  /*3ad0*/  UISETP.NE.AND UP0, UPT, UR48, 0x3, UPT ;  /* 0x000000033000788c */ /* 0x000fe2000bf05270 */
[----:B------:R-:W-:Y:S02]  /*3ae0*/  MOV R93, R18 ;  /* 0x00000012005d7202 */ /* 0x000fe40000000f00 */
[----:B-----5:R-:W1:Y:S01]  /*3af0*/  SHFL.IDX PT, R4, R88, RZ, 0x1f ;  /* 0x00001fff58047589 */ /* 0x020e6200000e0000 */
[----:B------:R-:W-:Y:S02]  /*3b00*/  SHF.R.S32.HI R159, RZ, 0x1f, R18 ;  /* 0x0000001fff9f7819 */ /* 0x000fe40000011412 */
[----:B------:R-:W-:Y:S02]  /*3b10*/  PLOP3.LUT P0, PT, PT, PT, UP0, 0x80, 0x0 ;  /* 0x000000000000781c */ /* 0x000fe40003f0f008 */
[----:B-1----:R-:W-:-:S13]  /*3b20*/  R2UR UR4, R4 ;  /* 0x00000000040472ca */ /* 0x002fda00000e0000 */
[----:B------:R-:W-:-:S04]  /*3b30*/  ULEA.HI UR5, UR4, UR4, URZ, 0x1 ;  /* 0x0000000404057291 */ /* 0x000fc8000f8f083f */
[----:B------:R-:W-:-:S04]  /*3b40*/  ULOP3.LUT UR5, UR5, 0x1e, URZ, 0xc0, !UPT ;  /* 0x0000001e05057892 */ /* 0x000fc8000f8ec03f */
[----:B------:R-:W-:Y:S01]  /*3b50*/  UIADD3 UR5, UR4, -UR5, URZ ;  /* 0x8000000504057290 */ /* 0x000fe2000fffe03f */
[----:B--2---:R-:W-:-:S13]  /*3b60*/  R2UR UR6, R3 ;  /* 0x00000000030672ca */ /* 0x004fda00000e0000 */
[----:B------:R-:W-:Y:S02]  /*3b70*/  UIADD3 UR4, UR6, 0x7f, URZ ;  /* 0x0000007f06047890 */ /* 0x000fe4000fffe03f */
[----:B------:R-:W-:Y:S02]  /*3b80*/  ULEA UR6, UR5, UR47, 0xd ;  /* 0x0000002f05067291 */ /* 0x000fe4000f8e683f */
[----:B------:R-:W-:Y:S02]  /*3b90*/  USHF.R.S32.HI UR5, URZ, 0x1f, UR4 ;  /* 0x0000001f3f057899 */ /* 0x000fe40008011404 */
[----:B------:R-:W-:Y:S02]  /*3ba0*/  USHF.R.U32.HI UR6, URZ, 0x4, UR6 ;  /* 0x000000043f067899 */ /* 0x000fe40008011606 */
[----:B------:R-:W-:Y:S02]  /*3bb0*/  ULEA.HI UR5, UR5, UR4, URZ, 0x7 ;  /* 0x0000000405057291 */ /* 0x000fe4000f8f383f */
[----:B------:R-:W-:-:S02]  /*3bc0*/  ULOP3.LUT UR10, UR6, 0x3fff, URZ, 0xc0, !UPT ;  /* 0x00003fff060a7892 */ /* 0x000fc4000f8ec03f */
[----:B------:R-:W-:Y:S01]  /*3bd0*/  USHF.R.S32.HI UR8, URZ, 0x7, UR5 ;  /* 0x000000073f087899 */ /* 0x000fe20008011405 */
[----:B------:R-:W-:Y:S11]  /*3be0*/  @!P0 BRA `(.L_x_68) ;  /* 0x0000000000048947 */ /* 0x000ff60003800000 */
[----:B------:R-:W-:Y:S01]  /*3bf0*/  BPT.TRAP 0x1 ;  /* 0x000000040000795c */ /* 0x000fe20000300000 */
.L_x_68:
[----:B------:R-:W-:Y:S01]  /*3c00*/  ULEA UR4, UR57, UR47, 0x3 ;  /* 0x0000002f39047291 */ /* 0x000fe2000f8e183f */
[----:B------:R-:W-:Y:S01]  /*3c10*/  IMAD.U32 R2, RZ, RZ, UR36 ;  /* 0x00000024ff027e24 */ /* 0x000fe2000f8e00ff */
[----:B------:R-:W-:Y:S01]  /*3c20*/  ISETP.GE.AND P2, PT, R3, 0x81, PT ;  /* 0x000000810300780c */ /* 0x000fe20003f46270 */
[----:B------:R-:W-:Y:S01]  /*3c30*/  UMOV UR9, UR57 ;  /* 0x0000003900097c82 */ /* 0x000fe20008000000 */
[----:B------:R-:W-:Y:S01]  /*3c40*/  IMAD.MOV.U32 R92, RZ, RZ, RZ ;  /* 0x000000ffff5c7224 */ /* 0x000fe200078e00ff */
[----:B------:R-:W-:Y:S02]  /*3c50*/  CS2R R94, SRZ ;  /* 0x00000000005e7805 */ /* 0x000fe4000001ff00 */
[----:B------:R-:W-:Y:S01]  /*3c60*/  SHF.L.U32 R2, R2, 0x1f, RZ ;  /* 0x0000001f02027819 */ /* 0x000fe200000006ff */
[----:B------:R-:W-:Y:S01]  /*3c70*/  IMAD.MOV.U32 R19, RZ, RZ, RZ ;  /* 0x000000ffff137224 */ /* 0x000fe200078e00ff */
[----:B------:R-:W-:Y:S02]  /*3c80*/  CS2R R96, SRZ ;  /* 0x0000000000607805 */ /* 0x000fe4000001ff00 */
[----:B------:R-:W-:Y:S01]  /*3c90*/  CS2R R98, SRZ ;  /* 0x0000000000627805 */ /* 0x000fe2000001ff00 */
[----:B------:R-:W1:Y:S01]  /*3ca0*/  SYNCS.PHASECHK.TRANS64.TRYWAIT P1, [UR4+0x37480], R2 ;  /* 0x03748002ff0075a7 */ /* 0x000e620008020144 */
[----:B------:R-:W-:-:S02]  /*3cb0*/  CS2R R100, SRZ ;  /* 0x0000000000647805 */ /* 0x000fc4000001ff00 */
[----:B------:R-:W-:Y:S02]  /*3cc0*/  CS2R R102, SRZ ;  /* 0x0000000000667805 */ /* 0x000fe4000001ff00 */
[----:B------:R-:W-:Y:S02]  /*3cd0*/  CS2R R104, SRZ ;  /* 0x0000000000687805 */ /* 0x000fe4000001ff00 */
[----:B------:R-:W-:Y:S02]  /*3ce0*/  CS2R R106, SRZ ;  /* 0x00000000006a7805 */ /* 0x000fe4000001ff00 */
[----:B------:R-:W-:Y:S02]  /*3cf0*/  CS2R R108, SRZ ;  /* 0x00000000006c7805 */ /* 0x000fe4000001ff00 */
[----:B------:R-:W-:Y:S02]  /*3d00*/  CS2R R110, SRZ ;  /* 0x00000000006e7805 */ /* 0x000fe4000001ff00 */
        /* <DEDUP_REMOVED lines=16> */
[----:B------:R-:W-:Y:S01]  /*3e10*/  CS2R R146, SRZ ;  /* 0x0000000000927805 */ /* 0x000fe2000001ff00 */
[----:B------:R-:W-:Y:S01]  /*3e20*/  IMAD.MOV.U32 R145, RZ, RZ, RZ ;  /* 0x000000ffff917224 */ /* 0x000fe200078e00ff */
[----:B------:R-:W-:Y:S02]  /*3e30*/  CS2R R148, SRZ ;  /* 0x0000000000947805 */ /* 0x000fe4000001ff00 */
[----:B------:R-:W-:-:S02]  /*3e40*/  CS2R R150, SRZ ;  /* 0x0000000000967805 */ /* 0x000fc4000001ff00 */
[----:B------:R-:W-:Y:S02]  /*3e50*/  CS2R R152, SRZ ;  /* 0x0000000000987805 */ /* 0x000fe4000001ff00 */
[----:B------:R-:W-:Y:S01]  /*3e60*/  CS2R R154, SRZ ;  /* 0x00000000009a7805 */ /* 0x000fe2000001ff00 */
[----:B------:R-:W-:Y:S02]  /*3e70*/  IMAD.MOV.U32 R156, RZ, RZ, RZ ;  /* 0x000000ffff9c7224 */ /* 0x000fe400078e00ff */
[----:B------:R-:W-:Y:S02]  /*3e80*/  IMAD.U32 R3, RZ, RZ, UR57 ;  /* 0x00000039ff037e24 */ /* 0x000fe4000f8e00ff */
[----:B------:R-:W-:Y:S02]  /*3e90*/  IMAD.U32 R4, RZ, RZ, UR36 ;  /* 0x00000024ff047e24 */ /* 0x000fe4000f8e00ff */
[----:B------:R-:W-:Y:S01]  /*3ea0*/  IMAD.U32 R5, RZ, RZ, UR8 ;  /* 0x00000008ff057e24 */ /* 0x000fe2000f8e00ff */
[----:B-1----:R-:W-:Y:S01]  /*3eb0*/  SEL R2, RZ, 0x1, !P1 ;  /* 0x00000001ff027807 */ /* 0x002fe20004800000 */
[----:B------:R-:W-:Y:S06]  /*3ec0*/  @!P2 BRA `(.L_x_69) ;  /* 0x000000080054a947 */ /* 0x000fec0003800000 */
[----:B------:R-:W-:Y:S01]  /*3ed0*/  IMAD.MOV.U32 R92, RZ, RZ, RZ ;  /* 0x000000ffff5c7224 */ /* 0x000fe200078e00ff */
[----:B------:R-:W-:Y:S01]  /*3ee0*/  UMOV UR9, UR57 ;  /* 0x0000003900097c82 */ /* 0x000fe20008000000 */
[----:B------:R-:W-:Y:S02]  /*3ef0*/  IMAD.U32 R5, RZ, RZ, UR8 ;  /* 0x00000008ff057e24 */ /* 0x000fe4000f8e00ff */
[----:B------:R-:W-:Y:S02]  /*3f00*/  IMAD.U32 R4, RZ, RZ, UR36 ;  /* 0x00000024ff047e24 */ /* 0x000fe4000f8e00ff */
[----:B------:R-:W-:-:S07]  /*3f10*/  IMAD.U32 R3, RZ, RZ, UR57 ;  /* 0x00000039ff037e24 */ /* 0x000fce000f8e00ff */
.L_x_76:
[----:B------:R-:W-:Y:S05]  /*3f20*/  @!P0 BRA `(.L_x_70) ;  /* 0x0000000000048947 */ /* 0x000fea0003800000 */
[----:B------:R-:W-:Y:S01]  /*3f30*/  BPT.TRAP 0x1 ;  /* 0x000000040000795c */ /* 0x000fe20000300000 */
.L_x_70:
[----:B------:R-:W-:-:S13]  /*3f40*/  ISETP.NE.AND P1, PT, R2, RZ, PT ;  /* 0x000000ff0200720c */ /* 0x000fda0003f25270 */
[----:B------:R-:W-:Y:S05]  /*3f50*/  @P1 BRA `(.L_x_71) ;  /* 0x0000000000101947 */ /* 0x000fea0003800000 */
[----:B------:R-:W-:Y:S01]  /*3f60*/  ULEA UR4, UR9, UR47, 0x3 ;  /* 0x0000002f09047291 */ /* 0x000fe2000f8e183f */
[----:B------:R-:W-:-:S08]  /*3f70*/  SHF.L.U32 R2, R4, 0x1f, RZ ;  /* 0x0000001f04027819 */ /* 0x000fd000000006ff */
[----:B------:R-:W1:Y:S02]  /*3f80*/  SYNCS.PHASECHK.TRANS64.TRYWAIT P1, [UR4+0x37480], R2 ;  /* 0x03748002ff0075a7 */ /* 0x000e640008020144 */
[----:B-1----:R-:W-:Y:S05]  /*3f90*/  @!P1 BRA `(.L_x_72) ;  /* 0x000000a800b49947 */ /* 0x002fea0003800000 */
.L_x_71:
[----:B------:R-:W-:Y:S01]  /*3fa0*/  UIADD3 UR4, UR47, 0x18000, URZ ;  /* 0x000180002f047890 */ /* 0x000fe2000fffe03f */
[----:B------:R-:W-:Y:S01]  /*3fb0*/  WARPGROUP.ARRIVE ;  /* 0x00000000000079c5 */ /* 0x000fe20000000000 */
[----:B------:R-:W-:Y:S01]  /*3fc0*/  ULOP3.LUT UR11, UR10, 0x10000, URZ, 0xfc, !UPT ;  /* 0x000100000a0b7892 */ /* 0x000fe2000f8efc3f */
[----:B-1----:R-:W-:Y:S01]  /*3fd0*/  IMAD.U32 R7, RZ, RZ, UR9 ;  /* 0x00000009ff077e24 */ /* 0x002fe2000f8e00ff */
[----:B------:R-:W-:Y:S02]  /*3fe0*/  USHF.R.U32.HI UR4, URZ, 0x4, UR4 ;  /* 0x000000043f047899 */ /* 0x000fe40008011604 */
[----:B------:R-:W-:Y:S01]  /*3ff0*/  ULEA UR11, UR9, UR11, 0xa ;  /* 0x0000000b090b7291 */ /* 0x000fe2000f8e503f */
[----:B------:R-:W-:Y:S01]  /*4000*/  IMAD R2, R7, 0x80, R90 ;  /* 0x0000008007027824 */ /* 0x000fe200078e025a */
[----:B------:R-:W-:Y:S01]  /*4010*/  ULOP3.LUT UR4, UR4, 0x3fff, URZ, 0xc0, !UPT ;  /* 0x00003fff04047892 */ /* 0x000fe2000f8ec03f */
[----:B------:R-:W-:Y:S01]  /*4020*/  UMOV UR5, 0x40000040 ;  /* 0x4000004000057882 */ /* 0x000fe20000000000 */
[----:B------:R-:W-:-:S02]  /*4030*/  UMOV UR7, 0x40000040 ;  /* 0x4000004000077882 */ /* 0x000fc40000000000 */
[----:B------:R-:W-:Y:S01]  /*4040*/  ULOP3.LUT UR4, UR4, 0x10000, URZ, 0xfc, !UPT ;  /* 0x0001000004047892 */ /* 0x000fe2000f8efc3f */
[----:B------:R-:W-:-:S03]  /*4050*/  LEA R6, R2, UR47, 0x2 ;  /* 0x0000002f02067c11 */ /* 0x000fc6000f8e10ff */
[----:B------:R-:W-:-:S03]  /*4060*/  ULEA UR12, UR9, UR4, 0xa ;  /* 0x00000004090c7291 */ /* 0x000fc6000f8e503f */
[----:B------:R-:W-:-:S04]  /*4070*/  UMOV UR4, UR11 ;  /* 0x0000000b00047c82 */ /* 0x000fc80008000000 */
[----:B------:R-:W-:Y:S02]  /*4080*/  UMOV UR6, UR12 ;  /* 0x0000000c00067c82 */ /* 0x000fe40008000000 */
[----:B------:R-:W-:Y:S01]  /*4090*/  QGMMA.64x128x32.F32.E4M3.E4M3 R24, gdesc[UR4], RZ, !UPT, gsb0 ;  /* 0x01e00000041879f3 */ /* 0x000fe2000c0008ff */
[----:B------:R-:W-:Y:S02]  /*40a0*/  UIADD3 UR4, UR11, 0x2, URZ ;  /* 0x000000020b047890 */ /* 0x000fe4000fffe03f */
[----:B------:R-:W-:Y:S01]  /*40b0*/  UIADD3 UR6, UR12, 0x2, URZ ;  /* 0x000000020c067890 */ /* 0x000fe2000fffe03f */
[----:B------:R-:W-:Y:S01]  /*40c0*/  UMOV UR5, 0x40000040 ;  /* 0x4000004000057882 */ /* 0x000fe20000000000 */
[----:B------:R-:W-:Y:S01]  /*40d0*/  UMOV UR7, 0x40000040 ;  /* 0x4000004000077882 */ /* 0x000fe20000000000 */
[----:B------:R-:W-:Y:S02]  /*40e0*/  WARPGROUP.DEPBAR.LE gsb0, 0x0 ;  /* 0x00008000000079c5 */ /* 0x000fe40000010000 */
[----:B------:R-:W-:-:S06]  /*40f0*/  WARPGROUP.ARRIVE ;  /* 0x00000000000079c5 */ /* 0x000fcc0000000000 */
[----:B------:R-:W-:Y:S01]  /*4100*/  QGMMA.64x128x32.F32.E4M3.E4M3 R24, gdesc[UR4], R24, gsb0 ;  /* 0x01e00000041879f3 */ /* 0x000fe20008000818 */
        /* <DEDUP_REMOVED lines=14> */
[----:B------:R-:W-:Y:S02]  /*41f0*/  ULEA UR4, UR9, UR47, 0x2 ;  /* 0x0000002f09047291 */ /* 0x000fe4000f8e103f */
[----:B------:R-:W-:Y:S02]  /*4200*/  WARPGROUP.DEPBAR.LE gsb0, 0x0 ;  /* 0x00008000000079c5 */ /* 0x000fe40000010000 */
[----:B------:R-:W-:Y:S05]  /*4210*/  LDS R7, [R6+0x30000] ;  /* 0x0300000006077984 */ /* 0x000fea0000000800 */
[----:B------:R-:W1:Y:S04]  /*4220*/  LDS R2, [UR4+0x30c00] ;  /* 0x030c0004ff027984 */ /* 0x000e680008000800 */
[----:B------:R-:W2:Y:S01]  /*4230*/  LDS R9, [R6+0x30020] ;  /* 0x0300200006097984 */ /* 0x000ea20000000800 */
[C---:B-1----:R-:W-:Y:S01]  /*4240*/  FMUL R8, R2.reuse, R7 ;  /* 0x0000000702087220 */ /* 0x042fe20000400000 */
[----:B--2---:R-:W-:Y:S01]  /*4250*/  FMUL R9, R2, R9 ;  /* 0x0000000902097220 */ /* 0x004fe20000400000 */
[----:B------:R-:W-:Y:S06]  /*4260*/  @!P0 BRA `(.L_x_73) ;  /* 0x0000000000048947 */ /* 0x000fec0003800000 */
[----:B------:R-:W-:Y:S01]  /*4270*/  BPT.TRAP 0x1 ;  /* 0x000000040000795c */ /* 0x000fe20000300000 */
.L_x_73:
[----:B------:R-:W-:Y:S01]  /*4280*/  ISETP.NE.AND P1, PT, R144, RZ, PT ;  /* 0x000000ff9000720c */ /* 0x000fe20003f25270 */
[----:B------:R-:W-:-:S12]  /*4290*/  UISETP.GT.U32.AND UP0, UPT, UR54, 0x1, UPT ;  /* 0x000000013600788c */ /* 0x000fd8000bf04070 */
[----:B------:R-:W-:-:S05]  /*42a0*/  @P1 LEA R2, R3, UR47, 0x3 ;  /* 0x0000002f03021c11 */ /* 0x000fca000f8e18ff */
[----:B------:R-:W-:-:S05]  /*42b0*/  @P1 VIADD R7, R2, 0x374b0 ;  /* 0x000374b002071836 */ /* 0x000fca0000000000 */
[----:B------:R-:W-:-:S04]  /*42c0*/  @P1 PRMT R7, R22, 0x654, R7 ;  /* 0x0000065416071816 */ /* 0x000fc80000000007 */
[----:B------:R1:W-:Y:S01]  /*42d0*/  @P1 SYNCS.ARRIVE.TRANS64.RED.A1T0 RZ, [R7+URZ], RZ ;  /* 0x000000ff07ff19a7 */ /* 0x0003e2000810043f */
[----:B------:R-:W-:-:S13]  /*42e0*/  PLOP3.LUT P1, PT, PT, PT, UP0, 0x80, 0x0 ;  /* 0x000000000000781c */ /* 0x000fda0003f2f008 */
[----:B-1----:R-:W-:Y:S05]  /*42f0*/  @P1 BRA `(.L_x_74) ;  /* 0x0000000000041947 */ /* 0x002fea0003800000 */
[----:B------:R-:W-:Y:S01]  /*4300*/  BPT.TRAP 0x1 ;  /* 0x000000040000795c */ /* 0x000fe20000300000 */
.L_x_74:
[----:B------:R-:W-:-:S04]  /*4310*/  UIADD3 UR9, UR9, 0x1, URZ ;  /* 0x0000000109097890 */ /* 0x000fc8000fffe03f */
[----:B------:R-:W-:-:S04]  /*4320*/  UISETP.NE.AND UP0, UPT, UR9, 0x6, UPT ;  /* 0x000000060900788c */ /* 0x000fc8000bf05270 */
[----:B------:R-:W-:Y:S02]  /*4330*/  USEL UR4, URZ, 0x1, UP0 ;  /* 0x000000013f047887 */ /* 0x000fe40008000000 */
[----:B------:R-:W-:-:S04]  /*4340*/  USEL UR9, UR9, URZ, UP0 ;  /* 0x0000003f09097287 */ /* 0x000fc80008000000 */
[----:B------:R-:W-:Y:S01]  /*4350*/  LOP3.LUT R4, R4, UR4, RZ, 0x3c, !PT ;  /* 0x0000000404047c12 */ /* 0x000fe2000f8e3cff */
[----:B------:R-:W-:Y:S07]  /*4360*/  @!P0 BRA `(.L_x_75) ;  /* 0x0000000000048947 */ /* 0x000fee0003800000 */
[----:B------:R-:W-:Y:S01]  /*4370*/  BPT.TRAP 0x1 ;  /* 0x000000040000795c */ /* 0x000fe20000300000 */
.L_x_75:
[----:B------:R-:W-:Y:S01]  /*4380*/  ULEA UR4, UR9, UR47, 0x3 ;  /* 0x0000002f09047291 */ /* 0x000fe2000f8e183f */
[----:B------:R-:W-:Y:S01]  /*4390*/  SHF.L.U32 R6, R4, 0x1f, RZ ;  /* 0x0000001f04067819 */ /* 0x000fe200000006ff */
[----:B------:R-:W-:Y:S01]  /*43a0*/  VIADD R3, R3, 0x1 ;  /* 0x0000000103037836 */ /* 0x000fe20000000000 */
[----:B------:R-:W-:Y:S01]  /*43b0*/  ISETP.GT.AND P3, PT, R5, 0x2, PT ;  /* 0x000000020500780c */ /* 0x000fe20003f64270 */
[----:B------:R-:W-:-:S01]  /*43c0*/  FFMA R155, R24, R8, R155 ;  /* 0x00000008189b7223 */ /* 0x000fc2000000009b */
[-C--:B------:R-:W-:Y:S01]  /*43d0*/  FFMA R156, R25, R8.reuse, R156 ;  /* 0x00000008199c7223 */ /* 0x080fe2000000009c */
[----:B------:R-:W-:-:S01]  /*43e0*/  FFMA R151, R28, R8, R151 ;  /* 0x000000081c977223 */ /* 0x000fc20000000097 */
[----:B------:R-:W-:Y:S01]  /*43f0*/  ISETP.NE.AND P2, PT, R3, 0x6, PT ;  /* 0x000000060300780c */ /* 0x000fe20003f45270 */
[----:B------:R-:W-:-:S01]  /*4400*/  FFMA R152, R29, R8, R152 ;  /* 0x000000081d987223 */ /* 0x000fc20000000098 */
[----:B------:R-:W1:Y:S01]  /*4410*/  SYNCS.PHASECHK.TRANS64.TRYWAIT P1, [UR4+0x37480], R6 ;  /* 0x03748006ff0075a7 */ /* 0x000e620008020144 */
[----:B------:R-:W-:-:S01]  /*4420*/  FFMA R147, R32, R8, R147 ;  /* 0x0000000820937223 */ /* 0x000fc20000000093 */
[-C--:B------:R-:W-:Y:S01]  /*4430*/  FFMA R148, R33, R8.reuse, R148 ;  /* 0x0000000821947223 */ /* 0x080fe20000000094 */
        /* <DEDUP_REMOVED lines=25> */
[----:B------:R-:W-:Y:S01]  /*45d0*/  FFMA R94, R85, R8, R94 ;  /* 0x00000008555e7223 */ /* 0x000fe2000000005e */
        /* <DEDUP_REMOVED lines=29> */
[----:B------:R-:W-:-:S02]  /*47b0*/  VIADD R5, R5, 0xffffffff ;  /* 0xffffffff05057836 */ /* 0x000fc40000000000 */
[----:B------:R-:W-:-:S01]  /*47c0*/  FFMA R96, R83, R9, R96 ;  /* 0x0000000953607223 */ /* 0x000fc20000000060 */
[-C--:B------:R-:W-:Y:S01]  /*47d0*/  FFMA R19, R86, R9.reuse, R19 ;  /* 0x0000000956137223 */ /* 0x080fe20000000013 */
[----:B------:R-:W-:-:S01]  /*47e0*/  FFMA R92, R87, R9, R92 ;  /* 0x00000009575c7223 */ /* 0x000fc2000000005c */
[----:B------:R-:W-:Y:S02]  /*47f0*/  SEL R3, R3, RZ, P2 ;  /* 0x000000ff03037207 */ /* 0x000fe40001000000 */
[----:B-1----:R-:W-:Y:S01]  /*4800*/  SEL R2, RZ, 0x1, !P1 ;  /* 0x00000001ff027807 */ /* 0x002fe20004800000 */
[----:B------:R-:W-:Y:S06]  /*4810*/  @P3 BRA `(.L_x_76) ;  /* 0xfffffff400c03947 */ /* 0x000fec000383ffff */
.L_x_69:
[----:B------:R-:W-:-:S13]  /*4820*/  ISETP.NE.AND P1, PT, R5, 0x1, PT ;  /* 0x000000010500780c */ /* 0x000fda0003f25270 */
[----:B------:R-:W-:Y:S05]  /*4830*/  @P1 BRA `(.L_x_77) ;  /* 0x0000000400fc1947 */ /* 0x000fea0003800000 */
[----:B------:R-:W-:Y:S05]  /*4840*/  @!P0 BRA `(.L_x_78) ;  /* 0x0000000000048947 */ /* 0x000fea0003800000 */
[----:B------:R-:W-:Y:S01]  /*4850*/  BPT.TRAP 0x1 ;  /* 0x000000040000795c */ /* 0x000fe20000300000 */
.L_x_78:
[----:B------:R-:W-:-:S13]  /*4860*/  ISETP.NE.AND P1, PT, R2, RZ, PT ;  /* 0x000000ff0200720c */ /* 0x000fda0003f25270 */
[----:B------:R-:W-:Y:S05]  /*4870*/  @P1 BRA `(.L_x_79) ;  /* 0x0000000000101947 */ /* 0x000fea0003800000 */
[----:B------:R-:W-:Y:S01]  /*4880*/  ULEA UR4, UR9, UR47, 0x3 ;  /* 0x0000002f09047291 */ /* 0x000fe2000f8e183f */
[----:B------:R-:W-:-:S08]  /*4890*/  SHF.L.U32 R4, R4, 0x1f, RZ ;  /* 0x0000001f04047819 */ /* 0x000fd000000006ff */
[----:B------:R-:W1:Y:S02]  /*48a0*/  SYNCS.PHASECHK.TRANS64.TRYWAIT P1, [UR4+0x37480], R4 ;  /* 0x03748004ff0075a7 */ /* 0x000e640008020144 */
[----:B-1----:R-:W-:Y:S05]  /*48b0*/  @!P1 BRA `(.L_x_80) ;  /* 0x000000a000849947 */ /* 0x002fea0003800000 */
.L_x_79:
        /* <DEDUP_REMOVED lines=46> */
.L_x_81:
        /* <DEDUP_REMOVED lines=9> */
.L_x_82:
        /* <DEDUP_REMOVED lines=63> */
[----:B------:R-:W-:-:S07]  /*5020*/  FFMA R92, R87, R7, R92 ;  /* 0x00000007575c7223 */ /* 0x000fce000000005c */
.L_x_77:
[----:B------:R-:W-:Y:S01]  /*5030*/  UIADD3 UR57, UR8, UR57, URZ ;  /* 0x0000003908397290 */ /* 0x000fe2000fffe03f */
[----:B------:R-:W-:Y:S01]  /*5040*/  R2UR UR45, R16 ;  /* 0x00000000102d72ca */ /* 0x000fe200000e0000 */
[----:B------:R-:W-:Y:S01]  /*5050*/  UISETP.GE.U32.AND UP1, UPT, UR8, 0x6, UPT ;  /* 0x000000060800788c */ /* 0x000fe2000bf26070 */
[----:B------:R-:W-:Y:S01]  /*5060*/  R2UR UR46, R17 ;  /* 0x00000000112e72ca */ /* 0x000fe200000e0000 */
[----:B------:R-:W-:Y:S01]  /*5070*/  UISETP.GT.U32.AND UP0, UPT, UR57, 0x5, UPT ;  /* 0x000000053900788c */ /* 0x000fe2000bf04070 */
[----:B------:R-:W-:Y:S01]  /*5080*/  LOP3.LUT P0, RZ, R0, 0xff, RZ, 0xc0, !PT ;  /* 0x000000ff00ff7812 */ /* 0x000fe2000780c0ff */
[----:B------:R-:W-:Y:S02]  /*5090*/  UIADD3 UR6, UR47, 0x31000, URZ ;  /* 0x000310002f067890 */ /* 0x000fe4000fffe03f */
[----:B------:R-:W-:Y:S02]  /*50a0*/  UISETP.LT.U32.AND UP0, UPT, UR8, 0x6, UP0 ;  /* 0x000000060800788c */ /* 0x000fe40008701070 */
[----:B------:R-:W-:-:S02]  /*50b0*/  ULOP3.LUT UP2, URZ, UR6, 0x3ff, URZ, 0xc0, !UPT ;  /* 0x000003ff063f7892 */ /* 0x000fc4000f84c03f */
[----:B------:R-:W-:Y:S02]  /*50c0*/  USEL UR6, URZ, 0x1, !UP0 ;  /* 0x000000013f067887 */ /* 0x000fe4000c000000 */
[----:B------:R-:W-:Y:S02]  /*50d0*/  @UP1 UIMAD.WIDE.U32 UR4, UR57, -0x55555555, URZ ;  /* 0xaaaaaaab390418a5 */ /* 0x000fe4000f8e003f */
[----:B------:R-:W-:Y:S01]  /*50e0*/  ULOP3.LUT UR36, UR36, UR6, URZ, 0x3c, !UPT ;  /* 0x0000000624247292 */ /* 0x000fe2000f8e3c3f */
[----:B------:R-:W-:Y:S01]  /*50f0*/  PLOP3.LUT P1, PT, PT, PT, UP2, 0x80, 0x0 ;  /* 0x000000000000781c */ /* 0x000fe20003f2f028 */
[----:B------:R-:W-:Y:S02]  /*5100*/  @UP1 USHF.R.U32.HI UR4, URZ, 0x2, UR5 ;  /* 0x000000023f041899 */ /* 0x000fe40008011605 */
[----:B------:R-:W-:Y:S02]  /*5110*/  USHF.L.U32 UR45, UR45, 0x7, URZ ;  /* 0x000000072d2d7899 */ /* 0x000fe4000800063f */
[----:B------:R-:W-:-:S02]  /*5120*/  USHF.L.U32 UR46, UR46, 0x7, URZ ;  /* 0x000000072e2e7899 */ /* 0x000fc4000800063f */
[----:B------:R-:W-:Y:S01]  /*5130*/  @UP1 ULOP3.LUT UR36, UR36, 0x1, UR4, 0x78, !UPT ;  /* 0x0000000124241892 */ /* 0x000fe2000f8e7804 */
[----:B------:R-:W-:Y:S11]  /*5140*/  @!P0 BRA `(.L_x_83) ;  /* 0x00000000000c8947 */ /* 0x000ff60003800000 */
[----:B------:R-:W-:-:S04]  /*5150*/  DEPBAR {5,4,3,2,1,0} ;  /* 0x0000003f0000791a */ /* 0x000fc80000000000 */
[----:B------:R1:W-:Y:S02]  /*5160*/  UTMACCTL.IV [UR60] ;  /* 0x000000003c0079b9 */ /* 0x0003e40008000000 */
[----:B-1----:R-:W-:Y:S01]  /*5170*/  NOP ;  /* 0x0000000000007918 */ /* 0x002fe20000000000 */
.L_x_83:
[----:B------:R-:W-:Y:S05]  /*5180*/  @!P1 BRA `(.L_x_84) ;  /* 0x0000000000409947 */ /* 0x000fea0003800000 */
[----:B------:R-:W-:Y:S01]  /*5190*/  MOV R0, 0xb8 ;  /* 0x000000b800007802 */ /* 0x000fe20000000f00 */
[----:B------:R-:W-:Y:S01]  /*51a0*/  ULDC.64 UR4, c[0x4][0xa8] ;  /* 0x01002a0000047ab9 */ /* 0x000fe20000000a00 */
[----:B------:R-:W-:Y:S01]  /*51b0*/  ULDC.64 UR6, c[0x4][0x40] ;  /* 0x0100100000067ab9 */ /* 0x000fe20000000a00 */
[----:B------:R-:W-:Y:S01]  /*51c0*/  IMAD.U32 R4, RZ, RZ, UR4 ;  /* 0x00000004ff047e24 */ /* 0x000fe2000f8e00ff */
[----:B------:R1:W2:Y:S01]  /*51d0*/  LDC.64 R2, c[0x4][R0] ;  /* 0x0100000000027b82 */ /* 0x0002a20000000a00 */
[----:B------:R-:W-:Y:S01]  /*51e0*/  IMAD.U32 R5, RZ, RZ, UR5 ;  /* 0x00000005ff057e24 */ /* 0x000fe2000f8e00ff */
[----:B------:R-:W-:Y:S01]  /*51f0*/  ULDC.64 UR4, c[0x4][0xb0] ;  /* 0x01002c0000047ab9 */ /* 0x000fe20000000a00 */
[----:B------:R-:W-:Y:S02]  /*5200*/  IMAD.U32 R10, RZ, RZ, UR6 ;  /* 0x00000006ff0a7e24 */ /* 0x000fe4000f8e00ff */
[----:B------:R-:W-:Y:S02]  /*5210*/  IMAD.U32 R6, RZ, RZ, UR4 ;  /* 0x00000004ff067e24 */ /* 0x000fe4000f8e00ff */
[----:B------:R-:W-:-:S02]  /*5220*/  IMAD.U32 R7, RZ, RZ, UR5 ;  /* 0x00000005ff077e24 */ /* 0x000fc4000f8e00ff */
[----:B------:R-:W-:Y:S02]  /*5230*/  IMAD.U32 R11, RZ, RZ, UR7 ;  /* 0x00000007ff0b7e24 */ /* 0x000fe4000f8e00ff */
[----:B------:R-:W-:Y:S02]  /*5240*/  IMAD.MOV.U32 R8, RZ, RZ, 0x70 ;  /* 0x00000070ff087424 */ /* 0x000fe400078e00ff */
[----:B------:R-:W-:Y:S02]  /*5250*/  IMAD.MOV.U32 R12, RZ, RZ, 0x1 ;  /* 0x00000001ff0c7424 */ /* 0x000fe400078e00ff */
[----:B-1----:R-:W-:-:S07]  /*5260*/  IMAD.MOV.U32 R13, RZ, RZ, RZ ;  /* 0x000000ffff0d7224 */ /* 0x002fce00078e00ff */
[----:B------:R-:W-:-:S07]  /*5270*/  LEPC R20, `(.L_x_84) ;  /* 0x000000001014794e */ /* 0x000fce0000000000 */
[----:B--2---:R-:W-:Y:S05]  /*5280*/  CALL.ABS.NOINC R2 ;  /* 0x0000000002007343 */ /* 0x004fea0003c00000 */
.L_x_84:
[----:B------:R-:W-:-:S04]  /*5290*/  UIADD3 UR4, UR47, 0x35000, URZ ;  /* 0x000350002f047890 */ /* 0x000fc8000fffe03f */
[----:B------:R-:W-:-:S06]  /*52a0*/  ULOP3.LUT UP0, URZ, UR4, 0x3ff, URZ, 0xc0, !UPT ;  /* 0x000003ff043f7892 */ /* 0x000fcc000f80c03f */
[----:B------:R-:W-:-:S13]  /*52b0*/  PLOP3.LUT P0, PT, PT, PT, UP0, 0x80, 0x0 ;  /* 0x000000000000781c */ /* 0x000fda0003f0f008 */
        /* <DEDUP_REMOVED lines=17> */
.L_x_85:
[----:B------:R-:W-:Y:S02]  /*53d0*/  ULDC.64 UR4, c[0x0][0x590] ;  /* 0x0001640000047ab9 */ /* 0x000fe40000000a00 */
[----:B------:R-:W-:-:S04]  /*53e0*/  ISETP.NE.U32.AND P0, PT, RZ, UR4, PT ;  /* 0x00000004ff007c0c */ /* 0x000fc8000bf05070 */
[----:B------:R-:W-:-:S13]  /*53f0*/  ISETP.NE.AND.EX P0, PT, RZ, UR5, PT, P0 ;  /* 0x00000005ff007c0c */ /* 0x000fda000bf05300 */
[----:B------:R-:W-:Y:S05]  /*5400*/  @!P0 BRA `(.L_x_86) ;  /* 0x0000000000148947 */ /* 0x000fea0003800000 */
[----:B------:R-:W-:-:S04]  /*5410*/  LEA R2, P0, R18, UR4, 0x3 ;  /* 0x0000000412027c11 */ /* 0x000fc8000f8018ff */
[----:B------:R-:W-:-:S06]  /*5420*/  LEA.HI.X R3, R18, UR5, R159, 0x3, P0 ;  /* 0x0000000512037c11 */ /* 0x000fcc00080f1c9f */
[----:B------:R-:W2:Y:S04]  /*5430*/  LDG.E.64 R2, desc[UR58][R2.64] ;  /* 0x0000003a02027981 */ /* 0x000ea8000c1e1b00 */
[----:B--2---:R2:W5:Y:S01]  /*5440*/  LD.E R0, desc[UR58][R2.64] ;  /* 0x0000003a02007980 */ /* 0x004562000c101900 */
[----:B------:R-:W-:Y:S05]  /*5450*/  BRA `(.L_x_87) ;  /* 0x0000000000307947 */ /* 0x000fea0003800000 */
.L_x_86:
[----:B------:R-:W-:Y:S02]  /*5460*/  ULDC.64 UR4, c[0x0][0x588] ;  /* 0x0001620000047ab9 */ /* 0x000fe40000000a00 */
[----:B------:R-:W-:-:S04]  /*5470*/  ISETP.NE.U32.AND P0, PT, RZ, UR4, PT ;  /* 0x00000004ff007c0c */ /* 0x000fc8000bf05070 */
[----:B------:R-:W-:-:S13]  /*5480*/  ISETP.NE.AND.EX P0, PT, RZ, UR5, PT, P0 ;  /* 0x00000005ff007c0c */ /* 0x000fda000bf05300 */
[----:B------:R-:W-:Y:S05]  /*5490*/  @!P0 BRA `(.L_x_88) ;  /* 0x0000000000188947 */ /* 0x000fea0003800000 */
[----:B------:R-:W1:Y:S01]  /*54a0*/  LDC.64 R2, c[0x0][0x588] ;  /* 0x00016200ff027b82 */ /* 0x000e620000000a00 */
[----:B------:R-:W-:Y:S02]  /*54b0*/  ULDC UR4, c[0x0][0x598] ;  /* 0x0001660000047ab9 */ /* 0x000fe40000000800 */
[----:B------:R-:W-:-:S04]  /*54c0*/  IMAD R5, R18, UR4, RZ ;  /* 0x0000000412057c24 */ /* 0x000fc8000f8e02ff */
[----:B-1----:R-:W-:-:S05]  /*54d0*/  IMAD.WIDE R2, R5, 0x4, R2 ;  /* 0x0000000405027825 */ /* 0x002fca00078e0202 */
[----:B------:R1:W5:Y:S01]  /*54e0*/  LDG.E R0, desc[UR58][R2.64] ;  /* 0x0000003a02007981 */ /* 0x000362000c1e1900 */
[----:B------:R-:W-:Y:S05]  /*54f0*/  BRA `(.L_x_87) ;  /* 0x0000000000087947 */ /* 0x000fea0003800000 */
.L_x_88:
[----:B------:R-:W-:Y:S02]  /*5500*/  ULDC UR4, c[0x0][0x580] ;  /* 0x0001600000047ab9 */ /* 0x000fe40000000800 */
[----:B------:R-:W-:-:S07]  /*5510*/  IMAD.U32 R0, RZ, RZ, UR4 ;  /* 0x00000004ff007e24 */ /* 0x000fce000f8e00ff */
.L_x_87:
[----:B------:R-:W-:Y:S02]  /*5520*/  ULDC.64 UR4, c[0x0][0x5b8] ;  /* 0x00016e0000047ab9 */ /* 0x000fe40000000a00 */
[----:B------:R-:W-:-:S04]  /*5530*/  ISETP.NE.U32.AND P0, PT, RZ, UR4, PT ;  /* 0x00000004ff007c0c */ /* 0x000fc8000bf05070 */
[----:B------:R-:W-:-:S13]  /*5540*/  ISETP.NE.AND.EX P0, PT, RZ, UR5, PT, P0 ;  /* 0x00000005ff007c0c */ /* 0x000fda000bf05300 */
[----:B------:R-:W-:Y:S05]  /*5550*/  @!P0 BRA `(.L_x_89) ;  /* 0x0000000000148947 */ /* 0x000fea0003800000 */
[----:B------:R-:W-:-:S04]  /*5560*/  LEA R4, P0, R18, UR4, 0x3 ;  /* 0x0000000412047c11 */ /* 0x000fc8000f8018ff */
[----:B------:R-:W-:-:S05]  /*5570*/  LEA.HI.X R5, R18, UR5, R159, 0x3, P0 ;  /* 0x0000000512057c11 */ /* 0x000fca00080f1c9f */
[----:B-12---:R-:W2:Y:S04]  /*5580*/  LDG.E.64 R2, desc[UR58][R4.64] ;  /* 0x0000003a04027981 */ /* 0x006ea8000c1e1b00 */
[----:B--2---:R1:W5:Y:S01]  /*5590*/  LD.E R2, desc[UR58][R2.64] ;  /* 0x0000003a02027980 */ /* 0x004362000c101900 */
[----:B------:R-:W-:Y:S05]  /*55a0*/  BRA `(.L_x_90) ;  /* 0x0000000000307947 */ /* 0x000fea0003800000 */
.L_x_89:
[----:B------:R-:W-:Y:S02]  /*55b0*/  ULDC.64 UR4, c[0x0][0x5b0] ;  /* 0x00016c0000047ab9 */ /* 0x000fe40000000a00 */
[----:B------:R-:W-:-:S04]  /*55c0*/  ISETP.NE.U32.AND P0, PT, RZ, UR4, PT ;  /* 0x00000004ff007c0c */ /* 0x000fc8000bf05070 */
[----:B------:R-:W-:-:S13]  /*55d0*/  ISETP.NE.AND.EX P0, PT, RZ, UR5, PT, P0 ;  /* 0x00000005ff007c0c */ /* 0x000fda000bf05300 */
[----:B------:R-:W-:Y:S05]  /*55e0*/  @!P0 BRA `(.L_x_91) ;  /* 0x0000000000188947 */ /* 0x000fea0003800000 */
[----:B-12---:R-:W1:Y:S01]  /*55f0*/  LDC.64 R2, c[0x0][0x5b0] ;  /* 0x00016c00ff027b82 */ /* 0x006e620000000a00 */
[----:B------:R-:W-:Y:S02]  /*5600*/  ULDC UR4, c[0x0][0x5c0] ;  /* 0x0001700000047ab9 */ /* 0x000fe40000000800 */
[----:B------:R-:W-:-:S04]  /*5610*/  IMAD R5, R18, UR4, RZ ;  /* 0x0000000412057c24 */ /* 0x000fc8000f8e02ff */
[----:B-1----:R-:W-:-:S06]  /*5620*/  IMAD.WIDE R2, R5, 0x4, R2 ;  /* 0x0000000405027825 */ /* 0x002fcc00078e0202 */
[----:B------:R2:W5:Y:S01]  /*5630*/  LDG.E R2, desc[UR58][R2.64] ;  /* 0x0000003a02027981 */ /* 0x000562000c1e1900 */
[----:B------:R-:W-:Y:S05]  /*5640*/  BRA `(.L_x_90) ;  /* 0x0000000000087947 */ /* 0x000fea0003800000 */
.L_x_91:
[----:B------:R-:W-:Y:S02]  /*5650*/  ULDC UR4, c[0x0][0x5a8] ;  /* 0x00016a0000047ab9 */ /* 0x000fe40000000800 */
[----:B-12---:R-:W-:-:S07]  /*5660*/  IMAD.U32 R2, RZ, RZ, UR4 ;  /* 0x00000004ff027e24 */ /* 0x006fce000f8e00ff */
.L_x_90:
[----:B------:R-:W-:Y:S01]  /*5670*/  ISETP.GT.U32.AND P0, PT, R91, 0x3e, PT ;  /* 0x0000003e5b00780c */ /* 0x000fe20003f04070 */
[----:B------:R-:W-:Y:S01]  /*5680*/  BSSY B0, `(.L_x_92) ;  /* 0x0000007000007945 */ /* 0x000fe20003800000 */
[----:B------:R-:W-:-:S11]  /*5690*/  PRMT R6, RZ, 0x7610, R6 ;  /* 0x00007610ff067816 */ /* 0x000fd60000000006 */
[----:B------:R-:W-:Y:S05]  /*56a0*/  @P0 BRA `(.L_x_93) ;  /* 0x0000000000100947 */ /* 0x000fea0003800000 */
[----:B------:R-:W-:-:S03]  /*56b0*/  UMOV UR4, 0xffffffff ;  /* 0xffffffff00047882 */ /* 0x000fc60000000000 */
[----:B------:R-:W-:Y:S05]  /*56c0*/  BRA.DIV UR4, `(.L_x_94) ;  /* 0x0000009604187947 */ /* 0x000fea000b800000 */
[----:B------:R-:W-:-:S13]  /*56d0*/  ELECT P6, URZ, PT ;  /* 0x00000000003f782f */ /* 0x000fda00038c0000 */
.L_x_274:
[----:B------:R-:W-:-:S07]  /*56e0*/  SEL R6, RZ, 0x1, !P6 ;  /* 0x00000001ff067807 */ /* 0x000fce0007000000 */
.L_x_93:
[----:B------:R-:W-:Y:S05]  /*56f0*/  BSYNC B0 ;  /* 0x0000000000007941 */ /* 0x000fea0003800000 */
.L_x_92:
[----:B-12---:R-:W-:-:S05]  /*5700*/  IMAD.U32 R3, RZ, RZ, UR50 ;  /* 0x00000032ff037e24 */ /* 0x006fca000f8e00ff */
[----:B------:R-:W-:-:S13]  /*5710*/  ISETP.NE.AND P0, PT, R3, 0x3, PT ;  /* 0x000000030300780c */ /* 0x000fda0003f05270 */
[----:B------:R-:W-:Y:S05]  /*5720*/  @!P0 BRA `(.L_x_95) ;  /* 0x0000000000048947 */ /* 0x000fea0003800000 */
[----:B------:R-:W-:Y:S01]  /*5730*/  BPT.TRAP 0x1 ;  /* 0x000000040000795c */ /* 0x000fe20000300000 */
.L_x_95:
[----:B------:R-:W-:Y:S01]  /*5740*/  SHF.L.U32 R3, R157, 0x1f, RZ ;  /* 0x0000001f9d037819 */ /* 0x000fe200000006ff */
[----:B------:R-:W-:Y:S01]  /*5750*/  VIADD R4, R89, UR47 ;  /* 0x0000002f59047c36 */ /* 0x000fe20008000000 */
[----:B------:R-:W-:Y:S01]  /*5760*/  ISETP.NE.U32.AND P3, PT, R23, 0x1, PT ;  /* 0x000000011700780c */ /* 0x000fe20003f65070 */
[----:B------:R-:W-:Y:S01]  /*5770*/  IMAD.MOV.U32 R37, RZ, RZ, RZ ;  /* 0x000000ffff257224 */ /* 0x000fe200078e00ff */
[----:B------:R-:W1:Y:S01]  /*5780*/  SYNCS.PHASECHK.TRANS64.TRYWAIT P2, [UR47+0x374e0], R3 ;  /* 0x0374e003ff0075a7 */ /* 0x000e62000804016f */
[----:B------:R-:W-:Y:S01]  /*5790*/  VIADD R5, R4, 0x31000 ;  /* 0x0003100004057836 */ /* 0x000fe20000000000 */
[----:B-----5:R-:W-:Y:S01]  /*57a0*/  FSETP.NEU.AND P1, PT, R0, RZ, PT ;  /* 0x000000ff0000720b */ /* 0x020fe20003f2d000 */
[----:B------:R-:W-:Y:S02]  /*57b0*/  VIADD R4, R4, 0x31070 ;  /* 0x0003107004047836 */ /* 0x000fe40000000000 */
[----:B------:R-:W-:Y:S02]  /*57c0*/  IMAD.MOV.U32 R35, RZ, RZ, RZ ;  /* 0x000000ffff237224 */ /* 0x000fe400078e00ff */
[----:B------:R-:W-:-:S02]  /*57d0*/  IMAD.MOV.U32 R33, RZ, RZ, RZ ;  /* 0x000000ffff217224 */ /* 0x000fc400078e00ff */
[----:B------:R-:W-:Y:S02]  /*57e0*/  IMAD.MOV.U32 R31, RZ, RZ, RZ ;  /* 0x000000ffff1f7224 */ /* 0x000fe400078e00ff */
[----:B------:R-:W-:Y:S02]  /*57f0*/  @P3 VIADD R4, R5, 0x90 ;  /* 0x0000009005043836 */ /* 0x000fe40000000000 */
[----:B------:R-:W-:Y:S02]  /*5800*/  IMAD.MOV.U32 R29, RZ, RZ, RZ ;  /* 0x000000ffff1d7224 */ /* 0x000fe400078e00ff */
[----:B------:R-:W-:Y:S02]  /*5810*/  IMAD.MOV.U32 R27, RZ, RZ, RZ ;  /* 0x000000ffff1b7224 */ /* 0x000fe400078e00ff */
[----:B------:R-:W-:Y:S02]  /*5820*/  IMAD.MOV.U32 R25, RZ, RZ, RZ ;  /* 0x000000ffff197224 */ /* 0x000fe400078e00ff */
[----:B------:R-:W-:-:S02]  /*5830*/  IMAD.MOV.U32 R21, RZ, RZ, RZ ;  /* 0x000000ffff157224 */ /* 0x000fc400078e00ff */
[----:B------:R-:W-:Y:S02]  /*5840*/  IMAD.MOV.U32 R17, RZ, RZ, RZ ;  /* 0x000000ffff117224 */ /* 0x000fe400078e00ff */
[----:B------:R-:W-:Y:S02]  /*5850*/  IMAD.MOV.U32 R15, RZ, RZ, RZ ;  /* 0x000000ffff0f7224 */ /* 0x000fe400078e00ff */
[----:B------:R-:W-:Y:S02]  /*5860*/  IMAD.MOV.U32 R13, RZ, RZ, RZ ;  /* 0x000000ffff0d7224 */ /* 0x000fe400078e00ff */
[----:B------:R-:W-:Y:S02]  /*5870*/  IMAD.MOV.U32 R11, RZ, RZ, RZ ;  /* 0x000000ffff0b7224 */ /* 0x000fe400078e00ff */
[----:B------:R-:W-:Y:S02]  /*5880*/  IMAD.MOV.U32 R9, RZ, RZ, RZ ;  /* 0x000000ffff097224 */ /* 0x000fe400078e00ff */
[----:B------:R-:W-:-:S02]  /*5890*/  IMAD.MOV.U32 R7, RZ, RZ, RZ ;  /* 0x000000ffff077224 */ /* 0x000fc400078e00ff */
[----:B------:R-:W-:Y:S02]  /*58a0*/  IMAD.MOV.U32 R5, RZ, RZ, RZ ;  /* 0x000000ffff057224 */ /* 0x000fe400078e00ff */
[----:B------:R-:W-:Y:S01]  /*58b0*/  IMAD.MOV.U32 R39, RZ, RZ, RZ ;  /* 0x000000ffff277224 */ /* 0x000fe200078e00ff */
[----:B-1----:R-:W-:Y:S06]  /*58c0*/  @!P2 BRA `(.L_x_96) ;  /* 0x0000009000b0a947 */ /* 0x002fec0003800000 */
.L_x_275:
[----:B------:R-:W-:Y:S04]  /*58d0*/  BSSY B0, `(.L_x_97) ;  /* 0x0000032000007945 */ /* 0x000fe80003800000 */
[----:B------:R-:W-:Y:S05]  /*58e0*/  @!P1 BRA `(.L_x_98) ;  /* 0x0000000000c09947 */ /* 0x000fea0003800000 */
[----:B------:R-:W2:Y:S04]  /*58f0*/  LDS.U8 R5, [R89+UR47+0x31000] ;  /* 0x0310002f59057984 */ /* 0x000ea80008000000 */
[----:B------:R-:W3:Y:S04]  /*5900*/  LDS.U8 R7, [R4] ;  /* 0x0000000004077984 */ /* 0x000ee80000000000 */
[----:B-1----:R-:W1:Y:S04]  /*5910*/  LDS.U8 R8, [R89+UR47+0x31008] ;  /* 0x0310082f59087984 */ /* 0x002e680008000000 */
[----:B------:R-:W4:Y:S04]  /*5920*/  LDS.U8 R9, [R4+0x8] ;  /* 0x0000080004097984 */ /* 0x000f280000000000 */
[----:B------:R-:W5:Y:S04]  /*5930*/  LDS.U8 R10, [R89+UR47+0x31400] ;  /* 0x0314002f590a7984 */ /* 0x000f680008000000 */
[----:B------:R-:W5:Y:S04]  /*5940*/  LDS.U8 R12, [R4+0x400] ;  /* 0x00040000040c7984 */ /* 0x000f680000000000 */
[----:B------:R-:W5:Y:S04]  /*5950*/  LDS.U8 R14, [R89+UR47+0x31408] ;  /* 0x0314082f590e7984 */ /* 0x000f680008000000 */
[----:B------:R-:W5:Y:S04]  /*5960*/  LDS.U8 R16, [R4+0x408] ;  /* 0x0004080004107984 */ /* 0x000f680000000000 */
[----:B------:R-:W5:Y:S04]  /*5970*/  LDS.U8 R17, [R89+UR47+0x31800] ;  /* 0x0318002f59117984 */ /* 0x000f680008000000 */
[----:B------:R-:W5:Y:S04]  /*5980*/  LDS.U8 R18, [R4+0x800] ;  /* 0x0008000004127984 */ /* 0x000f680000000000 */
[----:B------:R-:W5:Y:S01]  /*5990*/  LDS.U8 R20, [R89+UR47+0x31808] ;  /* 0x0318082f59147984 */ /* 0x000f620008000000 */
[----:B--2---:R-:W-:-:S03]  /*59a0*/  F2FP.F16.E4M3.UNPACK_B R5, R5 ;  /* 0x00000005ff05723e */ /* 0x004fc600020006ff */
[----:B------:R-:W2:Y:S01]  /*59b0*/  LDS.U8 R24, [R4+0x808] ;  /* 0x0008080004187984 */ /* 0x000ea20000000000 */
[----:B---3--:R-:W-:Y:S01]  /*59c0*/  F2FP.F16.E4M3.UNPACK_B R7, R7 ;  /* 0x00000007ff07723e */ /* 0x008fe200020006ff */
[----:B------:R-:W-:Y:S02]  /*59d0*/  HADD2.F32 R5, -RZ, R5.H0_H0 ;  /* 0x20000005ff057230 */ /* 0x000fe40000004100 */
[----:B------:R-:W3:Y:S01]  /*59e0*/  LDS.U8 R26, [R89+UR47+0x31c00] ;  /* 0x031c002f591a7984 */ /* 0x000ee20008000000 */
[----:B-1----:R-:W-:Y:S01]  /*59f0*/  F2FP.F16.E4M3.UNPACK_B R8, R8 ;  /* 0x00000008ff08723e */ /* 0x002fe200020006ff */
[----:B------:R-:W-:Y:S02]  /*5a00*/  HADD2.F32 R7, -RZ, R7.H0_H0 ;  /* 0x20000007ff077230 */ /* 0x000fe40000004100 */
[----:B------:R-:W1:Y:S01]  /*5a10*/  LDS.U8 R28, [R4+0xc00] ;  /* 0x000c0000041c7984 */ /* 0x000e620000000000 */
[----:B----4-:R-:W-:Y:S01]  /*5a20*/  F2FP.F16.E4M3.UNPACK_B R11, R9 ;  /* 0x00000009ff0b723e */ /* 0x010fe200020006ff */
[----:B------:R-:W-:-:S02]  /*5a30*/  HADD2.F32 R9, -RZ, R8.H0_H0 ;  /* 0x20000008ff097230 */ /* 0x000fc40000004100 */
[----:B------:R-:W4:Y:S01]  /*5a40*/  LDS.U8 R30, [R89+UR47+0x31c08] ;  /* 0x031c082f591e7984 */ /* 0x000f220008000000 */
[----:B-----5:R-:W-:Y:S01]  /*5a50*/  F2FP.F16.E4M3.UNPACK_B R10, R10 ;  /* 0x0000000aff0a723e */ /* 0x020fe200020006ff */
[----:B------:R-:W-:Y:S02]  /*5a60*/  HADD2.F32 R11, -RZ, R11.H0_H0 ;  /* 0x2000000bff0b7230 */ /* 0x000fe40000004100 */
[----:B------:R-:W5:Y:S01]  /*5a70*/  LDS.U8 R31, [R4+0xc08] ;  /* 0x000c0800041f7984 */ /* 0x000f620000000000 */
[----:B------:R-:W-:Y:S01]  /*5a80*/  F2FP.F16.E4M3.UNPACK_B R12, R12 ;  /* 0x0000000cff0c723e */ /* 0x000fe200020006ff */
[----:B------:R-:W-:Y:S01]  /*5a90*/  HADD2.F32 R13, -RZ, R10.H0_H0 ;  /* 0x2000000aff0d7230 */ /* 0x000fe20000004100 */
[----:B------:R-:W-:-:S03]  /*5aa0*/  F2FP.F16.E4M3.UNPACK_B R14, R14 ;  /* 0x0000000eff0e723e */ /* 0x000fc600020006ff */
[----:B------:R-:W-:Y:S01]  /*5ab0*/  HADD2.F32 R15, -RZ, R12.H0_H0 ;  /* 0x2000000cff0f7230 */ /* 0x000fe20000004100 */
[----:B------:R-:W-:Y:S02]  /*5ac0*/  F2FP.F16.E4M3.UNPACK_B R16, R16 ;  /* 0x00000010ff10723e */ /* 0x000fe400020006ff */
[----:B------:R-:W-:Y:S01]  /*5ad0*/  F2FP.F16.E4M3.UNPACK_B R25, R17 ;  /* 0x00000011ff19723e */ /* 0x000fe200020006ff */
[----:B------:R-:W-:Y:S02]  /*5ae0*/  HADD2.F32 R17, -RZ, R14.H0_H0 ;  /* 0x2000000eff117230 */ /* 0x000fe40000004100 */
[----:B------:R-:W-:Y:S01]  /*5af0*/  HADD2.F32 R21, -RZ, R16.H0_H0 ;  /* 0x20000010ff157230 */ /* 0x000fe20000004100 */
[----:B------:R-:W-:Y:S01]  /*5b00*/  F2FP.F16.E4M3.UNPACK_B R18, R18 ;  /* 0x00000012ff12723e */ /* 0x000fe200020006ff */
[----:B------:R-:W-:Y:S01]  /*5b10*/  HADD2.F32 R25, -RZ, R25.H0_H0 ;  /* 0x20000019ff197230 */ /* 0x000fe20000004100 */
[----:B------:R-:W-:-:S03]  /*5b20*/  F2FP.F16.E4M3.UNPACK_B R20, R20 ;  /* 0x00000014ff14723e */ /* 0x000fc600020006ff */
[----:B------:R-:W-:Y:S01]  /*5b30*/  HADD2.F32 R27, -RZ, R18.H0_H0 ;  /* 0x20000012ff1b7230 */ /* 0x000fe20000004100 */
[----:B--2---:R-:W-:Y:S01]  /*5b40*/  F2FP.F16.E4M3.UNPACK_B R24, R24 ;  /* 0x00000018ff18723e */ /* 0x004fe200020006ff */
[----:B------:R-:W-:Y:S01]  /*5b50*/  HADD2.F32 R29, -RZ, R20.H0_H0 ;  /* 0x20000014ff1d7230 */ /* 0x000fe20000004100 */
[----:B---3--:R-:W-:Y:S02]  /*5b60*/  F2FP.F16.E4M3.UNPACK_B R26, R26 ;  /* 0x0000001aff1a723e */ /* 0x008fe400020006ff */
[----:B-1----:R-:W-:-:S03]  /*5b70*/  F2FP.F16.E4M3.UNPACK_B R28, R28 ;  /* 0x0000001cff1c723e */ /* 0x002fc600020006ff */
[----:B------:R-:W-:Y:S01]  /*5b80*/  HADD2.F32 R33, -RZ, R26.H0_H0 ;  /* 0x2000001aff217230 */ /* 0x000fe20000004100 */
[----:B----4-:R-:W-:Y:S01]  /*5b90*/  F2FP.F16.E4M3.UNPACK_B R30, R30 ;  /* 0x0000001eff1e723e */ /* 0x010fe200020006ff */
[----:B------:R-:W-:Y:S01]  /*5ba0*/  HADD2.F32 R35, -RZ, R28.H0_H0 ;  /* 0x2000001cff237230 */ /* 0x000fe20000004100 */
[----:B-----5:R-:W-:Y:S01]  /*5bb0*/  F2FP.F16.E4M3.UNPACK_B R39, R31 ;  /* 0x0000001fff27723e */ /* 0x020fe200020006ff */
[----:B------:R-:W-:Y:S02]  /*5bc0*/  HADD2.F32 R31, -RZ, R24.H0_H0 ;  /* 0x20000018ff1f7230 */ /* 0x000fe40000004100 */
[----:B------:R-:W-:Y:S02]  /*5bd0*/  HADD2.F32 R37, -RZ, R30.H0_H0 ;  /* 0x2000001eff257230 */ /* 0x000fe40000004100 */
[----:B------:R-:W-:-:S07]  /*5be0*/  HADD2.F32 R39, -RZ, R39.H0_H0 ;  /* 0x20000027ff277230 */ /* 0x000fce0000004100 */
.L_x_98:
[----:B------:R-:W-:Y:S05]  /*5bf0*/  BSYNC B0 ;  /* 0x0000000000007941 */ /* 0x000fea0003800000 */
.L_x_97:
[----:B------:R-:W-:Y:S01]  /*5c00*/  @!PT LDS RZ, [RZ] ;  /* 0x00000000fffff984 */ /* 0x000fe20000000800 */
[----:B------:R-:W-:Y:S01]  /*5c10*/  @!PT LDS RZ, [RZ] ;  /* 0x00000000fffff984 */ /* 0x000fe20000000800 */
[----:B------:R-:W-:Y:S01]  /*5c20*/  @!PT LDS RZ, [RZ] ;  /* 0x00000000fffff984 */ /* 0x000fe20000000800 */
[----:B------:R-:W-:Y:S01]  /*5c30*/  @!PT LDS RZ, [RZ] ;  /* 0x00000000fffff984 */ /* 0x000fe20000000800 */
[----:B------:R2:W-:Y:S06]  /*5c40*/  MEMBAR.ALL.CTA ;  /* 0x0000000000007992 */ /* 0x0005ec0000008000 */
[----:B--2---:R-:W2:Y:S01]  /*5c50*/  FENCE.VIEW.ASYNC.S ;  /* 0x00000000000073c6 */ /* 0x004ea20000000000 */
[----:B------:R-:W-:Y:S05]  /*5c60*/  @!P0 BRA `(.L_x_99) ;  /* 0x0000000000048947 */ /* 0x000fea0003800000 */
[----:B------:R-:W-:Y:S01]  /*5c70*/  BPT.TRAP 0x1 ;  /* 0x000000040000795c */ /* 0x000fe20000300000 */
.L_x_99:
[C---:B-1----:R-:W-:Y:S01]  /*5c80*/  FMUL R8, R2.reuse, R153 ;  /* 0x0000009902087220 */ /* 0x042fe20000400000 */
[C---:B------:R-:W-:Y:S01]  /*5c90*/  FMUL R154, R2.reuse, R154 ;  /* 0x0000009a029a7220 */ /* 0x040fe20000400000 */
[C---:B------:R-:W-:Y:S01]  /*5ca0*/  FMUL R10, R2.reuse, R149 ;  /* 0x00000095020a7220 */ /* 0x040fe20000400000 */
[----:B------:R-:W-:Y:S01]  /*5cb0*/  FMUL R150, R2, R150 ;  /* 0x0000009602967220 */ /* 0x000fe20000400000 */
[----:B------:R-:W-:-:S01]  /*5cc0*/  FFMA R8, R9, R0, R8 ;  /* 0x0000000009087223 */ /* 0x000fc20000000008 */
[----:B------:R-:W-:Y:S01]  /*5cd0*/  FFMA R41, R11, R0, R154 ;  /* 0x000000000b297223 */ /* 0x000fe2000000009a */
[C---:B------:R-:W-:Y:S01]  /*5ce0*/  FMUL R12, R2.reuse, R145 ;  /* 0x00000091020c7220 */ /* 0x040fe20000400000 */
[----:B------:R-:W-:Y:S01]  /*5cf0*/  FMUL R146, R2, R146 ;  /* 0x0000009202927220 */ /* 0x000fe20000400000 */
[----:B------:R-:W-:-:S01]  /*5d00*/  FFMA R10, R17, R0, R10 ;  /* 0x00000000110a7223 */ /* 0x000fc2000000000a */
[----:B------:R-:W-:Y:S01]  /*5d10*/  FFMA R43, R21, R0, R150 ;  /* 0x00000000152b7223 */ /* 0x000fe20000000096 */
[C---:B------:R-:W-:Y:S01]  /*5d20*/  FMUL R14, R2.reuse, R141 ;  /* 0x0000008d020e7220 */ /* 0x040fe20000400000 */
[C---:B------:R-:W-:Y:S01]  /*5d30*/  FMUL R140, R2.reuse, R140 ;  /* 0x0000008c028c7220 */ /* 0x040fe20000400000 */
[----:B------:R-:W-:Y:S01]  /*5d40*/  F2FP.SATFINITE.E4M3.F32.PACK_AB_MERGE_C R16, R41, R8, RZ ;  /* 0x000000082910723e */ /* 0x000fe200048070ff */
[C---:B------:R-:W-:Y:S01]  /*5d50*/  FMUL R8, R2.reuse, R155 ;  /* 0x0000009b02087220 */ /* 0x040fe20000400000 */
[----:B------:R-:W-:Y:S01]  /*5d60*/  FMUL R156, R2, R156 ;  /* 0x0000009c029c7220 */ /* 0x000fe20000400000 */
[-C--:B------:R-:W-:Y:S01]  /*5d70*/  FFMA R12, R29, R0.reuse, R12 ;  /* 0x000000001d0c7223 */ /* 0x080fe2000000000c */
[----:B------:R-:W-:-:S01]  /*5d80*/  FFMA R45, R31, R0, R146 ;  /* 0x000000001f2d7223 */ /* 0x000fc20000000092 */
[-C--:B------:R-:W-:Y:S01]  /*5d90*/  FFMA R14, R37, R0.reuse, R14 ;  /* 0x00000000250e7223 */ /* 0x080fe2000000000e */
[----:B------:R-:W-:-:S01]  /*5da0*/  FFMA R47, R39, R0, R140 ;  /* 0x00000000272f7223 */ /* 0x000fc2000000008c */
[----:B------:R-:W-:Y:S01]  /*5db0*/  F2FP.SATFINITE.E4M3.F32.PACK_AB_MERGE_C R18, R43, R10, RZ ;  /* 0x0000000a2b12723e */ /* 0x000fe200048070ff */
[----:B------:R-:W-:Y:S01]  /*5dc0*/  UIADD3 UR4, UR47, 0x37500, URZ ;  /* 0x000375002f047890 */ /* 0x000fe2000fffe03f */
[C---:B------:R-:W-:Y:S01]  /*5dd0*/  FMUL R10, R2.reuse, R151 ;  /* 0x00000097020a7220 */ /* 0x040fe20000400000 */
[----:B------:R-:W-:Y:S01]  /*5de0*/  FMUL R152, R2, R152 ;  /* 0x0000009802987220 */ /* 0x000fe20000400000 */
[-C--:B------:R-:W-:Y:S01]  /*5df0*/  FFMA R8, R5, R0.reuse, R8 ;  /* 0x0000000005087223 */ /* 0x080fe20000000008 */
[----:B------:R-:W-:-:S01]  /*5e00*/  FFMA R41, R7, R0, R156 ;  /* 0x0000000007297223 */ /* 0x000fc2000000009c */
[----:B------:R-:W-:Y:S01]  /*5e10*/  F2FP.SATFINITE.E4M3.F32.PACK_AB_MERGE_C R20, R45, R12, RZ ;  /* 0x0000000c2d14723e */ /* 0x000fe200048070ff */
[C---:B------:R-:W-:Y:S01]  /*5e20*/  FMUL R12, R2.reuse, R147 ;  /* 0x00000093020c7220 */ /* 0x040fe20000400000 */
[----:B------:R-:W-:Y:S01]  /*5e30*/  FMUL R148, R2, R148 ;  /* 0x0000009402947220 */ /* 0x000fe20000400000 */
[----:B------:R-:W-:Y:S01]  /*5e40*/  UPRMT UR4, UR43, 0x654, UR4 ;  /* 0x000006542b047896 */ /* 0x000fe20008000004 */
[----:B------:R-:W-:Y:S01]  /*5e50*/  F2FP.SATFINITE.E4M3.F32.PACK_AB_MERGE_C R24, R47, R14, RZ ;  /* 0x0000000e2f18723e */ /* 0x000fe200048070ff */
[----:B------:R-:W-:-:S01]  /*5e60*/  FFMA R10, R13, R0, R10 ;  /* 0x000000000d0a7223 */ /* 0x000fc2000000000a */
[----:B------:R-:W-:Y:S01]  /*5e70*/  FFMA R43, R15, R0, R152 ;  /* 0x000000000f2b7223 */ /* 0x000fe20000000098 */
[C---:B------:R-:W-:Y:S01]  /*5e80*/  FMUL R14, R2.reuse, R143 ;  /* 0x0000008f020e7220 */ /* 0x040fe20000400000 */
[----:B------:R-:W-:Y:S01]  /*5e90*/  FMUL R142, R2, R142 ;  /* 0x0000008e028e7220 */ /* 0x000fe20000400000 */
[----:B------:R-:W-:Y:S01]  /*5ea0*/  PRMT R6, R6, 0x9910, RZ ;  /* 0x0000991006067816 */ /* 0x000fe200000000ff */
[----:B------:R-:W-:Y:S01]  /*5eb0*/  FFMA R12, R25, R0, R12 ;  /* 0x00000000190c7223 */ /* 0x000fe2000000000c */
[----:B------:R-:W-:Y:S01]  /*5ec0*/  F2FP.SATFINITE.E4M3.F32.PACK_AB_MERGE_C R8, R41, R8, R16 ;  /* 0x000000082908723e */ /* 0x000fe20004807010 */
[-C--:B------:R-:W-:Y:S01]  /*5ed0*/  FFMA R45, R27, R0.reuse, R148 ;  /* 0x000000001b2d7223 */ /* 0x080fe20000000094 */
[----:B------:R-:W-:-:S01]  /*5ee0*/  FFMA R14, R33, R0, R14 ;  /* 0x00000000210e7223 */ /* 0x000fc2000000000e */
[----:B------:R-:W-:Y:S01]  /*5ef0*/  FFMA R47, R35, R0, R142 ;  /* 0x00000000232f7223 */ /* 0x000fe2000000008e */
[----:B------:R-:W-:Y:S01]  /*5f00*/  ISETP.NE.AND P2, PT, R6, RZ, PT ;  /* 0x000000ff0600720c */ /* 0x000fe20003f45270 */
[----:B--2---:R-:W-:Y:S01]  /*5f10*/  SYNCS.ARRIVE.TRANS64.RED.A1T0 RZ, [UR4], RZ ;  /* 0x000000ffffff79a7 */ /* 0x004fe20008100404 */
[----:B------:R-:W-:Y:S01]  /*5f20*/  F2FP.SATFINITE.E4M3.F32.PACK_AB_MERGE_C R10, R43, R10, R18 ;  /* 0x0000000a2b0a723e */ /* 0x000fe20004807012 */
[----:B------:R1:W-:Y:S01]  /*5f30*/  STS.U8 [R89+UR47+0x35000], R8 ;  /* 0x0350000859007988 */ /* 0x0003e2000800002f */
[----:B------:R-:W-:-:S02]  /*5f40*/  SHF.R.U32.HI R41, RZ, 0x8, R8 ;  /* 0x00000008ff297819 */ /* 0x000fc40000011608 */
[--C-:B------:R-:W-:Y:S02]  /*5f50*/  SHF.R.U32.HI R6, RZ, 0x10, R8.reuse ;  /* 0x00000010ff067819 */ /* 0x100fe40000011608 */
[----:B------:R-:W-:Y:S01]  /*5f60*/  SHF.R.U32.HI R43, RZ, 0x18, R8 ;  /* 0x00000018ff2b7819 */ /* 0x000fe20000011608 */
[----:B------:R2:W-:Y:S01]  /*5f70*/  STS.U8 [R4+0x4000], R41 ;  /* 0x0040002904007388 */ /* 0x0005e20000000000 */
[----:B------:R-:W-:Y:S02]  /*5f80*/  F2FP.SATFINITE.E4M3.F32.PACK_AB_MERGE_C R12, R45, R12, R20 ;  /* 0x0000000c2d0c723e */ /* 0x000fe40004807014 */
[----:B------:R-:W-:Y:S01]  /*5f90*/  SHF.R.U32.HI R45, RZ, 0x8, R10 ;  /* 0x00000008ff2d7819 */ /* 0x000fe2000001160a */
[----:B------:R3:W-:Y:S01]  /*5fa0*/  STS.U8 [R89+UR47+0x35008], R6 ;  /* 0x0350080659007988 */ /* 0x0007e2000800002f */
[----:B------:R-:W-:Y:S02]  /*5fb0*/  F2FP.SATFINITE.E4M3.F32.PACK_AB_MERGE_C R14, R47, R14, R24 ;  /* 0x0000000e2f0e723e */ /* 0x000fe40004807018 */
[--C-:B------:R-:W-:Y:S01]  /*5fc0*/  SHF.R.U32.HI R16, RZ, 0x10, R10.reuse ;  /* 0x00000010ff107819 */ /* 0x100fe2000001160a */
[----:B------:R4:W-:Y:S01]  /*5fd0*/  STS.U8 [R4+0x4008], R43 ;  /* 0x0040082b04007388 */ /* 0x0009e20000000000 */
[----:B------:R-:W-:-:S02]  /*5fe0*/  SHF.R.U32.HI R47, RZ, 0x18, R10 ;  /* 0x00000018ff2f7819 */ /* 0x000fc4000001160a */
[--C-:B------:R-:W-:Y:S01]  /*5ff0*/  SHF.R.U32.HI R49, RZ, 0x8, R12.reuse ;  /* 0x00000008ff317819 */ /* 0x100fe2000001160c */
[----:B------:R-:W-:Y:S01]  /*6000*/  STS.U8 [R89+UR47+0x35400], R10 ;  /* 0x0354000a59007988 */ /* 0x000fe2000800002f */
[--C-:B-1----:R-:W-:Y:S02]  /*6010*/  SHF.R.U32.HI R8, RZ, 0x10, R12.reuse ;  /* 0x00000010ff087819 */ /* 0x102fe4000001160c */
[----:B--2---:R-:W-:Y:S01]  /*6020*/  SHF.R.U32.HI R41, RZ, 0x18, R12 ;  /* 0x00000018ff297819 */ /* 0x004fe2000001160c */
[----:B------:R1:W-:Y:S01]  /*6030*/  STS.U8 [R4+0x4400], R45 ;  /* 0x0044002d04007388 */ /* 0x0003e20000000000 */
[--C-:B---3--:R-:W-:Y:S02]  /*6040*/  SHF.R.U32.HI R6, RZ, 0x10, R14.reuse ;  /* 0x00000010ff067819 */ /* 0x108fe4000001160e */
[--C-:B----4-:R-:W-:Y:S01]  /*6050*/  SHF.R.U32.HI R43, RZ, 0x8, R14.reuse ;  /* 0x00000008ff2b7819 */ /* 0x110fe2000001160e */
[----:B------:R2:W-:Y:S04]  /*6060*/  STS.U8 [R89+UR47+0x35408], R16 ;  /* 0x0354081059007988 */ /* 0x0005e8000800002f */
[----:B------:R2:W-:Y:S01]  /*6070*/  STS.U8 [R4+0x4408], R47 ;  /* 0x0044082f04007388 */ /* 0x0005e20000000000 */
[----:B-1----:R-:W-:-:S03]  /*6080*/  SHF.R.U32.HI R45, RZ, 0x18, R14 ;  /* 0x00000018ff2d7819 */ /* 0x002fc6000001160e */
[----:B------:R2:W-:Y:S04]  /*6090*/  STS.U8 [R89+UR47+0x35800], R12 ;  /* 0x0358000c59007988 */ /* 0x0005e8000800002f */
[----:B------:R2:W-:Y:S04]  /*60a0*/  STS.U8 [R4+0x4800], R49 ;  /* 0x0048003104007388 */ /* 0x0005e80000000000 */
[----:B------:R2:W-:Y:S04]  /*60b0*/  STS.U8 [R89+UR47+0x35808], R8 ;  /* 0x0358080859007988 */ /* 0x0005e8000800002f */
[----:B------:R2:W-:Y:S04]  /*60c0*/  STS.U8 [R4+0x4808], R41 ;  /* 0x0048082904007388 */ /* 0x0005e80000000000 */
[----:B------:R2:W-:Y:S04]  /*60d0*/  STS.U8 [R89+UR47+0x35c00], R14 ;  /* 0x035c000e59007988 */ /* 0x0005e8000800002f */
[----:B------:R2:W-:Y:S04]  /*60e0*/  STS.U8 [R4+0x4c00], R43 ;  /* 0x004c002b04007388 */ /* 0x0005e80000000000 */
[----:B------:R2:W-:Y:S04]  /*60f0*/  STS.U8 [R89+UR47+0x35c08], R6 ;  /* 0x035c080659007988 */ /* 0x0005e8000800002f */
[----:B------:R2:W-:Y:S01]  /*6100*/  STS.U8 [R4+0x4c08], R45 ;  /* 0x004c082d04007388 */ /* 0x0005e20000000000 */
[----:B------:R-:W-:Y:S01]  /*6110*/  @!PT LDS RZ, [RZ] ;  /* 0x00000000fffff984 */ /* 0x000fe20000000800 */
[----:B------:R-:W-:Y:S01]  /*6120*/  @!PT LDS RZ, [RZ] ;  /* 0x00000000fffff984 */ /* 0x000fe20000000800 */
[----:B------:R-:W-:Y:S01]  /*6130*/  @!PT LDS RZ, [RZ] ;  /* 0x00000000fffff984 */ /* 0x000fe20000000800 */
[----:B------:R-:W-:Y:S01]  /*6140*/  @!PT LDS RZ, [RZ] ;  /* 0x00000000fffff984 */ /* 0x000fe20000000800 */
[----:B------:R1:W-:Y:S06]  /*6150*/  MEMBAR.ALL.CTA ;  /* 0x0000000000007992 */ /* 0x0003ec0000008000 */
[----:B-1----:R-:W1:Y:S02]  /*6160*/  FENCE.VIEW.ASYNC.S ;  /* 0x00000000000073c6 */ /* 0x002e640000000000 */
[----:B------:R-:W-:Y:S05]  /*6170*/  WARPSYNC.ALL ;  /* 0x0000000000007948 */ /* 0x000fea0003800000 */
[----:B------:R-:W-:Y:S01]  /*6180*/  BSSY B0, `(.L_x_100) ;  /* 0x0000007000007945 */ /* 0x000fe20003800000 */
[----:B-1----:R-:W-:Y:S06]  /*6190*/  BAR.SYNC.DEFER_BLOCKING 0x1, 0x100 ;  /* 0x0044000000007b1d */ /* 0x002fec0000010000 */
[----:B------:R-:W-:Y:S05]  /*61a0*/  @!P2 BRA `(.L_x_101) ;  /* 0x000000000010a947 */ /* 0x000fea0003800000 */
[----:B------:R-:W-:-:S09]  /*61b0*/  UIADD3 UR44, UR47, 0x35000, URZ ;  /* 0x000350002f2c7890 */ /* 0x000fd2000fffe03f */
[----:B------:R1:W-:Y:S01]  /*61c0*/  UTMASTG.2D [UR44], [UR60] ;  /* 0x0000002c3c0073b5 */ /* 0x0003e20008008000 */
[----:B------:R0:W-:Y:S01]  /*61d0*/  UTMACMDFLUSH ;  /* 0x00000000000079b7 */ /* 0x0001e20000000000 */
[----:B-1----:R-:W-:-:S04]  /*61e0*/  DEPBAR.LE SB0, 0x1 ;  /* 0x000080400000791a */ /* 0x002fc80000000000 */
.L_x_101:
[----:B------:R-:W-:Y:S05]  /*61f0*/  BSYNC B0 ;  /* 0x0000000000007941 */ /* 0x000fea0003800000 */
.L_x_100:
[----:B------:R-:W-:Y:S06]  /*6200*/  BAR.SYNC.DEFER_BLOCKING 0x1, 0x100 ;  /* 0x0044000000007b1d */ /* 0x000fec0000010000 */
[----:B------:R-:W-:Y:S05]  /*6210*/  @!P0 BRA `(.L_x_102) ;  /* 0x0000000000048947 */ /* 0x000fea0003800000 */
[----:B------:R-:W-:Y:S01]  /*6220*/  BPT.TRAP 0x1 ;  /* 0x000000040000795c */ /* 0x000fe20000300000 */
.L_x_102:
[----:B------:R-:W1:Y:S02]  /*6230*/  SYNCS.PHASECHK.TRANS64.TRYWAIT P3, [UR47+0x374e8], R3 ;  /* 0x0374e803ff0075a7 */ /* 0x000e64000806016f */
[----:B-1----:R-:W-:Y:S05]  /*6240*/  @!P3 BRA `(.L_x_103) ;  /* 0x000000880068b947 */ /* 0x002fea0003800000 */
.L_x_276:
[----:B------:R-:W-:Y:S04]  /*6250*/  BSSY B0, `(.L_x_104) ;  /* 0x0000032000007945 */ /* 0x000fe80003800000 */
[----:B------:R-:W-:Y:S05]  /*6260*/  @!P1 BRA `(.L_x_105) ;  /* 0x0000000000c09947 */ /* 0x000fea0003800000 */
[----:B------:R-:W3:Y:S04]  /*6270*/  LDS.U8 R5, [R89+UR47+0x32000] ;  /* 0x0320002f59057984 */ /* 0x000ee80008000000 */
[----:B-12---:R-:W1:Y:S04]  /*6280*/  LDS.U8 R6, [R4+0x1000] ;  /* 0x0010000004067984 */ /* 0x006e680000000000 */
[----:B------:R-:W2:Y:S04]  /*6290*/  LDS.U8 R7, [R89+UR47+0x32008] ;  /* 0x0320082f59077984 */ /* 0x000ea80008000000 */
        /* <DEDUP_REMOVED lines=8> */
[----:B---3--:R-:W-:-:S03]  /*6320*/  F2FP.F16.E4M3.UNPACK_B R5, R5 ;  /* 0x00000005ff05723e */ /* 0x008fc600020006ff */
[----:B------:R-:W3:Y:S01]  /*6330*/  LDS.U8 R20, [R4+0x1808] ;  /* 0x0018080004147984 */ /* 0x000ee20000000000 */
[----:B-1----:R-:W-:Y:S01]  /*6340*/  F2FP.F16.E4M3.UNPACK_B R6, R6 ;  /* 0x00000006ff06723e */ /* 0x002fe200020006ff */
[----:B------:R-:W-:Y:S02]  /*6350*/  HADD2.F32 R5, -RZ, R5.H0_H0 ;  /* 0x20000005ff057230 */ /* 0x000fe40000004100 */
[----:B------:R-:W1:Y:S01]  /*6360*/  LDS.U8 R24, [R89+UR47+0x32c00] ;  /* 0x032c002f59187984 */ /* 0x000e620008000000 */
[----:B--2---:R-:W-:Y:S01]  /*6370*/  F2FP.F16.E4M3.UNPACK_B R9, R7 ;  /* 0x00000007ff09723e */ /* 0x004fe200020006ff */
[----:B------:R-:W-:Y:S02]  /*6380*/  HADD2.F32 R7, -RZ, R6.H0_H0 ;  /* 0x20000006ff077230 */ /* 0x000fe40000004100 */
[----:B------:R-:W2:Y:S01]  /*6390*/  LDS.U8 R26, [R4+0x1c00] ;  /* 0x001c0000041a7984 */ /* 0x000ea20000000000 */
[----:B----4-:R-:W-:Y:S01]  /*63a0*/  F2FP.F16.E4M3.UNPACK_B R8, R8 ;  /* 0x00000008ff08723e */ /* 0x010fe200020006ff */
[----:B------:R-:W-:-:S02]  /*63b0*/  HADD2.F32 R9, -RZ, R9.H0_H0 ;  /* 0x20000009ff097230 */ /* 0x000fc40000004100 */
[----:B------:R-:W4:Y:S01]  /*63c0*/  LDS.U8 R28, [R89+UR47+0x32c08] ;  /* 0x032c082f591c7984 */ /* 0x000f220008000000 */
[----:B-----5:R-:W-:-:S03]  /*63d0*/  F2FP.F16.E4M3.UNPACK_B R10, R10 ;  /* 0x0000000aff0a723e */ /* 0x020fc600020006ff */
[----:B------:R-:W5:Y:S01]  /*63e0*/  LDS.U8 R30, [R4+0x1c08] ;  /* 0x001c0800041e7984 */ /* 0x000f620000000000 */
[----:B------:R-:W-:Y:S01]  /*63f0*/  F2FP.F16.E4M3.UNPACK_B R15, R11 ;  /* 0x0000000bff0f723e */ /* 0x000fe200020006ff */
[----:B------:R-:W-:Y:S01]  /*6400*/  HADD2.F32 R11, -RZ, R8.H0_H0 ;  /* 0x20000008ff0b7230 */ /* 0x000fe20000004100 */
[----:B------:R-:W-:Y:S01]  /*6410*/  F2FP.F16.E4M3.UNPACK_B R12, R12 ;  /* 0x0000000cff0c723e */ /* 0x000fe200020006ff */
[----:B------:R-:W-:Y:S02]  /*6420*/  HADD2.F32 R13, -RZ, R10.H0_H0 ;  /* 0x2000000aff0d7230 */ /* 0x000fe40000004100 */
[----:B------:R-:W-:Y:S01]  /*6430*/  HADD2.F32 R15, -RZ, R15.H0_H0 ;  /* 0x2000000fff0f7230 */ /* 0x000fe20000004100 */
[----:B------:R-:W-:Y:S02]  /*6440*/  F2FP.F16.E4M3.UNPACK_B R14, R14 ;  /* 0x0000000eff0e723e */ /* 0x000fe400020006ff */
[----:B------:R-:W-:-:S03]  /*6450*/  F2FP.F16.E4M3.UNPACK_B R16, R16 ;  /* 0x00000010ff10723e */ /* 0x000fc600020006ff */
[----:B------:R-:W-:Y:S01]  /*6460*/  HADD2.F32 R21, -RZ, R14.H0_H0 ;  /* 0x2000000eff157230 */ /* 0x000fe20000004100 */
[----:B------:R-:W-:Y:S01]  /*6470*/  F2FP.F16.E4M3.UNPACK_B R27, R17 ;  /* 0x00000011ff1b723e */ /* 0x000fe200020006ff */
[----:B------:R-:W-:Y:S02]  /*6480*/  HADD2.F32 R17, -RZ, R12.H0_H0 ;  /* 0x2000000cff117230 */ /* 0x000fe40000004100 */
[----:B------:R-:W-:Y:S01]  /*6490*/  HADD2.F32 R25, -RZ, R16.H0_H0 ;  /* 0x20000010ff197230 */ /* 0x000fe20000004100 */
[----:B------:R-:W-:Y:S01]  /*64a0*/  F2FP.F16.E4M3.UNPACK_B R18, R18 ;  /* 0x00000012ff12723e */ /* 0x000fe200020006ff */
[----:B------:R-:W-:Y:S01]  /*64b0*/  HADD2.F32 R27, -RZ, R27.H0_H0 ;  /* 0x2000001bff1b7230 */ /* 0x000fe20000004100 */
[----:B---3--:R-:W-:-:S03]  /*64c0*/  F2FP.F16.E4M3.UNPACK_B R20, R20 ;  /* 0x00000014ff14723e */ /* 0x008fc600020006ff */
[----:B------:R-:W-:Y:S01]  /*64d0*/  HADD2.F32 R29, -RZ, R18.H0_H0 ;  /* 0x20000012ff1d7230 */ /* 0x000fe20000004100 */
[----:B-1----:R-:W-:Y:S01]  /*64e0*/  F2FP.F16.E4M3.UNPACK_B R24, R24 ;  /* 0x00000018ff18723e */ /* 0x002fe200020006ff */
[----:B------:R-:W-:Y:S01]  /*64f0*/  HADD2.F32 R31, -RZ, R20.H0_H0 ;  /* 0x20000014ff1f7230 */ /* 0x000fe20000004100 */
[----:B--2---:R-:W-:-:S03]  /*6500*/  F2FP.F16.E4M3.UNPACK_B R26, R26 ;  /* 0x0000001aff1a723e */ /* 0x004fc600020006ff */
[----:B------:R-:W-:Y:S01]  /*6510*/  HADD2.F32 R33, -RZ, R24.H0_H0 ;  /* 0x20000018ff217230 */ /* 0x000fe20000004100 */
[----:B----4-:R-:W-:Y:S01]  /*6520*/  F2FP.F16.E4M3.UNPACK_B R28, R28 ;  /* 0x0000001cff1c723e */ /* 0x010fe200020006ff */
[----:B------:R-:W-:Y:S01]  /*6530*/  HADD2.F32 R35, -RZ, R26.H0_H0 ;  /* 0x2000001aff237230 */ /* 0x000fe20000004100 */
[----:B-----5:R-:W-:-:S03]  /*6540*/  F2FP.F16.E4M3.UNPACK_B R30, R30 ;  /* 0x0000001eff1e723e */ /* 0x020fc600020006ff */
[----:B------:R-:W-:Y:S02]  /*6550*/  HADD2.F32 R37, -RZ, R28.H0_H0 ;  /* 0x2000001cff257230 */ /* 0x000fe40000004100 */
[----:B------:R-:W-:-:S07]  /*6560*/  HADD2.F32 R39, -RZ, R30.H0_H0 ;  /* 0x2000001eff277230 */ /* 0x000fce0000004100 */
.L_x_105:
[----:B------:R-:W-:Y:S05]  /*6570*/  BSYNC B0 ;  /* 0x0000000000007941 */ /* 0x000fea0003800000 */
.L_x_104:
[----:B------:R-:W-:Y:S01]  /*6580*/  @!PT LDS RZ, [RZ] ;  /* 0x00000000fffff984 */ /* 0x000fe20000000800 */
[----:B------:R-:W-:Y:S01]  /*6590*/  @!PT LDS RZ, [RZ] ;  /* 0x00000000fffff984 */ /* 0x000fe20000000800 */
[----:B------:R-:W-:Y:S01]  /*65a0*/  @!PT LDS RZ, [RZ] ;  /* 0x00000000fffff984 */ /* 0x000fe20000000800 */
[----:B------:R-:W-:Y:S01]  /*65b0*/  @!PT LDS RZ, [RZ] ;  /* 0x00000000fffff984 */ /* 0x000fe20000000800 */
[----:B------:R3:W-:Y:S06]  /*65c0*/  MEMBAR.ALL.CTA ;  /* 0x0000000000007992 */ /* 0x0007ec0000008000 */
[----:B---3--:R-:W3:Y:S01]  /*65d0*/  FENCE.VIEW.ASYNC.S ;  /* 0x00000000000073c6 */ /* 0x008ee20000000000 */
[----:B------:R-:W-:Y:S05]  /*65e0*/  @!P0 BRA `(.L_x_106) ;  /* 0x0000000000048947 */ /* 0x000fea0003800000 */
[----:B------:R-:W-:Y:S01]  /*65f0*/  BPT.TRAP 0x1 ;  /* 0x000000040000795c */ /* 0x000fe20000300000 */
.L_x_106:
[C---:B-12---:R-:W-:Y:S01]  /*6600*/  FMUL R6, R2.reuse, R137 ;  /* 0x0000008902067220 */ /* 0x046fe20000400000 */
        /* <DEDUP_REMOVED lines=9> */
[----:B------:R-:W-:Y:S01]  /*66a0*/  F2FP.SATFINITE.E4M3.F32.PACK_AB_MERGE_C R16, R41, R6, RZ ;  /* 0x000000062910723e */ /* 0x000fe200048070ff */
[C---:B------:R-:W-:Y:S01]  /*66b0*/  FMUL R6, R2.reuse, R139 ;  /* 0x0000008b02067220 */ /* 0x040fe20000400000 */
[C---:B------:R-:W-:Y:S01]  /*66c0*/  FMUL R138, R2.reuse, R138 ;  /* 0x0000008a028a7220 */ /* 0x040fe20000400000 */
[C---:B------:R-:W-:Y:S01]  /*66d0*/  FMUL R14, R2.reuse, R125 ;  /* 0x0000007d020e7220 */ /* 0x040fe20000400000 */
[----:B------:R-:W-:Y:S01]  /*66e0*/  FMUL R124, R2, R124 ;  /* 0x0000007c027c7220 */ /* 0x000fe20000400000 */
[-C--:B------:R-:W-:Y:S01]  /*66f0*/  FFMA R10, R29, R0.reuse, R10 ;  /* 0x000000001d0a7223 */ /* 0x080fe2000000000a */
[----:B------:R-:W-:-:S01]  /*6700*/  FFMA R45, R31, R0, R128 ;  /* 0x000000001f2d7223 */ /* 0x000fc20000000080 */
[----:B------:R-:W-:Y:S01]  /*6710*/  F2FP.SATFINITE.E4M3.F32.PACK_AB_MERGE_C R18, R43, R8, RZ ;  /* 0x000000082b12723e */ /* 0x000fe200048070ff */
[----:B------:R-:W-:Y:S01]  /*6720*/  UIADD3 UR4, UR47, 0x37508, URZ ;  /* 0x000375082f047890 */ /* 0x000fe2000fffe03f */
[C---:B------:R-:W-:Y:S01]  /*6730*/  FMUL R8, R2.reuse, R135 ;  /* 0x0000008702087220 */ /* 0x040fe20000400000 */
[C---:B------:R-:W-:Y:S01]  /*6740*/  FMUL R134, R2.reuse, R134 ;  /* 0x0000008602867220 */ /* 0x040fe20000400000 */
[C---:B------:R-:W-:Y:S01]  /*6750*/  FMUL R12, R2.reuse, R127 ;  /* 0x0000007f020c7220 */ /* 0x040fe20000400000 */
[----:B------:R-:W-:Y:S01]  /*6760*/  FMUL R126, R2, R126 ;  /* 0x0000007e027e7220 */ /* 0x000fe20000400000 */
[-C--:B------:R-:W-:Y:S01]  /*6770*/  FFMA R6, R5, R0.reuse, R6 ;  /* 0x0000000005067223 */ /* 0x080fe20000000006 */
[----:B------:R-:W-:-:S01]  /*6780*/  FFMA R41, R7, R0, R138 ;  /* 0x0000000007297223 */ /* 0x000fc2000000008a */
[-C--:B------:R-:W-:Y:S01]  /*6790*/  FFMA R14, R37, R0.reuse, R14 ;  /* 0x00000000250e7223 */ /* 0x080fe2000000000e */
[----:B------:R-:W-:-:S01]  /*67a0*/  FFMA R49, R39, R0, R124 ;  /* 0x0000000027317223 */ /* 0x000fc2000000007c */
[----:B------:R-:W-:Y:S01]  /*67b0*/  F2FP.SATFINITE.E4M3.F32.PACK_AB_MERGE_C R20, R45, R10, RZ ;  /* 0x0000000a2d14723e */ /* 0x000fe200048070ff */
[C---:B------:R-:W-:Y:S01]  /*67c0*/  FMUL R10, R2.reuse, R131 ;  /* 0x00000083020a7220 */ /* 0x040fe20000400000 */
[----:B------:R-:W-:Y:S01]  /*67d0*/  FMUL R130, R2, R130 ;  /* 0x0000008202827220 */ /* 0x000fe20000400000 */
[----:B------:R-:W-:Y:S01]  /*67e0*/  UPRMT UR4, UR43, 0x654, UR4 ;  /* 0x000006542b047896 */ /* 0x000fe20008000004 */
[-C--:B------:R-:W-:Y:S01]  /*67f0*/  FFMA R8, R13, R0.reuse, R8 ;  /* 0x000000000d087223 */ /* 0x080fe20000000008 */
[----:B------:R-:W-:-:S01]  /*6800*/  FFMA R43, R15, R0, R134 ;  /* 0x000000000f2b7223 */ /* 0x000fc20000000086 */
[-C--:B------:R-:W-:Y:S01]  /*6810*/  FFMA R12, R33, R0.reuse, R12 ;  /* 0x00000000210c7223 */ /* 0x080fe2000000000c */
[----:B------:R-:W-:-:S01]  /*6820*/  FFMA R47, R35, R0, R126 ;  /* 0x00000000232f7223 */ /* 0x000fc2000000007e */
[----:B------:R-:W-:Y:S01]  /*6830*/  F2FP.SATFINITE.E4M3.F32.PACK_AB_MERGE_C R14, R49, R14, RZ ;  /* 0x0000000e310e723e */ /* 0x000fe200048070ff */
[----:B------:R-:W-:-:S01]  /*6840*/  FFMA R10, R25, R0, R10 ;  /* 0x00000000190a7223 */ /* 0x000fc2000000000a */
[----:B------:R-:W-:Y:S01]  /*6850*/  F2FP.SATFINITE.E4M3.F32.PACK_AB_MERGE_C R6, R41, R6, R16 ;  /* 0x000000062906723e */ /* 0x000fe20004807010 */
[----:B------:R-:W-:-:S01]  /*6860*/  FFMA R45, R27, R0, R130 ;  /* 0x000000001b2d7223 */ /* 0x000fc20000000082 */
[----:B------:R-:W-:Y:S01]  /*6870*/  F2FP.SATFINITE.E4M3.F32.PACK_AB_MERGE_C R8, R43, R8, R18 ;  /* 0x000000082b08723e */ /* 0x000fe20004807012 */
[----:B---3--:R-:W-:Y:S01]  /*6880*/  SYNCS.ARRIVE.TRANS64.RED.A1T0 RZ, [UR4], RZ ;  /* 0x000000ffffff79a7 */ /* 0x008fe20008100404 */
[----:B------:R-:W-:Y:S01]  /*6890*/  F2FP.SATFINITE.E4M3.F32.PACK_AB_MERGE_C R12, R47, R12, R14 ;  /* 0x0000000c2f0c723e */ /* 0x000fe2000480700e */
[----:B------:R1:W-:Y:S01]  /*68a0*/  STS.U8 [R89+UR47+0x36000], R6 ;  /* 0x0360000659007988 */ /* 0x0003e2000800002f */
[--C-:B------:R-:W-:Y:S01]  /*68b0*/  SHF.R.U32.HI R41, RZ, 0x8, R6.reuse ;  /* 0x00000008ff297819 */ /* 0x100fe20000011606 */
[----:B------:R-:W-:Y:S01]  /*68c0*/  BSSY B0, `(.L_x_107) ;  /* 0x000002a000007945 */ /* 0x000fe20003800000 */
[----:B------:R-:W-:-:S02]  /*68d0*/  SHF.R.U32.HI R14, RZ, 0x10, R6 ;  /* 0x00000010ff0e7819 */ /* 0x000fc40000011606 */
[----:B------:R-:W-:Y:S01]  /*68e0*/  SHF.R.U32.HI R43, RZ, 0x18, R6 ;  /* 0x00000018ff2b7819 */ /* 0x000fe20000011606 */
[----:B------:R2:W-:Y:S01]  /*68f0*/  STS.U8 [R4+0x5000], R41 ;  /* 0x0050002904007388 */ /* 0x0005e20000000000 */
[----:B------:R-:W-:Y:S02]  /*6900*/  F2FP.SATFINITE.E4M3.F32.PACK_AB_MERGE_C R10, R45, R10, R20 ;  /* 0x0000000a2d0a723e */ /* 0x000fe40004807014 */
[--C-:B------:R-:W-:Y:S01]  /*6910*/  SHF.R.U32.HI R45, RZ, 0x8, R8.reuse ;  /* 0x00000008ff2d7819 */ /* 0x100fe20000011608 */
[----:B------:R-:W-:Y:S01]  /*6920*/  STS.U8 [R89+UR47+0x36008], R14 ;  /* 0x0360080e59007988 */ /* 0x000fe2000800002f */
[--C-:B------:R-:W-:Y:S02]  /*6930*/  SHF.R.U32.HI R16, RZ, 0x10, R8.reuse ;  /* 0x00000010ff107819 */ /* 0x100fe40000011608 */
[----:B------:R-:W-:Y:S01]  /*6940*/  SHF.R.U32.HI R47, RZ, 0x18, R8 ;  /* 0x00000018ff2f7819 */ /* 0x000fe20000011608 */
[----:B------:R3:W-:Y:S01]  /*6950*/  STS.U8 [R4+0x5008], R43 ;  /* 0x0050082b04007388 */ /* 0x0007e20000000000 */
[----:B------:R-:W-:-:S02]  /*6960*/  SHF.R.U32.HI R49, RZ, 0x8, R10 ;  /* 0x00000008ff317819 */ /* 0x000fc4000001160a */
[--C-:B-1----:R-:W-:Y:S01]  /*6970*/  SHF.R.U32.HI R6, RZ, 0x10, R10.reuse ;  /* 0x00000010ff067819 */ /* 0x102fe2000001160a */
[----:B------:R1:W-:Y:S01]  /*6980*/  STS.U8 [R89+UR47+0x36400], R8 ;  /* 0x0364000859007988 */ /* 0x0003e2000800002f */
[----:B--2---:R-:W-:-:S03]  /*6990*/  SHF.R.U32.HI R41, RZ, 0x18, R10 ;  /* 0x00000018ff297819 */ /* 0x004fc6000001160a */
[----:B------:R2:W-:Y:S01]  /*69a0*/  STS.U8 [R4+0x5400], R45 ;  /* 0x0054002d04007388 */ /* 0x0005e20000000000 */
[----:B---3--:R-:W-:-:S03]  /*69b0*/  SHF.R.U32.HI R43, RZ, 0x8, R12 ;  /* 0x00000008ff2b7819 */ /* 0x008fc6000001160c */
[----:B------:R3:W-:Y:S01]  /*69c0*/  STS.U8 [R89+UR47+0x36408], R16 ;  /* 0x0364081059007988 */ /* 0x0007e2000800002f */
[----:B-1----:R-:W-:-:S03]  /*69d0*/  SHF.R.U32.HI R8, RZ, 0x10, R12 ;  /* 0x00000010ff087819 */ /* 0x002fc6000001160c */
[----:B------:R3:W-:Y:S01]  /*69e0*/  STS.U8 [R4+0x5408], R47 ;  /* 0x0054082f04007388 */ /* 0x0007e20000000000 */
[----:B--2---:R-:W-:-:S03]  /*69f0*/  SHF.R.U32.HI R45, RZ, 0x18, R12 ;  /* 0x00000018ff2d7819 */ /* 0x004fc6000001160c */
        /* <DEDUP_REMOVED lines=14> */
[----:B-1----:R-:W-:Y:S06]  /*6ae0*/  BAR.SYNC.DEFER_BLOCKING 0x1, 0x100 ;  /* 0x0044000000007b1d */ /* 0x002fec0000010000 */
[----:B---3--:R-:W-:Y:S05]  /*6af0*/  @!P2 BRA `(.L_x_108) ;  /* 0x000000000018a947 */ /* 0x008fea0003800000 */
[----:B------:R-:W-:Y:S02]  /*6b00*/  UIADD3 UR6, UR46, 0x20, URZ ;  /* 0x000000202e067890 */ /* 0x000fe4000fffe03f */
[----:B------:R-:W-:Y:S01]  /*6b10*/  UIADD3 UR4, UR47, 0x36000, URZ ;  /* 0x000360002f047890 */ /* 0x000fe2000fffe03f */
[----:B------:R-:W-:-:S08]  /*6b20*/  UMOV UR5, UR45 ;  /* 0x0000002d00057c82 */ /* 0x000fd00008000000 */
[----:B------:R1:W-:Y:S01]  /*6b30*/  UTMASTG.2D [UR4], [UR60] ;  /* 0x000000043c0073b5 */ /* 0x0003e20008008000 */
[----:B------:R0:W-:Y:S01]  /*6b40*/  UTMACMDFLUSH ;  /* 0x00000000000079b7 */ /* 0x0001e20000000000 */
[----:B-1----:R-:W-:-:S04]  /*6b50*/  DEPBAR.LE SB0, 0x1 ;  /* 0x000080400000791a */ /* 0x002fc80000000000 */
.L_x_108:
[----:B------:R-:W-:Y:S05]  /*6b60*/  BSYNC B0 ;  /* 0x0000000000007941 */ /* 0x000fea0003800000 */
.L_x_107:
[----:B------:R-:W-:Y:S06]  /*6b70*/  BAR.SYNC.DEFER_BLOCKING 0x1, 0x100 ;  /* 0x0044000000007b1d */ /* 0x000fec0000010000 */
[----:B------:R-:W-:Y:S05]  /*6b80*/  @!P0 BRA `(.L_x_109) ;  /* 0x0000000000048947 */ /* 0x000fea0003800000 */
[----:B------:R-:W-:Y:S01]  /*6b90*/  BPT.TRAP 0x1 ;  /* 0x000000040000795c */ /* 0x000fe20000300000 */
.L_x_109:
[----:B------:R-:W1:Y:S02]  /*6ba0*/  SYNCS.PHASECHK.TRANS64.TRYWAIT P3, [UR47+0x374f0], R3 ;  /* 0x0374f003ff0075a7 */ /* 0x000e64000806016f */
[----:B-1----:R-:W-:Y:S05]  /*6bb0*/  @!P3 BRA `(.L_x_110) ;  /* 0x000000800024b947 */ /* 0x002fea0003800000 */
.L_x_277:
[----:B------:R-:W-:Y:S04]  /*6bc0*/  BSSY B0, `(.L_x_111) ;  /* 0x0000032000007945 */ /* 0x000fe80003800000 */
[----:B------:R-:W-:Y:S05]  /*6bd0*/  @!P1 BRA `(.L_x_112) ;  /* 0x0000000000c09947 */ /* 0x000fea0003800000 */
[----:B------:R-:W2:Y:S04]  /*6be0*/  LDS.U8 R5, [R89+UR47+0x33000] ;  /* 0x0330002f59057984 */ /* 0x000ea80008000000 */
[----:B-1----:R-:W1:Y:S04]  /*6bf0*/  LDS.U8 R6, [R4+0x2000] ;  /* 0x0020000004067984 */ /* 0x002e680000000000 */
[----:B------:R-:W3:Y:S04]  /*6c00*/  LDS.U8 R7, [R89+UR47+0x33008] ;  /* 0x0330082f59077984 */ /* 0x000ee80008000000 */
        /* <DEDUP_REMOVED lines=10> */
[----:B-1----:R-:W-:Y:S01]  /*6cb0*/  F2FP.F16.E4M3.UNPACK_B R6, R6 ;  /* 0x00000006ff06723e */ /* 0x002fe200020006ff */
[----:B------:R-:W-:Y:S02]  /*6cc0*/  HADD2.F32 R5, -RZ, R5.H0_H0 ;  /* 0x20000005ff057230 */ /* 0x000fe40000004100 */
[----:B------:R-:W1:Y:S01]  /*6cd0*/  LDS.U8 R24, [R89+UR47+0x33c00] ;  /* 0x033c002f59187984 */ /* 0x000e620008000000 */
[----:B---3--:R-:W-:Y:S01]  /*6ce0*/  F2FP.F16.E4M3.UNPACK_B R9, R7 ;  /* 0x00000007ff09723e */ /* 0x008fe200020006ff */
[----:B------:R-:W-:Y:S02]  /*6cf0*/  HADD2.F32 R7, -RZ, R6.H0_H0 ;  /* 0x20000006ff077230 */ /* 0x000fe40000004100 */
[----:B------:R-:W3:Y:S01]  /*6d00*/  LDS.U8 R26, [R4+0x2c00] ;  /* 0x002c0000041a7984 */ /* 0x000ee20000000000 */
        /* <DEDUP_REMOVED lines=18> */
[----:B--2---:R-:W-:-:S03]  /*6e30*/  F2FP.F16.E4M3.UNPACK_B R20, R20 ;  /* 0x00000014ff14723e */ /* 0x004fc600020006ff */
[----:B------:R-:W-:Y:S01]  /*6e40*/  HADD2.F32 R29, -RZ, R18.H0_H0 ;  /* 0x20000012ff1d7230 */ /* 0x000fe20000004100 */
[----:B-1----:R-:W-:Y:S01]  /*6e50*/  F2FP.F16.E4M3.UNPACK_B R24, R24 ;  /* 0x00000018ff18723e */ /* 0x002fe200020006ff */
[----:B------:R-:W-:Y:S01]  /*6e60*/  HADD2.F32 R31, -RZ, R20.H0_H0 ;  /* 0x20000014ff1f7230 */ /* 0x000fe20000004100 */
[----:B---3--:R-:W-:-:S03]  /*6e70*/  F2FP.F16.E4M3.UNPACK_B R26, R26 ;  /* 0x0000001aff1a723e */ /* 0x008fc600020006ff */
[----:B------:R-:W-:Y:S01]  /*6e80*/  HADD2.F32 R33, -RZ, R24.H0_H0 ;  /* 0x20000018ff217230 */ /* 0x000fe20000004100 */
[----:B----4-:R-:W-:Y:S01]  /*6e90*/  F2FP.F16.E4M3.UNPACK_B R28, R28 ;  /* 0x0000001cff1c723e */ /* 0x010fe200020006ff */
[----:B------:R-:W-:Y:S01]  /*6ea0*/  HADD2.F32 R35, -RZ, R26.H0_H0 ;  /* 0x2000001aff237230 */ /* 0x000fe20000004100 */
[----:B-----5:R-:W-:-:S03]  /*6eb0*/  F2FP.F16.E4M3.UNPACK_B R30, R30 ;  /* 0x0000001eff1e723e */ /* 0x020fc600020006ff */
[----:B------:R-:W-:Y:S02]  /*6ec0*/  HADD2.F32 R37, -RZ, R28.H0_H0 ;  /* 0x2000001cff257230 */ /* 0x000fe40000004100 */
[----:B------:R-:W-:-:S07]  /*6ed0*/  HADD2.F32 R39, -RZ, R30.H0_H0 ;  /* 0x2000001eff277230 */ /* 0x000fce0000004100 */
.L_x_112:
[----:B------:R-:W-:Y:S05]  /*6ee0*/  BSYNC B0 ;  /* 0x0000000000007941 */ /* 0x000fea0003800000 */
.L_x_111:
        /* <DEDUP_REMOVED lines=8> */
.L_x_113:
        /* <DEDUP_REMOVED lines=40> */
[----:B--2---:R-:W-:Y:S01]  /*71f0*/  SYNCS.ARRIVE.TRANS64.RED.A1T0 RZ, [UR4], RZ ;  /* 0x000000ffffff79a7 */ /* 0x004fe20008100404 */
        /* <DEDUP_REMOVED lines=45> */
.L_x_115:
[----:B------:R-:W-:Y:S05]  /*74d0*/  BSYNC B0 ;  /* 0x0000000000007941 */ /* 0x000fea0003800000 */
.L_x_114:
[----:B------:R-:W-:Y:S06]  /*74e0*/  BAR.SYNC.DEFER_BLOCKING 0x1, 0x100 ;  /* 0x0044000000007b1d */ /* 0x000fec0000010000 */
[----:B------:R-:W-:Y:S05]  /*74f0*/  @!P0 BRA `(.L_x_116) ;  /* 0x0000000000048947 */ /* 0x000fea0003800000 */
[----:B------:R-:W-:Y:S01]  /*7500*/  BPT.TRAP 0x1 ;  /* 0x000000040000795c */ /* 0x000fe20000300000 */
.L_x_116:
[----:B------:R-:W1:Y:S02]  /*7510*/  SYNCS.PHASECHK.TRANS64.TRYWAIT P3, [UR47+0x374f8], R3 ;  /* 0x0374f803ff0075a7 */ /* 0x000e64000806016f */
[----:B-1----:R-:W-:Y:S05]  /*7520*/  @!P3 BRA `(.L_x_117) ;  /* 0x0000007400e0b947 */ /* 0x002fea0003800000 */
.L_x_278:
[----:B------:R-:W-:Y:S04]  /*7530*/  BSSY B0, `(.L_x_118) ;  /* 0x0000032000007945 */ /* 0x000fe80003800000 */
[----:B------:R-:W-:Y:S05]  /*7540*/  @!P1 BRA `(.L_x_119) ;  /* 0x0000000000c09947 */ /* 0x000fea0003800000 */
[----:B-1----:R-:W1:Y:S04]  /*7550*/  LDS.U8 R3, [R89+UR47+0x34000] ;  /* 0x0340002f59037984 */ /* 0x002e680008000000 */
[----:B------:R-:W2:Y:S04]  /*7560*/  LDS.U8 R6, [R4+0x3000] ;  /* 0x0030000004067984 */ /* 0x000ea80000000000 */
        /* <DEDUP_REMOVED lines=9> */
[----:B-1----:R-:W-:-:S03]  /*7600*/  F2FP.F16.E4M3.UNPACK_B R3, R3 ;  /* 0x00000003ff03723e */ /* 0x002fc600020006ff */
[----:B------:R-:W1:Y:S01]  /*7610*/  LDS.U8 R20, [R4+0x3808] ;  /* 0x0038080004147984 */ /* 0x000e620000000000 */
[----:B--2---:R-:W-:Y:S01]  /*7620*/  F2FP.F16.E4M3.UNPACK_B R6, R6 ;  /* 0x00000006ff06723e */ /* 0x004fe200020006ff */
[----:B------:R-:W-:Y:S02]  /*7630*/  HADD2.F32 R5, -RZ, R3.H0_H0 ;  /* 0x20000003ff057230 */ /* 0x000fe40000004100 */
[----:B------:R-:W2:Y:S01]  /*7640*/  LDS.U8 R24, [R89+UR47+0x34c00] ;  /* 0x034c002f59187984 */ /* 0x000ea20008000000 */
        /* <DEDUP_REMOVED lines=21> */
[----:B-1----:R-:W-:-:S03]  /*77a0*/  F2FP.F16.E4M3.UNPACK_B R20, R20 ;  /* 0x00000014ff14723e */ /* 0x002fc600020006ff */
[----:B------:R-:W-:Y:S01]  /*77b0*/  HADD2.F32 R29, -RZ, R18.H0_H0 ;  /* 0x20000012ff1d7230 */ /* 0x000fe20000004100 */
[----:B--2---:R-:W-:Y:S01]  /*77c0*/  F2FP.F16.E4M3.UNPACK_B R24, R24 ;  /* 0x00000018ff18723e */ /* 0x004fe200020006ff */
        /* <DEDUP_REMOVED lines=8> */
.L_x_119:
[----:B------:R-:W-:Y:S05]  /*7850*/  BSYNC B0 ;  /* 0x0000000000007941 */ /* 0x000fea0003800000 */
.L_x_118:
        /* <DEDUP_REMOVED lines=8> */
.L_x_120:
[C---:B------:R-:W-:Y:S01]  /*78e0*/  FMUL R8, R2.reuse, R105 ;  /* 0x0000006902087220 */ /* 0x040fe20000400000 */
[C---:B------:R-:W-:Y:S01]  /*78f0*/  FMUL R104, R2.reuse, R104 ;  /* 0x0000006802687220 */ /* 0x040fe20000400000 */
[C---:B-1----:R-:W-:Y:S01]  /*7900*/  FMUL R6, R2.reuse, R107 ;  /* 0x0000006b02067220 */ /* 0x042fe20000400000 */
[C---:B------:R-:W-:Y:S01]  /*7910*/  FMUL R106, R2.reuse, R106 ;  /* 0x0000006a026a7220 */ /* 0x040fe20000400000 */
[C---:B------:R-:W-:Y:S01]  /*7920*/  FMUL R12, R2.reuse, R101 ;  /* 0x00000065020c7220 */ /* 0x040fe20000400000 */
[----:B------:R-:W-:Y:S01]  /*7930*/  FMUL R100, R2, R100 ;  /* 0x0000006402647220 */ /* 0x000fe20000400000 */
[----:B------:R-:W-:-:S01]  /*7940*/  FFMA R8, R9, R0, R8 ;  /* 0x0000000009087223 */ /* 0x000fc20000000008 */
[----:B------:R-:W-:Y:S01]  /*7950*/  FFMA R11, R11, R0, R104 ;  /* 0x000000000b0b7223 */ /* 0x000fe20000000068 */
        /* <DEDUP_REMOVED lines=11> */
[C---:B------:R-:W-:Y:S01]  /*7a10*/  FMUL R98, R2.reuse, R98 ;  /* 0x0000006202627220 */ /* 0x040fe20000400000 */
[C---:B------:R-:W-:Y:S01]  /*7a20*/  FMUL R18, R2.reuse, R95 ;  /* 0x0000005f02127220 */ /* 0x040fe20000400000 */
[C---:B------:R-:W-:Y:S01]  /*7a30*/  FMUL R94, R2.reuse, R94 ;  /* 0x0000005e025e7220 */ /* 0x040fe20000400000 */
[C---:B------:R-:W-:Y:S01]  /*7a40*/  FMUL R20, R2.reuse, R19 ;  /* 0x0000001302147220 */ /* 0x040fe20000400000 */
[----:B------:R-:W-:Y:S01]  /*7a50*/  UPRMT UR4, UR43, 0x654, UR4 ;  /* 0x000006542b047896 */ /* 0x000fe20008000004 */
[----:B------:R-:W-:Y:S01]  /*7a60*/  FMUL R2, R2, R92 ;  /* 0x0000005c02027220 */ /* 0x000fe20000400000 */
        /* <DEDUP_REMOVED lines=8> */
[-C--:B------:R-:W-:Y:S01]  /*7af0*/  FFMA R20, R37, R0.reuse, R20 ;  /* 0x0000000025147223 */ /* 0x080fe20000000014 */
[----:B------:R-:W-:-:S01]  /*7b00*/  FFMA R39, R39, R0, R2 ;  /* 0x0000000027277223 */ /* 0x000fc20000000002 */
[-C--:B------:R-:W-:Y:S01]  /*7b10*/  FFMA R18, R33, R0.reuse, R18 ;  /* 0x0000000021127223 */ /* 0x080fe20000000012 */
[----:B------:R-:W-:-:S01]  /*7b20*/  FFMA R35, R35, R0, R94 ;  /* 0x0000000023237223 */ /* 0x000fc2000000005e */
[----:B------:R-:W-:Y:S01]  /*7b30*/  F2FP.SATFINITE.E4M3.F32.PACK_AB_MERGE_C R16, R31, R16, RZ ;  /* 0x000000101f10723e */ /* 0x000fe200048070ff */
        /* <DEDUP_REMOVED lines=8> */
[----:B------:R-:W-:Y:S02]  /*7bc0*/  F2FP.SATFINITE.E4M3.F32.PACK_AB_MERGE_C R20, R39, R20, RZ ;  /* 0x000000142714723e */ /* 0x000fe400048070ff */
[----:B------:R-:W-:Y:S01]  /*7bd0*/  F2FP.SATFINITE.E4M3.F32.PACK_AB_MERGE_C R14, R27, R14, R16 ;  /* 0x0000000e1b0e723e */ /* 0x000fe20004807010 */
[----:B------:R-:W-:Y:S01]  /*7be0*/  STS.U8 [R89+UR47+0x36008], R0 ;  /* 0x0360080059007988 */ /* 0x000fe2000800002f */
[--C-:B------:R-:W-:Y:S02]  /*7bf0*/  SHF.R.U32.HI R7, RZ, 0x8, R10.reuse ;  /* 0x00000008ff077819 */ /* 0x100fe4000001160a */
[--C-:B------:R-:W-:Y:S01]  /*7c00*/  SHF.R.U32.HI R2, RZ, 0x10, R10.reuse ;  /* 0x00000010ff027819 */ /* 0x100fe2000001160a */
[----:B------:R3:W-:Y:S01]  /*7c10*/  STS.U8 [R4+0x5008], R5 ;  /* 0x0050080504007388 */ /* 0x0007e20000000000 */
[----:B------:R-:W-:-:S02]  /*7c20*/  SHF.R.U32.HI R9, RZ, 0x18, R10 ;  /* 0x00000018ff097819 */ /* 0x000fc4000001160a */
[----:B------:R-:W-:Y:S01]  /*7c30*/  F2FP.SATFINITE.E4M3.F32.PACK_AB_MERGE_C R18, R35, R18, R20 ;  /* 0x000000122312723e */ /* 0x000fe20004807014 */
[----:B------:R-:W-:Y:S01]  /*7c40*/  STS.U8 [R89+UR47+0x36400], R10 ;  /* 0x0364000a59007988 */ /* 0x000fe2000800002f */
[--C-:B------:R-:W-:Y:S02]  /*7c50*/  SHF.R.U32.HI R11, RZ, 0x8, R14.reuse ;  /* 0x00000008ff0b7819 */ /* 0x100fe4000001160e */
[--C-:B-1----:R-:W-:Y:S01]  /*7c60*/  SHF.R.U32.HI R6, RZ, 0x10, R14.reuse ;  /* 0x00000010ff067819 */ /* 0x102fe2000001160e */
[----:B------:R1:W-:Y:S01]  /*7c70*/  STS.U8 [R4+0x5400], R7 ;  /* 0x0054000704007388 */ /* 0x0003e20000000000 */
[----:B--2---:R-:W-:Y:S02]  /*7c80*/  SHF.R.U32.HI R3, RZ, 0x18, R14 ;  /* 0x00000018ff037819 */ /* 0x004fe4000001160e */
[--C-:B---3--:R-:W-:Y:S01]  /*7c90*/  SHF.R.U32.HI R5, RZ, 0x8, R18.reuse ;  /* 0x00000008ff057819 */ /* 0x108fe20000011612 */
[----:B------:R2:W-:Y:S01]  /*7ca0*/  STS.U8 [R89+UR47+0x36408], R2 ;  /* 0x0364080259007988 */ /* 0x0005e2000800002f */
[----:B------:R-:W-:-:S03]  /*7cb0*/  SHF.R.U32.HI R0, RZ, 0x10, R18 ;  /* 0x00000010ff007819 */ /* 0x000fc60000011612 */
        /* <DEDUP_REMOVED lines=17> */
[----:B--2---:R-:W-:Y:S05]  /*7dd0*/  @!P2 BRA `(.L_x_122) ;  /* 0x000000000018a947 */ /* 0x004fea0003800000 */
[----:B------:R-:W-:Y:S02]  /*7de0*/  UIADD3 UR6, UR46, 0x60, URZ ;  /* 0x000000602e067890 */ /* 0x000fe4000fffe03f */
[----:B------:R-:W-:Y:S01]  /*7df0*/  UIADD3 UR4, UR47, 0x36000, URZ ;  /* 0x000360002f047890 */ /* 0x000fe2000fffe03f */
[----:B------:R-:W-:-:S08]  /*7e00*/  UMOV UR5, UR45 ;  /* 0x0000002d00057c82 */ /* 0x000fd00008000000 */
[----:B------:R1:W-:Y:S01]  /*7e10*/  UTMASTG.2D [UR4], [UR60] ;  /* 0x000000043c0073b5 */ /* 0x0003e20008008000 */
[----:B------:R0:W-:Y:S01]  /*7e20*/  UTMACMDFLUSH ;  /* 0x00000000000079b7 */ /* 0x0001e20000000000 */
[----:B-1----:R-:W-:-:S04]  /*7e30*/  DEPBAR.LE SB0, 0x1 ;  /* 0x000080400000791a */ /* 0x002fc80000000000 */
.L_x_122:
[----:B------:R-:W-:Y:S05]  /*7e40*/  BSYNC B0 ;  /* 0x0000000000007941 */ /* 0x000fea0003800000 */
.L_x_121:
[----:B------:R-:W-:Y:S01]  /*7e50*/  UISETP.NE.AND UP0, UPT, UR49, 0x3, UPT ;  /* 0x000000033100788c */ /* 0x000fe2000bf05270 */
[----:B------:R-:W-:Y:S05]  /*7e60*/  BAR.SYNC.DEFER_BLOCKING 0x1, 0x100 ;  /* 0x0044000000007b1d */ /* 0x000fea0000010000 */
[----:B------:R-:W-:-:S13]  /*7e70*/  PLOP3.LUT P1, PT, PT, PT, UP0, 0x80, 0x0 ;  /* 0x000000000000781c */ /* 0x000fda0003f2f008 */
[----:B------:R-:W-:Y:S05]  /*7e80*/  @!P1 BRA `(.L_x_123) ;  /* 0x0000000000049947 */ /* 0x000fea0003800000 */
[----:B------:R-:W-:Y:S01]  /*7e90*/  BPT.TRAP 0x1 ;  /* 0x000000040000795c */ /* 0x000fe20000300000 */
.L_x_123:
[----:B------:R-:W-:Y:S01]  /*7ea0*/  ULEA UR4, UR37, UR47, 0x3 ;  /* 0x0000002f25047291 */ /* 0x000fe2000f8e183f */
[----:B------:R-:W-:-:S08]  /*7eb0*/  SHF.L.U32 R0, R158, 0x1f, RZ ;  /* 0x0000001f9e007819 */ /* 0x000fd000000006ff */
[----:B------:R-:W1:Y:S02]  /*7ec0*/  SYNCS.PHASECHK.TRANS64.TRYWAIT P0, [UR4+0x37400], R0 ;  /* 0x03740000ff0075a7 */ /* 0x000e640008000144 */
[----:B-1----:R-:W-:Y:S05]  /*7ed0*/  @!P0 BRA `(.L_x_124) ;  /* 0x0000006c008c8947 */ /* 0x002fea0003800000 */
.L_x_279:
[----:B------:R-:W-:-:S09]  /*7ee0*/  ULEA UR5, UR37, UR47, 0x4 ;  /* 0x0000002f25057291 */ /* 0x000fd2000f8e203f */
[----:B------:R-:W2:Y:S01]  /*7ef0*/  LDS.128 R16, [UR5+0x37530] ;  /* 0x03753005ff107984 */ /* 0x000ea20008000c00 */
        /* <DEDUP_REMOVED lines=8> */
.L_x_125:
[----:B--2---:R-:W-:Y:S01]  /*7f80*/  ISETP.NE.AND P0, PT, R19, RZ, PT ;  /* 0x000000ff1300720c */ /* 0x004fe20003f05270 */
[----:B------:R-:W-:Y:S01]  /*7f90*/  UIADD3 UR4, UR4, 0x37440, URZ ;  /* 0x0003744004047890 */ /* 0x000fe2000fffe03f */
[CC--:B------:R-:W-:Y:S02]  /*7fa0*/  ISETP.NE.AND P1, PT, R93.reuse, R18.reuse, PT ;  /* 0x000000125d00720c */ /* 0x0c0fe40003f25270 */
[----:B------:R-:W-:Y:S01]  /*7fb0*/  ISETP.EQ.OR P0, PT, R93, R18, !P0 ;  /* 0x000000125d00720c */ /* 0x000fe20004702670 */
[----:B------:R-:W-:-:S09]  /*7fc0*/  UPRMT UR4, UR43, 0x654, UR4 ;  /* 0x000006542b047896 */ /* 0x000fd20008000004 */
[----:B---3--:R-:W-:Y:S03]  /*7fd0*/  SYNCS.ARRIVE.TRANS64.RED.A1T0 RZ, [UR4], RZ ;  /* 0x000000ffffff79a7 */ /* 0x008fe60008100404 */
[----:B------:R-:W-:Y:S05]  /*7fe0*/  @P0 BRA `(.L_x_126) ;  /* 0x0000000000f00947 */ /* 0x000fea0003800000 */
[----:B------:R-:W-:-:S13]  /*7ff0*/  ISETP.NE.AND P0, PT, RZ, UR56, PT ;  /* 0x00000038ff007c0c */ /* 0x000fda000bf05270 */
[----:B------:R-:W-:Y:S05]  /*8000*/  @P0 BRA `(.L_x_126) ;  /* 0x0000000000e80947 */ /* 0x000fea0003800000 */
[----:B-1----:R-:W1:Y:S01]  /*8010*/  S2R R0, SR_LANEID ;  /* 0x0000000000007919 */ /* 0x002e620000000000 */
[----:B------:R-:W-:Y:S01]  /*8020*/  ELECT P0, URZ, PT ;  /* 0x00000000003f782f */ /* 0x000fe20003800000 */
[----:B------:R-:W-:Y:S01]  /*8030*/  BSSY B0, `(.L_x_127) ;  /* 0x000002c000007945 */ /* 0x000fe20003800000 */
[----:B-1----:R-:W-:-:S11]  /*8040*/  IMAD.SHL.U32 R15, R0, 0x4, RZ ;  /* 0x00000004000f7824 */ /* 0x002fd600078e00ff */
[----:B------:R-:W-:Y:S05]  /*8050*/  @!P0 BRA `(.L_x_128) ;  /* 0x0000000000a48947 */ /* 0x000fea0003800000 */
[----:B------:R-:W-:Y:S01]  /*8060*/  IMAD.SHL.U32 R0, R18, 0x8, RZ ;  /* 0x0000000812007824 */ /* 0x000fe200078e00ff */
[----:B------:R-:W-:Y:S01]  /*8070*/  SHF.R.S32.HI R3, RZ, 0x1f, R18 ;  /* 0x0000001fff037819 */ /* 0x000fe20000011412 */
[----:B------:R-:W-:-:S03]  /*8080*/  ULDC.64 UR4, c[0x0][0x820] ;  /* 0x0002080000047ab9 */ /* 0x000fc60000000a00 */
[----:B------:R-:W-:Y:S02]  /*8090*/  SHF.L.U64.HI R8, R18, 0x3, R3 ;  /* 0x0000000312087819 */ /* 0x000fe40000010203 */
[----:B------:R-:W-:Y:S01]  /*80a0*/  IADD3 R4, P0, R0, UR4, RZ ;  /* 0x0000000400047c10 */ /* 0x000fe2000ff1e0ff */
[----:B------:R-:W1:Y:S03]  /*80b0*/  LDC.64 R2, c[0x0][0x290] ;  /* 0x0000a400ff027b82 */ /* 0x000e660000000a00 */
[----:B------:R-:W-:Y:S01]  /*80c0*/  IADD3.X R5, R8, UR5, RZ, P0, !PT ;  /* 0x0000000508057c10 */ /* 0x000fe200087fe4ff */
[----:B------:R-:W-:-:S05]  /*80d0*/  ULDC.64 UR4, c[0x0][0x818] ;  /* 0x0002060000047ab9 */ /* 0x000fca0000000a00 */
[----:B------:R-:W2:Y:S01]  /*80e0*/  LDG.E.64 R4, desc[UR58][R4.64] ;  /* 0x0000003a04047981 */ /* 0x000ea2000c1e1b00 */
[----:B-1----:R-:W-:Y:S01]  /*80f0*/  IMAD.WIDE R6, R18, 0xc, R2 ;  /* 0x0000000c12067825 */ /* 0x002fe200078e0202 */
[----:B------:R-:W-:Y:S02]  /*8100*/  IADD3 R2, P0, R0, UR4, RZ ;  /* 0x0000000400027c10 */ /* 0x000fe4000ff1e0ff */
[----:B------:R-:W1:Y:S02]  /*8110*/  LDS R0, [UR51+0x1c] ;  /* 0x00001c33ff007984 */ /* 0x000e640008000800 */
[----:B------:R-:W-:Y:S02]  /*8120*/  IADD3.X R3, R8, UR5, RZ, P0, !PT ;  /* 0x0000000508037c10 */ /* 0x000fe400087fe4ff */
[----:B------:R-:W3:Y:S04]  /*8130*/  LDG.E R9, desc[UR58][R6.64] ;  /* 0x0000003a06097981 */ /* 0x000ee8000c1e1900 */
[----:B------:R4:W5:Y:S04]  /*8140*/  LDG.E R12, desc[UR58][R6.64+0x4] ;  /* 0x0000043a060c7981 */ /* 0x000968000c1e1900 */
[----:B------:R-:W5:Y:S01]  /*8150*/  LDG.E.64 R2, desc[UR58][R2.64] ;  /* 0x0000003a02027981 */ /* 0x000f62000c1e1b00 */
[----:B------:R-:W-:-:S03]  /*8160*/  CS2R R10, SRZ ;  /* 0x00000000000a7805 */ /* 0x000fc6000001ff00 */
[----:B------:R-:W-:Y:S01]  /*8170*/  STS [UR51+0x30], RZ ;  /* 0x000030ffff007988 */ /* 0x000fe20008000833 */
[----:B----4-:R-:W-:-:S05]  /*8180*/  IMAD.U32 R6, RZ, RZ, UR51 ;  /* 0x00000033ff067e24 */ /* 0x010fca000f8e00ff */
[----:B------:R-:W-:-:S05]  /*8190*/  SHF.R.U64 R6, R6, 0x4, RZ ;  /* 0x0000000406067819 */ /* 0x000fca00000012ff */
[----:B------:R-:W-:Y:S04]  /*81a0*/  STS [UR51+0x10], R6 ;  /* 0x00001006ff007988 */ /* 0x000fe80008000833 */
[----:B------:R-:W-:Y:S01]  /*81b0*/  STS [UR51+0x14], R6 ;  /* 0x00001406ff007988 */ /* 0x000fe20008000833 */
[----:B--2---:R-:W-:-:S04]  /*81c0*/  LOP3.LUT R13, R5, 0x1fffffff, RZ, 0xc0, !PT ;  /* 0x1fffffff050d7812 */ /* 0x004fc800078ec0ff */
[--C-:B------:R-:W-:Y:S02]  /*81d0*/  SHF.R.U32.HI R5, RZ, 0x4, R13.reuse ;  /* 0x00000004ff057819 */ /* 0x100fe4000001160d */
[----:B------:R-:W-:Y:S02]  /*81e0*/  SHF.R.U64 R4, R4, 0x4, R13 ;  /* 0x0000000404047819 */ /* 0x000fe4000000120d */
[----:B-1----:R-:W-:-:S03]  /*81f0*/  LOP3.LUT R0, R0, 0xf, R5, 0xb8, !PT ;  /* 0x0000000f00007812 */ /* 0x002fc600078eb805 */
[----:B------:R-:W-:Y:S04]  /*8200*/  STS [UR51+0xc], R4 ;  /* 0x00000c04ff007988 */ /* 0x000fe80008000833 */
[----:B------:R-:W-:Y:S04]  /*8210*/  STS [UR51+0x1c], R0 ;  /* 0x00001c00ff007988 */ /* 0x000fe80008000833 */
[----:B------:R-:W1:Y:S01]  /*8220*/  LDS R5, [UR51+0x1c] ;  /* 0x00001c33ff057984 */ /* 0x000e620008000800 */
[----:B---3--:R-:W-:Y:S02]  /*8230*/  VIADD R8, R9, 0xffffffff ;  /* 0xffffffff09087836 */ /* 0x008fe40000000000 */
[----:B-----5:R-:W-:Y:S01]  /*8240*/  VIADD R9, R12, 0xffffffff ;  /* 0xffffffff0c097836 */ /* 0x020fe20000000000 */
[----:B------:R-:W-:Y:S04]  /*8250*/  STS.64 [UR51], R2 ;  /* 0x00000002ff007988 */ /* 0x000fe80008000a33 */
[----:B------:R-:W-:Y:S01]  /*8260*/  STS.128 [UR51+0x20], R8 ;  /* 0x00002008ff007988 */ /* 0x000fe20008000c33 */
        /* <DEDUP_REMOVED lines=8> */
.L_x_128:
[----:B------:R-:W-:Y:S05]  /*82f0*/  BSYNC B0 ;  /* 0x0000000000007941 */ /* 0x000fea0003800000 */
.L_x_127:
[----:B------:R-:W-:Y:S01]  /*8300*/  NOP ;  /* 0x0000000000007918 */ /* 0x000fe20000000000 */
[----:B------:R2:W3:Y:S01]  /*8310*/  LDS R5, [R15+UR51] ;  /* 0x000000330f057984 */ /* 0x0004e20008000800 */
[----:B------:R-:W-:Y:S02]  /*8320*/  ELECT P0, URZ, PT ;  /* 0x00000000003f782f */ /* 0x000fe40003800000 */
[----:B------:R-:W-:Y:S01]  /*8330*/  IADD3 R2, P2, R15, UR60, RZ ;  /* 0x0000003c0f027c10 */ /* 0x000fe2000ff5e0ff */
[----:B------:R-:W-:Y:S04]  /*8340*/  BSSY B0, `(.L_x_129) ;  /* 0x0000005000007945 */ /* 0x000fe80003800000 */
[----:B------:R-:W-:-:S06]  /*8350*/  IMAD.X R3, RZ, RZ, UR61, P2 ;  /* 0x0000003dff037e24 */ /* 0x000fcc00090e06ff */
[----:B--2---:R-:W-:Y:S05]  /*8360*/  @!P0 BRA `(.L_x_130) ;  /* 0x0000000000088947 */ /* 0x004fea0003800000 */
[----:B------:R0:W-:Y:S01]  /*8370*/  UTMACMDFLUSH ;  /* 0x00000000000079b7 */ /* 0x0001e20000000000 */
[----:B------:R-:W-:-:S04]  /*8380*/  DEPBAR.LE SB0, 0x0 ;  /* 0x000080000000791a */ /* 0x000fc80000000000 */
.L_x_130:
[----:B------:R-:W-:Y:S05]  /*8390*/  BSYNC B0 ;  /* 0x0000000000007941 */ /* 0x000fea0003800000 */
.L_x_129:
[----:B---3--:R2:W5:Y:S02]  /*83a0*/  ATOMG.E.EXCH.STRONG.GPU PT, RZ, [R2], R5 ;  /* 0x0000000502ff73a8 */ /* 0x00856400041ee100 */
.L_x_126:
[----:B------:R-:W-:Y:S01]  /*83b0*/  UIMAD.WIDE.U32 UR4, UR57, -0x55555555, URZ ;  /* 0xaaaaaaab390478a5 */ /* 0x000fe2000f8e003f */
[----:B------:R-:W-:Y:S01]  /*83c0*/  ISETP.NE.AND P0, PT, R19, RZ, PT ;  /* 0x000000ff1300720c */ /* 0x000fe20003f05270 */
[----:B------:R-:W-:Y:S01]  /*83d0*/  UIADD3 UR37, UR37, 0x1, URZ ;  /* 0x0000000125257890 */ /* 0x000fe2000fffe03f */
[----:B-1----:R-:W-:Y:S01]  /*83e0*/  SEL R0, RZ, 0x1, !P1 ;  /* 0x00000001ff007807 */ /* 0x002fe20004800000 */
[----:B------:R-:W-:Y:S01]  /*83f0*/  USHF.R.U32.HI UR4, URZ, 0x2, UR5 ;  /* 0x000000023f047899 */ /* 0x000fe20008011605 */
[----:B------:R-:W-:Y:S01]  /*8400*/  LOP3.LUT R157, R157, 0x1, RZ, 0x3c, !PT ;  /* 0x000000019d9d7812 */ /* 0x000fe200078e3cff */
[----:B------:R-:W-:Y:S02]  /*8410*/  UISETP.NE.AND UP0, UPT, UR37, 0x8, UPT ;  /* 0x000000082500788c */ /* 0x000fe4000bf05270 */
[----:B------:R-:W-:Y:S02]  /*8420*/  UIMAD UR57, UR4, -0x6, UR57 ;  /* 0xfffffffa043978a4 */ /* 0x000fe4000f8e0239 */
[----:B------:R-:W-:-:S02]  /*8430*/  USEL UR4, URZ, 0x1, UP0 ;  /* 0x000000013f047887 */ /* 0x000fc40008000000 */
[----:B------:R-:W-:-:S04]  /*8440*/  USEL UR37, UR37, URZ, UP0 ;  /* 0x0000003f25257287 */ /* 0x000fc80008000000 */
[----:B------:R-:W-:Y:S01]  /*8450*/  LOP3.LUT R158, R158, UR4, RZ, 0x3c, !PT ;  /* 0x000000049e9e7c12 */ /* 0x000fe2000f8e3cff */
[----:B------:R-:W-:Y:S07]  /*8460*/  @P0 BRA `(.L_x_131) ;  /* 0xffffffb4008c0947 */ /* 0x000fee000383ffff */
[----:B------:R-:W-:-:S04]  /*8470*/  DEPBAR.LE SB0, 0x0 ;  /* 0x000080000000791a */ /* 0x000fc80000000000 */
[----:B------:R-:W-:Y:S05]  /*8480*/  EXIT ;  /* 0x000000000000794d */ /* 0x000fea0003800000 */
.L_x_58:
[----:B------:R-:W-:-:S08]  /*8490*/  NOP ;  /* 0x0000000000007918 */ /* 0x000fd00000000000 */
[----:B-----5:R-:W1:-:S00]  /*84a0*/  USETMAXREG.DEALLOC.CTAPOOL 0x28 ;  /* 0x00000028000079c8 */ /* 0x020e4000080e0500 */
[----:B------:R-:W-:-:S06]  /*84b0*/  UISETP.NE.AND UP1, UPT, UR56, 0x3, UPT ;  /* 0x000000033800788c */ /* 0x000fcc000bf25270 */
[----:B------:R-:W-:-:S13]  /*84c0*/  PLOP3.LUT P1, PT, PT, PT, UP1, 0x80, 0x0 ;  /* 0x000000000000781c */ /* 0x000fda0003f2f018 */
[----:B-1----:R-:W-:Y:S05]  /*84d0*/  @!P1 BRA `(.L_x_132) ;  /* 0x00000040005c9947 */ /* 0x002fea0003800000 */
[----:B------:R-:W-:-:S13]  /*84e0*/  ISETP.NE.AND P0, PT, RZ, UR56, PT ;  /* 0x00000038ff007c0c */ /* 0x000fda000bf05270 */
[----:B------:R-:W-:Y:S05]  /*84f0*/  @!P0 BRA `(.L_x_133) ;  /* 0x00000024000c8947 */ /* 0x000fea0003800000 */
[----:B------:R-:W-:-:S06]  /*8500*/  UISETP.NE.AND UP0, UPT, UR56, 0x1, UPT ;  /* 0x000000013800788c */ /* 0x000fcc000bf05270 */
[----:B------:R-:W-:-:S13]  /*8510*/  PLOP3.LUT P0, PT, PT, PT, UP0, 0x80, 0x0 ;  /* 0x000000000000781c */ /* 0x000fda0003f0f008 */
[----:B------:R-:W-:Y:S05]  /*8520*/  @!P0 BRA `(.L_x_134) ;  /* 0x0000001400ec8947 */ /* 0x000fea0003800000 */
[----:B------:R-:W-:-:S06]  /*8530*/  UISETP.NE.AND UP0, UPT, UR56, 0x2, UPT ;  /* 0x000000023800788c */ /* 0x000fcc000bf05270 */
[----:B------:R-:W-:-:S13]  /*8540*/  PLOP3.LUT P0, PT, PT, PT, UP0, 0x80, 0x0 ;  /* 0x000000000000781c */ /* 0x000fda0003f0f008 */
[----:B------:R-:W-:Y:S05]  /*8550*/  @P0 EXIT ;  /* 0x000000000000094d */ /* 0x000fea0003800000 */
[----:B------:R-:W1:Y:S01]  /*8560*/  S2UR UR4, SR_CTAID.Y ;  /* 0x00000000000479c3 */ /* 0x000e620000002600 */
[----:B------:R-:W-:Y:S01]  /*8570*/  ELECT P0, URZ, PT ;  /* 0x00000000003f782f */ /* 0x000fe20003800000 */
[----:B------:R-:W-:Y:S01]  /*8580*/  BSSY B0, `(.L_x_135) ;  /* 0x000001d000007945 */ /* 0x000fe20003800000 */
[----:B-1----:R-:W-:-:S11]  /*8590*/  UIMAD UR4, UR4, UR39, UR38 ;  /* 0x00000027040472a4 */ /* 0x002fd6000f8e0226 */
[----:B------:R-:W-:Y:S05]  /*85a0*/  @!P0 BRA `(.L_x_136) ;  /* 0x0000000000688947 */ /* 0x000fea0003800000 */
[----:B------:R-:W1:Y:S01]  /*85b0*/  LDC.64 R4, c[0x0][0x600] ;  /* 0x00018000ff047b82 */ /* 0x000e620000000a00 */
[----:B------:R-:W-:Y:S02]  /*85c0*/  UMOV UR5, 0x400 ;  /* 0x0000040000057882 */ /* 0x000fe40000000000 */
[----:B------:R-:W-:-:S05]  /*85d0*/  ULEA UR5, UR40, UR5, 0x18 ;  /* 0x0000000528057291 */ /* 0x000fca000f8ec03f */
[----:B------:R-:W1:Y:S08]  /*85e0*/  LDC.64 R6, c[0x0][0x608] ;  /* 0x00018200ff067b82 */ /* 0x000e700000000a00 */
[----:B------:R-:W2:Y:S08]  /*85f0*/  LDC.64 R32, c[0x0][0x610] ;  /* 0x00018400ff207b82 */ /* 0x000eb00000000a00 */
[----:B------:R-:W2:Y:S01]  /*8600*/  LDC.64 R34, c[0x0][0x618] ;  /* 0x00018600ff227b82 */ /* 0x000ea20000000a00 */
[----:B-1----:R1:W-:Y:S07]  /*8610*/  STS.128 [UR5+0x37700], R4 ;  /* 0x03770004ff007988 */ /* 0x0023ee0008000c05 */
[----:B------:R-:W3:Y:S08]  /*8620*/  LDC.64 R28, c[0x0][0x620] ;  /* 0x00018800ff1c7b82 */ /* 0x000ef00000000a00 */
[----:B------:R-:W3:Y:S01]  /*8630*/  LDC.64 R30, c[0x0][0x628] ;  /* 0x00018a00ff1e7b82 */ /* 0x000ee20000000a00 */
[----:B--2---:R2:W-:Y:S07]  /*8640*/  STS.128 [UR5+0x37710], R32 ;  /* 0x03771020ff007988 */ /* 0x0045ee0008000c05 */
[----:B------:R-:W4:Y:S08]  /*8650*/  LDC.64 R24, c[0x0][0x630] ;  /* 0x00018c00ff187b82 */ /* 0x000f300000000a00 */
[----:B------:R-:W4:Y:S08]  /*8660*/  LDC.64 R26, c[0x0][0x638] ;  /* 0x00018e00ff1a7b82 */ /* 0x000f300000000a00 */
[----:B------:R-:W5:Y:S01]  /*8670*/  LDC.64 R20, c[0x0][0x640] ;  /* 0x00019000ff147b82 */ /* 0x000f620000000a00 */
[----:B---3--:R2:W-:Y:S07]  /*8680*/  STS.128 [UR5+0x37720], R28 ;  /* 0x0377201cff007988 */ /* 0x0085ee0008000c05 */
[----:B------:R-:W5:Y:S08]  /*8690*/  LDC.64 R22, c[0x0][0x648] ;  /* 0x00019200ff167b82 */ /* 0x000f700000000a00 */
[----:B------:R-:W3:Y:S01]  /*86a0*/  LDC.64 R12, c[0x0][0x650] ;  /* 0x00019400ff0c7b82 */ /* 0x000ee20000000a00 */
[----:B----4-:R2:W-:Y:S07]  /*86b0*/  STS.128 [UR5+0x37730], R24 ;  /* 0x03773018ff007988 */ /* 0x0105ee0008000c05 */
[----:B------:R-:W3:Y:S08]  /*86c0*/  LDC.64 R14, c[0x0][0x658] ;  /* 0x00019600ff0e7b82 */ /* 0x000ef00000000a00 */
[----:B------:R-:W4:Y:S01]  /*86d0*/  LDC.64 R8, c[0x0][0x660] ;  /* 0x00019800ff087b82 */ /* 0x000f220000000a00 */
[----:B-----5:R2:W-:Y:S07]  /*86e0*/  STS.128 [UR5+0x37740], R20 ;  /* 0x03774014ff007988 */ /* 0x0205ee0008000c05 */
[----:B------:R-:W4:Y:S08]  /*86f0*/  LDC.64 R10, c[0x0][0x668] ;  /* 0x00019a00ff0a7b82 */ /* 0x000f300000000a00 */
[----:B-1----:R-:W1:Y:S01]  /*8700*/  LDC.64 R4, c[0x0][0x670] ;  /* 0x00019c00ff047b82 */ /* 0x002e620000000a00 */
[----:B---3--:R2:W-:Y:S07]  /*8710*/  STS.128 [UR5+0x37750], R12 ;  /* 0x0377500cff007988 */ /* 0x0085ee0008000c05 */
[----:B------:R-:W1:Y:S01]  /*8720*/  LDC.64 R6, c[0x0][0x678] ;  /* 0x00019e00ff067b82 */ /* 0x000e620000000a00 */
[----:B----4-:R2:W-:Y:S04]  /*8730*/  STS.128 [UR5+0x37760], R8 ;  /* 0x03776008ff007988 */ /* 0x0105e80008000c05 */
[----:B-1----:R2:W-:Y:S02]  /*8740*/  STS.128 [UR5+0x37770], R4 ;  /* 0x03777004ff007988 */ /* 0x0025e40008000c05 */
.L_x_136:
[----:B------:R-:W-:Y:S05]  /*8750*/  BSYNC B0 ;  /* 0x0000000000007941 */ /* 0x000fea0003800000 */
.L_x_135:
[----:B------:R-:W-:Y:S01]  /*8760*/  ELECT P0, URZ, PT ;  /* 0x00000000003f782f */ /* 0x000fe20003800000 */
[----:B------:R-:W-:Y:S01]  /*8770*/  NOP ;  /* 0x0000000000007918 */ /* 0x000fe20000000000 */
[----:B------:R-:W-:Y:S01]  /*8780*/  ULDC UR5, c[0x0][0x884] ;  /* 0x0002210000057ab9 */ /* 0x000fe20000000800 */
[----:B------:R-:W-:Y:S01]  /*8790*/  ULDC.64 UR6, c[0x0][0x800] ;  /* 0x0002000000067ab9 */ /* 0x000fe20000000a00 */
[----:B------:R-:W-:Y:S01]  /*87a0*/  ULEA UR4, UR5, UR4, 0x1 ;  /* 0x0000000405047291 */ /* 0x000fe2000f8e083f */
[----:B------:R-:W-:Y:S03]  /*87b0*/  BSSY B0, `(.L_x_137) ;  /* 0x0000034000007945 */ /* 0x000fe60003800000 */
[----:B------:R-:W-:-:S05]  /*87c0*/  UIMAD.WIDE UR6, UR4, 0x80, UR6 ;  /* 0x00000080040678a5 */ /* 0x000fca000f8e0206 */
[----:B------:R-:W-:Y:S07]  /*87d0*/  @!P0 BRA `(.L_x_138) ;  /* 0x0000000000c48947 */ /* 0x000fee0003800000 */
[----:B------:R-:W-:Y:S01]  /*87e0*/  ULDC.64 UR4, c[0x0][0x808] ;  /* 0x0002020000047ab9 */ /* 0x000fe20000000a00 */
[----:B------:R-:W-:Y:S01]  /*87f0*/  ULDC.64 UR8, c[0x0][0x810] ;  /* 0x0002040000087ab9 */ /* 0x000fe20000000a00 */
[----:B------:R-:W-:Y:S02]  /*8800*/  ISETP.NE.U32.AND P0, PT, RZ, UR4, PT ;  /* 0x00000004ff007c0c */ /* 0x000fe4000bf05070 */
[----:B------:R-:W-:Y:S02]  /*8810*/  ISETP.NE.U32.AND P1, PT, RZ, UR8, PT ;  /* 0x00000008ff007c0c */ /* 0x000fe4000bf25070 */
[----:B------:R-:W-:Y:S02]  /*8820*/  ISETP.NE.AND.EX P0, PT, RZ, UR5, PT, P0 ;  /* 0x00000005ff007c0c */ /* 0x000fe4000bf05300 */
[----:B------:R-:W-:-:S11]  /*8830*/  ISETP.NE.AND.EX P1, PT, RZ, UR9, PT, P1 ;  /* 0x00000009ff007c0c */ /* 0x000fd6000bf25310 */
[----:B------:R-:W-:Y:S05]  /*8840*/  @!P0 BRA `(.L_x_139) ;  /* 0x00000000001c8947 */ /* 0x000fea0003800000 */
[----:B------:R-:W-:Y:S01]  /*8850*/  IMAD.U32 R3, RZ, RZ, UR42 ;  /* 0x0000002aff037e24 */ /* 0x000fe2000f8e00ff */
[----:B------:R-:W-:-:S04]  /*8860*/  LEA R2, P0, R18, UR4, 0x3 ;  /* 0x0000000412027c11 */ /* 0x000fc8000f8018ff */
[----:B------:R-:W-:-:S06]  /*8870*/  LEA.HI.X R3, R18, UR5, R3, 0x3, P0 ;  /* 0x0000000512037c11 */ /* 0x000fcc00080f1c03 */
[----:B------:R-:W3:Y:S01]  /*8880*/  LDG.E.64 R2, desc[UR58][R2.64] ;  /* 0x0000003a02027981 */ /* 0x000ee2000c1e1b00 */
[----:B------:R-:W-:Y:S02]  /*8890*/  UMOV UR4, 0x400 ;  /* 0x0000040000047882 */ /* 0x000fe40000000000 */
[----:B------:R-:W-:-:S09]  /*88a0*/  ULEA UR4, UR40, UR4, 0x18 ;  /* 0x0000000428047291 */ /* 0x000fd2000f8ec03f */
[----:B---3--:R1:W-:Y:S03]  /*88b0*/  STS.64 [UR4+0x37700], R2 ;  /* 0x03770002ff007988 */ /* 0x0083e60008000a04 */
.L_x_139:
[----:B------:R-:W-:Y:S05]  /*88c0*/  @!P1 BRA `(.L_x_138) ;  /* 0x0000000000889947 */ /* 0x000fea0003800000 */
[----:B-1----:R-:W-:Y:S02]  /*88d0*/  LEA R2, P0, R18, UR8, 0x3 ;  /* 0x0000000812027c11 */ /* 0x002fe4000f8018ff */
[----:B------:R-:W-:-:S04]  /*88e0*/  MOV R3, UR42 ;  /* 0x0000002a00037c02 */ /* 0x000fc80008000f00 */
[----:B------:R-:W-:-:S06]  /*88f0*/  LEA.HI.X R3, R18, UR9, R3, 0x3, P0 ;  /* 0x0000000912037c11 */ /* 0x000fcc00080f1c03 */
[----:B------:R-:W3:Y:S01]  /*8900*/  LDG.E.64 R2, desc[UR58][R2.64] ;  /* 0x0000003a02027981 */ /* 0x000ee2000c1e1b00 */
[----:B------:R-:W-:Y:S01]  /*8910*/  UMOV UR4, 0x400 ;  /* 0x0000040000047882 */ /* 0x000fe20000000000 */
[----:B------:R-:W-:Y:S01]  /*8920*/  UIADD3 UR8, UR41, -0x1, URZ ;  /* 0xffffffff29087890 */ /* 0x000fe2000fffe03f */
[----:B--2---:R-:W-:Y:S01]  /*8930*/  CS2R R6, SRZ ;  /* 0x0000000000067805 */ /* 0x004fe2000001ff00 */
[----:B------:R-:W-:-:S04]  /*8940*/  ULEA UR4, UR40, UR4, 0x18 ;  /* 0x0000000428047291 */ /* 0x000fc8000f8ec03f */
[----:B------:R-:W-:-:S05]  /*8950*/  UIADD3 UR5, UR4, 0x37700, URZ ;  /* 0x0003770004057890 */ /* 0x000fca000fffe03f */
[----:B------:R-:W1:Y:S01]  /*8960*/  LDS R0, [UR4+0x3771c] ;  /* 0x03771c04ff007984 */ /* 0x000e620008000800 */
[----:B------:R-:W-:Y:S01]  /*8970*/  IMAD.U32 R8, RZ, RZ, UR5 ;  /* 0x00000005ff087e24 */ /* 0x000fe2000f8e00ff */
[----:B------:R-:W-:Y:S02]  /*8980*/  UIADD3 UR5, UR52, -0x1, URZ ;  /* 0xffffffff34057890 */ /* 0x000fe4000fffe03f */
[----:B------:R-:W-:Y:S02]  /*8990*/  STS [UR4+0x37730], RZ ;  /* 0x037730ffff007988 */ /* 0x000fe40008000804 */
[----:B------:R-:W-:-:S05]  /*89a0*/  SHF.R.U64 R8, R8, 0x4, RZ ;  /* 0x0000000408087819 */ /* 0x000fca00000012ff */
[----:B------:R-:W-:Y:S04]  /*89b0*/  STS [UR4+0x37710], R8 ;  /* 0x03771008ff007988 */ /* 0x000fe80008000804 */
[----:B------:R-:W-:Y:S01]  /*89c0*/  STS [UR4+0x37714], R8 ;  /* 0x03771408ff007988 */ /* 0x000fe20008000804 */
[----:B---3--:R-:W-:-:S04]  /*89d0*/  LOP3.LUT R11, R3, 0x1fffffff, RZ, 0xc0, !PT ;  /* 0x1fffffff030b7812 */ /* 0x008fc800078ec0ff */
[--C-:B------:R-:W-:Y:S02]  /*89e0*/  SHF.R.U32.HI R5, RZ, 0x4, R11.reuse ;  /* 0x00000004ff057819 */ /* 0x100fe4000001160b */
[----:B------:R-:W-:Y:S02]  /*89f0*/  SHF.R.U64 R2, R2, 0x4, R11 ;  /* 0x0000000402027819 */ /* 0x000fe4000000120b */
[----:B-1----:R-:W-:Y:S01]  /*8a00*/  LOP3.LUT R0, R0, 0xf, R5, 0xb8, !PT ;  /* 0x0000000f00007812 */ /* 0x002fe200078eb805 */
[----:B------:R-:W-:Y:S02]  /*8a10*/  IMAD.U32 R5, RZ, RZ, UR8 ;  /* 0x00000008ff057e24 */ /* 0x000fe4000f8e00ff */
[----:B------:R-:W-:Y:S04]  /*8a20*/  STS [UR4+0x3770c], R2 ;  /* 0x03770c02ff007988 */ /* 0x000fe80008000804 */
[----:B------:R-:W-:Y:S04]  /*8a30*/  STS [UR4+0x3771c], R0 ;  /* 0x03771c00ff007988 */ /* 0x000fe80008000804 */
[----:B------:R-:W1:Y:S02]  /*8a40*/  LDS R4, [UR4+0x3771c] ;  /* 0x03771c04ff047984 */ /* 0x000e640008000800 */
[----:B-1----:R-:W-:-:S05]  /*8a50*/  LOP3.LUT R4, R4, 0xf0, RZ, 0xb8, !PT ;  /* 0x000000f004047812 */ /* 0x002fca00078eb8ff */
[----:B------:R1:W-:Y:S04]  /*8a60*/  STS [UR4+0x3771c], R4 ;  /* 0x03771c04ff007988 */ /* 0x0003e80008000804 */
[----:B------:R-:W2:Y:S01]  /*8a70*/  LDS R9, [UR4+0x3771c] ;  /* 0x03771c04ff097984 */ /* 0x000ea20008000800 */
[----:B-1----:R-:W-:-:S05]  /*8a80*/  IMAD.U32 R4, RZ, RZ, UR5 ;  /* 0x00000005ff047e24 */ /* 0x002fca000f8e00ff */
[----:B------:R-:W-:Y:S01]  /*8a90*/  STS.128 [UR4+0x37720], R4 ;  /* 0x03772004ff007988 */ /* 0x000fe20008000c04 */
[----:B--2---:R-:W-:-:S05]  /*8aa0*/  LOP3.LUT R9, R9, 0xf00, RZ, 0xb8, !PT ;  /* 0x00000f0009097812 */ /* 0x004fca00078eb8ff */
[----:B------:R-:W-:Y:S04]  /*8ab0*/  STS.64 [UR4+0x37718], R8 ;  /* 0x03771808ff007988 */ /* 0x000fe80008000a04 */
[----:B------:R-:W1:Y:S02]  /*8ac0*/  LDS R3, [UR4+0x3771c] ;  /* 0x03771c04ff037984 */ /* 0x000e640008000800 */
[----:B-1----:R-:W-:-:S05]  /*8ad0*/  LOP3.LUT R0, R3, 0xf000, RZ, 0xb8, !PT ;  /* 0x0000f00003007812 */ /* 0x002fca00078eb8ff */
[----:B------:R3:W-:Y:S02]  /*8ae0*/  STS [UR4+0x3771c], R0 ;  /* 0x03771c00ff007988 */ /* 0x0007e40008000804 */
.L_x_138:
[----:B------:R-:W-:Y:S05]  /*8af0*/  BSYNC B0 ;  /* 0x0000000000007941 */ /* 0x000fea0003800000 */
.L_x_137:
[----:B---3--:R-:W3:Y:S01]  /*8b00*/  S2R R0, SR_LANEID ;  /* 0x0000000000007919 */ /* 0x008ee20000000000 */
[----:B------:R-:W-:Y:S01]  /*8b10*/  ELECT P0, URZ, PT ;  /* 0x00000000003f782f */ /* 0x000fe20003800000 */
[----:B------:R-:W-:Y:S01]  /*8b20*/  NOP ;  /* 0x0000000000007918 */ /* 0x000fe20000000000 */
[----:B------:R-:W-:Y:S01]  /*8b30*/  UMOV UR4, URZ ;  /* 0x0000003f00047c82 */ /* 0x000fe20008000000 */
[----:B------:R-:W-:Y:S10]  /*8b40*/  BSSY B0, `(.L_x_140) ;  /* 0x0000004000007945 */ /* 0x000ff40003800000 */
[----:B------:R-:W-:Y:S05]  /*8b50*/  @!P0 BRA `(.L_x_141) ;  /* 0x0000000000088947 */ /* 0x000fea0003800000 */
[----:B------:R0:W-:Y:S01]  /*8b60*/  UTMACMDFLUSH ;  /* 0x00000000000079b7 */ /* 0x0001e20000000000 */
[----:B------:R-:W-:-:S04]  /*8b70*/  DEPBAR.LE SB0, 0x0 ;  /* 0x000080000000791a */ /* 0x000fc80000000000 */
.L_x_141:
[----:B------:R-:W-:Y:S05]  /*8b80*/  BSYNC B0 ;  /* 0x0000000000007941 */ /* 0x000fea0003800000 */
.L_x_140:
[----:B------:R-:W-:Y:S01]  /*8b90*/  UMOV UR5, 0x400 ;  /* 0x0000040000057882 */ /* 0x000fe20000000000 */
[----:B--23--:R-:W-:Y:S01]  /*8ba0*/  IMAD.SHL.U32 R4, R0, 0x4, RZ ;  /* 0x0000000400047824 */ /* 0x00cfe200078e00ff */
[----:B------:R-:W-:-:S04]  /*8bb0*/  ULEA UR5, UR40, UR5, 0x18 ;  /* 0x0000000528057291 */ /* 0x000fc8000f8ec03f */
[----:B------:R-:W-:Y:S01]  /*8bc0*/  UIADD3 UR26, UR5, 0x37700, URZ ;  /* 0x00037700051a7890 */ /* 0x000fe2000fffe03f */
[----:B-1----:R-:W-:Y:S01]  /*8bd0*/  IADD3 R2, P0, R4, UR6, RZ ;  /* 0x0000000604027c10 */ /* 0x002fe2000ff1e0ff */
[----:B------:R-:W-:-:S04]  /*8be0*/  IMAD.MOV.U32 R0, RZ, RZ, RZ ;  /* 0x000000ffff007224 */ /* 0x000fc800078e00ff */
[----:B------:R-:W-:-:S03]  /*8bf0*/  IMAD.X R3, RZ, RZ, UR7, P0 ;  /* 0x00000007ff037e24 */ /* 0x000fc600080e06ff */
[----:B------:R-:W1:Y:S01]  /*8c00*/  LDS R5, [R4+UR26] ;  /* 0x0000001a04057984 */ /* 0x000e620008000800 */
[----:B------:R-:W-:-:S03]  /*8c10*/  SHF.L.U32 R0, R0, 0x1f, RZ ;  /* 0x0000001f00007819 */ /* 0x000fc600000006ff */
[----:B-1----:R1:W2:Y:S02]  /*8c20*/  ATOMG.E.EXCH.STRONG.GPU PT, RZ, [R2], R5 ;  /* 0x0000000502ff73a8 */ /* 0x0022a400041ee100 */
[----:B--2---:R-:W2:Y:S01]  /*8c30*/  SYNCS.PHASECHK.TRANS64.TRYWAIT P0, [UR5+0x37528], R0 ;  /* 0x03752800ff0075a7 */ /* 0x004ea20008000145 */
[----:B------:R-:W-:Y:S02]  /*8c40*/  ULOP3.LUT UR27, UR55, 0x1, URZ, 0xfc, !UPT ;  /* 0x00000001371b7892 */ /* 0x000fe4000f8efc3f */
[----:B------:R-:W-:Y:S01]  /*8c50*/  ULOP3.LUT UR28, UR53, 0x2, URZ, 0xfc, !UPT ;  /* 0x00000002351c7892 */ /* 0x000fe2000f8efc3f */
[----:B-12---:R-:W-:Y:S11]  /*8c60*/  @!P0 BRA `(.L_x_142) ;  /* 0x0000006000408947 */ /* 0x006ff60003800000 */
.L_x_280:
[----:B------:R-:W-:Y:S01]  /*8c70*/  IMAD.MOV.U32 R2, RZ, RZ, 0x1 ;  /* 0x00000001ff027424 */ /* 0x000fe200078e00ff */
[----:B------:R-:W-:Y:S01]  /*8c80*/  ULDC.64 UR16, c[0x0][0x290] ;  /* 0x0000a40000107ab9 */ /* 0x000fe20000000a00 */
[----:B-1----:R-:W-:Y:S01]  /*8c90*/  IMAD.MOV.U32 R0, RZ, RZ, 0x1 ;  /* 0x00000001ff007424 */ /* 0x002fe200078e00ff */
[----:B------:R-:W-:Y:S01]  /*8ca0*/  ULDC UR29, c[0x0][0x598] ;  /* 0x00016600001d7ab9 */ /* 0x000fe20000000800 */
[----:B------:R-:W-:Y:S01]  /*8cb0*/  IMAD.MOV.U32 R12, RZ, RZ, RZ ;  /* 0x000000ffff0c7224 */ /* 0x000fe200078e00ff */
[----:B------:R-:W-:Y:S01]  /*8cc0*/  ULDC UR30, c[0x0][0x580] ;  /* 0x00016000001e7ab9 */ /* 0x000fe20000000800 */
[----:B------:R-:W-:Y:S01]  /*8cd0*/  ULDC.64 UR18, c[0x0][0x590] ;  /* 0x0001640000127ab9 */ /* 0x000fe20000000a00 */
[----:B------:R-:W-:Y:S01]  /*8ce0*/  ULDC.64 UR20, c[0x0][0x588] ;  /* 0x0001620000147ab9 */ /* 0x000fe20000000a00 */
[----:B------:R-:W-:Y:S01]  /*8cf0*/  ULDC.64 UR22, c[0x0][0x808] ;  /* 0x0002020000167ab9 */ /* 0x000fe20000000a00 */
[----:B------:R-:W-:-:S05]  /*8d00*/  ULDC.64 UR24, c[0x0][0x810] ;  /* 0x0002040000187ab9 */ /* 0x000fca0000000a00 */
.L_x_179:
[----:B------:R-:W-:-:S06]  /*8d10*/  UISETP.NE.AND UP0, UPT, UR27, 0x3, UPT ;  /* 0x000000031b00788c */ /* 0x000fcc000bf05270 */
[----:B------:R-:W-:-:S13]  /*8d20*/  PLOP3.LUT P1, PT, PT, PT, UP0, 0x80, 0x0 ;  /* 0x000000000000781c */ /* 0x000fda0003f2f008 */
[----:B---345:R-:W-:Y:S05]  /*8d30*/  @!P1 BRA `(.L_x_143) ;  /* 0x0000000000049947 */ /* 0x038fea0003800000 */
[----:B------:R-:W-:Y:S01]  /*8d40*/  BPT.TRAP 0x1 ;  /* 0x000000040000795c */ /* 0x000fe20000300000 */
.L_x_143:
[----:B------:R-:W-:Y:S01]  /*8d50*/  ULEA UR8, UR4, UR5, 0x3 ;  /* 0x0000000504087291 */ /* 0x000fe2000f8e183f */
[----:B------:R-:W-:-:S08]  /*8d60*/  SHF.L.U32 R3, R12, 0x1f, RZ ;  /* 0x0000001f0c037819 */ /* 0x000fd000000006ff */
[----:B------:R-:W1:Y:S02]  /*8d70*/  SYNCS.PHASECHK.TRANS64.TRYWAIT P0, [UR8+0x37400], R3 ;  /* 0x03740003ff0075a7 */ /* 0x000e640008000148 */
[----:B-1----:R-:W-:Y:S05]  /*8d80*/  @!P0 BRA `(.L_x_144) ;  /* 0x0000006000108947 */ /* 0x002fea0003800000 */
.L_x_281:
        /* <DEDUP_REMOVED lines=8> */
[----:B--2---:R-:W-:Y:S01]  /*8e10*/  R2UR UR31, R10 ;  /* 0x000000000a1f72ca */ /* 0x004fe200000e0000 */
[----:B---3--:R-:W-:-:S14]  /*8e20*/  @!P1 BRA `(.L_x_145) ;  /* 0x0000000000049947 */ /* 0x008fdc0003800000 */
[----:B------:R-:W-:Y:S01]  /*8e30*/  BPT.TRAP 0x1 ;  /* 0x000000040000795c */ /* 0x000fe20000300000 */
.L_x_145:
[----:B------:R-:W-:Y:S01]  /*8e40*/  UIADD3 UR8, UR8, 0x37440, URZ ;  /* 0x0003744008087890 */ /* 0x000fe2000fffe03f */
[----:B------:R-:W-:Y:S02]  /*8e50*/  R2UR UR10, R16 ;  /* 0x00000000100a72ca */ /* 0x000fe400000e0000 */
[----:B------:R-:W-:Y:S01]  /*8e60*/  R2UR UR11, R17 ;  /* 0x00000000110b72ca */ /* 0x000fe200000e0000 */
[----:B------:R-:W-:Y:S01]  /*8e70*/  UPRMT UR8, UR40, 0x654, UR8 ;  /* 0x0000065428087896 */ /* 0x000fe20008000008 */
[----:B------:R-:W-:Y:S02]  /*8e80*/  LOP3.LUT P1, RZ, R2, 0xff, RZ, 0xc0, !PT ;  /* 0x000000ff02ff7812 */ /* 0x000fe4000782c0ff */
[----:B------:R-:W-:-:S04]  /*8e90*/  ISETP.NE.U32.AND P0, PT, RZ, UR18, PT ;  /* 0x00000012ff007c0c */ /* 0x000fc8000bf05070 */
[----:B------:R-:W-:Y:S02]  /*8ea0*/  ISETP.NE.AND.EX P0, PT, RZ, UR19, PT, P0 ;  /* 0x00000013ff007c0c */ /* 0x000fe4000bf05300 */
[----:B------:R-:W-:Y:S01]  /*8eb0*/  SYNCS.ARRIVE.TRANS64.RED.A1T0 RZ, [UR8], RZ ;  /* 0x000000ffffff79a7 */ /* 0x000fe20008100408 */
[----:B------:R-:W-:Y:S02]  /*8ec0*/  USHF.L.U32 UR10, UR10, 0x7, URZ ;  /* 0x000000070a0a7899 */ /* 0x000fe4000800063f */
[----:B------:R-:W-:Y:S02]  /*8ed0*/  USHF.L.U32 UR11, UR11, 0x7, URZ ;  /* 0x000000070b0b7899 */ /* 0x000fe4000800063f */
[----:B------:R-:W-:Y:S10]  /*8ee0*/  @!P1 BRA `(.L_x_146) ;  /* 0x00000000000c9947 */ /* 0x000ff40003800000 */
[----:B------:R-:W-:-:S04]  /*8ef0*/  DEPBAR {5,4,3,2,1,0} ;  /* 0x0000003f0000791a */ /* 0x000fc80000000000 */
[----:B------:R2:W-:Y:S02]  /*8f00*/  UTMACCTL.IV [UR6] ;  /* 0x00000000060079b9 */ /* 0x0005e40008000000 */
[----:B--2---:R-:W-:Y:S01]  /*8f10*/  NOP ;  /* 0x0000000000007918 */ /* 0x004fe20000000000 */
.L_x_146:
[----:B------:R-:W-:Y:S05]  /*8f20*/  @!P0 BRA `(.L_x_147) ;  /* 0x0000000000188947 */ /* 0x000fea0003800000 */
[----:B-1----:R-:W1:Y:S02]  /*8f30*/  LDC.64 R2, c[0x0][0x590] ;  /* 0x00016400ff027b82 */ /* 0x002e640000000a00 */
[----:B-1----:R-:W-:-:S06]  /*8f40*/  IMAD.WIDE R2, R18, 0x8, R2 ;  /* 0x0000000812027825 */ /* 0x002fcc00078e0202 */
[----:B------:R-:W2:Y:S04]  /*8f50*/  LDG.E.64 R2, desc[UR58][R2.64] ;  /* 0x0000003a02027981 */ /* 0x000ea8000c1e1b00 */
[----:B--2---:R-:W2:Y:S02]  /*8f60*/  LD.E R4, desc[UR58][R2.64] ;  /* 0x0000003a02047980 */ /* 0x004ea4000c101900 */
[----:B--2---:R-:W-:Y:S01]  /*8f70*/  FSETP.NEU.AND P0, PT, R4, RZ, PT ;  /* 0x000000ff0400720b */ /* 0x004fe20003f0d000 */
[----:B------:R-:W-:-:S12]  /*8f80*/  BRA `(.L_x_148) ;  /* 0x0000000000247947 */ /* 0x000fd80003800000 */
.L_x_147:
[----:B------:R-:W-:Y:S02]  /*8f90*/  ISETP.NE.U32.AND P1, PT, RZ, UR20, PT ;  /* 0x00000014ff007c0c */ /* 0x000fe4000bf25070 */
[----:B------:R-:W-:Y:S02]  /*8fa0*/  FSETP.NEU.AND P0, PT, RZ, UR30, PT ;  /* 0x0000001eff007c0b */ /* 0x000fe4000bf0d000 */
[----:B------:R-:W-:-:S13]  /*8fb0*/  ISETP.NE.AND.EX P1, PT, RZ, UR21, PT, P1 ;  /* 0x00000015ff007c0c */ /* 0x000fda000bf25310 */
[----:B------:R-:W-:Y:S05]  /*8fc0*/  @!P1 BRA `(.L_x_148) ;  /* 0x0000000000149947 */ /* 0x000fea0003800000 */
[----:B-1----:R-:W1:Y:S01]  /*8fd0*/  LDC.64 R2, c[0x0][0x588] ;  /* 0x00016200ff027b82 */ /* 0x002e620000000a00 */
[----:B------:R-:W-:-:S04]  /*8fe0*/  IMAD R5, R18, UR29, RZ ;  /* 0x0000001d12057c24 */ /* 0x000fc8000f8e02ff */
[----:B-1----:R-:W-:-:S06]  /*8ff0*/  IMAD.WIDE R2, R5, 0x4, R2 ;  /* 0x0000000405027825 */ /* 0x002fcc00078e0202 */
[----:B------:R-:W2:Y:S02]  /*9000*/  LDG.E R2, desc[UR58][R2.64] ;  /* 0x0000003a02027981 */ /* 0x000ea4000c1e1900 */
[----:B--2---:R-:W-:-:S13]  /*9010*/  FSETP.NEU.AND P0, PT, R2, RZ, PT ;  /* 0x000000ff0200720b */ /* 0x004fda0003f0d000 */
.L_x_148:
[----:B------:R-:W-:Y:S01]  /*9020*/  UISETP.NE.AND UP0, UPT, UR28, 0x3, UPT ;  /* 0x000000031c00788c */ /* 0x000fe2000bf05270 */
[----:B------:R-:W-:-:S05]  /*9030*/  ELECT P1, URZ, PT ;  /* 0x00000000003f782f */ /* 0x000fca0003820000 */
[----:B------:R-:W-:Y:S02]  /*9040*/  PLOP3.LUT P2, PT, PT, PT, UP0, 0x80, 0x0 ;  /* 0x000000000000781c */ /* 0x000fe40003f4f008 */
[----:B------:R-:W-:-:S11]  /*9050*/  PLOP3.LUT P0, PT, P0, P1, PT, 0x2a, 0x0 ;  /* 0x000000000000781c */ /* 0x000fd60000702572 */
[----:B------:R-:W-:Y:S05]  /*9060*/  @!P2 BRA `(.L_x_149) ;  /* 0x000000000004a947 */ /* 0x000fea0003800000 */
[----:B------:R-:W-:Y:S01]  /*9070*/  BPT.TRAP 0x1 ;  /* 0x000000040000795c */ /* 0x000fe20000300000 */
.L_x_149:
[----:B------:R-:W-:-:S04]  /*9080*/  SHF.L.U32 R2, R0, 0x1f, RZ ;  /* 0x0000001f00027819 */ /* 0x000fc800000006ff */
[----:B------:R-:W2:Y:S02]  /*9090*/  SYNCS.PHASECHK.TRANS64.TRYWAIT P1, [UR5+0x37500], R2 ;  /* 0x03750002ff0075a7 */ /* 0x000ea40008020145 */
[----:B--2---:R-:W-:Y:S05]  /*90a0*/  @!P1 BRA `(.L_x_150) ;  /* 0x0000005c00609947 */ /* 0x004fea0003800000 */
.L_x_282:
[----:B------:R-:W-:Y:S04]  /*90b0*/  BSSY B0, `(.L_x_151) ;  /* 0x000000b000007945 */ /* 0x000fe80003800000 */
[----:B------:R-:W-:Y:S05]  /*90c0*/  @P0 BRA `(.L_x_152) ;  /* 0x0000000000240947 */ /* 0x000fea0003800000 */
[----:B------:R-:W-:Y:S02]  /*90d0*/  UIADD3 UR8, UR5, 0x31000, URZ ;  /* 0x0003100005087890 */ /* 0x000fe4000fffe03f */
[----:B------:R-:W-:Y:S01]  /*90e0*/  UIADD3 UR9, UR5, 0x374e0, URZ ;  /* 0x000374e005097890 */ /* 0x000fe2000fffe03f */
[----:B------:R-:W-:Y:S01]  /*90f0*/  UMOV UR12, 0x0 ;  /* 0x00000000000c7882 */ /* 0x000fe20000000000 */
[----:B------:R-:W-:-:S07]  /*9100*/  UMOV UR13, 0x10000000 ;  /* 0x10000000000d7882 */ /* 0x000fce0000000000 */
[----:B------:R2:W-:Y:S02]  /*9110*/  UTMALDG.2D [UR8], [UR6], desc[UR12] ;  /* 0x00000c08060075b4 */ /* 0x0005e40008009000 */
[----:B--2---:R-:W-:Y:S05]  /*9120*/  @!P2 BRA `(.L_x_153) ;  /* 0x000000000004a947 */ /* 0x004fea0003800000 */
[----:B------:R-:W-:Y:S01]  /*9130*/  BPT.TRAP 0x1 ;  /* 0x000000040000795c */ /* 0x000fe20000300000 */
.L_x_153:
[----:B-1----:R-:W1:Y:S02]  /*9140*/  LDC R3, c[0x0][0x828] ;  /* 0x00020a00ff037b82 */ /* 0x002e640000000800 */
[----:B-1----:R2:W-:Y:S02]  /*9150*/  SYNCS.ARRIVE.TRANS64.RED.A0TR RZ, [UR5+0x374e0], R3 ;  /* 0x0374e003ffff79a7 */ /* 0x0025e40008300405 */
.L_x_152:
[----:B------:R-:W-:Y:S05]  /*9160*/  BSYNC B0 ;  /* 0x0000000000007941 */ /* 0x000fea0003800000 */
.L_x_151:
[----:B------:R-:W-:Y:S05]  /*9170*/  @!P2 BRA `(.L_x_154) ;  /* 0x000000000004a947 */ /* 0x000fea0003800000 */
[----:B------:R-:W-:Y:S01]  /*9180*/  BPT.TRAP 0x1 ;  /* 0x000000040000795c */ /* 0x000fe20000300000 */
.L_x_154:
[----:B------:R-:W-:-:S04]  /*9190*/  UIADD3 UR8, UR5, 0x374e0, URZ ;  /* 0x000374e005087890 */ /* 0x000fc8000fffe03f */
[----:B------:R-:W-:-:S09]  /*91a0*/  UPRMT UR8, UR40, 0x654, UR8 ;  /* 0x0000065428087896 */ /* 0x000fd20008000008 */
[----:B------:R-:W-:Y:S01]  /*91b0*/  SYNCS.ARRIVE.TRANS64.RED.A1T0 RZ, [UR8], RZ ;  /* 0x000000ffffff79a7 */ /* 0x000fe20008100408 */
[----:B------:R-:W-:Y:S05]  /*91c0*/  @!P2 BRA `(.L_x_155) ;  /* 0x000000000004a947 */ /* 0x000fea0003800000 */
[----:B------:R-:W-:Y:S01]  /*91d0*/  BPT.TRAP 0x1 ;  /* 0x000000040000795c */ /* 0x000fe20000300000 */
.L_x_155:
[----:B------:R-:W3:Y:S02]  /*91e0*/  SYNCS.PHASECHK.TRANS64.TRYWAIT P1, [UR5+0x37508], R2 ;  /* 0x03750802ff0075a7 */ /* 0x000ee40008020145 */
[----:B---3--:R-:W-:Y:S05]  /*91f0*/  @!P1 BRA `(.L_x_156) ;  /* 0x0000005c00249947 */ /* 0x008fea0003800000 */
.L_x_283:
[----:B------:R-:W-:Y:S04]  /*9200*/  BSSY B0, `(.L_x_157) ;  /* 0x000000d000007945 */ /* 0x000fe80003800000 */
[----:B------:R-:W-:Y:S05]  /*9210*/  @P0 BRA `(.L_x_158) ;  /* 0x00000000002c0947 */ /* 0x000fea0003800000 */
[----:B------:R-:W-:Y:S02]  /*9220*/  UIADD3 UR15, UR11, 0x20, URZ ;  /* 0x000000200b0f7890 */ /* 0x000fe4000fffe03f */
[----:B------:R-:W-:Y:S02]  /*9230*/  UIADD3 UR12, UR5, 0x32000, URZ ;  /* 0x00032000050c7890 */ /* 0x000fe4000fffe03f */
[----:B------:R-:W-:Y:S01]  /*9240*/  UIADD3 UR13, UR5, 0x374e8, URZ ;  /* 0x000374e8050d7890 */ /* 0x000fe2000fffe03f */
[----:B------:R-:W-:Y:S01]  /*9250*/  UMOV UR8, 0x0 ;  /* 0x0000000000087882 */ /* 0x000fe20000000000 */
[----:B------:R-:W-:Y:S01]  /*9260*/  UMOV UR9, 0x10000000 ;  /* 0x1000000000097882 */ /* 0x000fe20000000000 */
[----:B------:R-:W-:-:S06]  /*9270*/  UMOV UR14, UR10 ;  /* 0x0000000a000e7c82 */ /* 0x000fcc0008000000 */
[----:B------:R3:W-:Y:S02]  /*9280*/  UTMALDG.2D [UR12], [UR6], desc[UR8] ;  /* 0x0000080c060075b4 */ /* 0x0007e40008009000 */
[----:B---3--:R-:W-:Y:S05]  /*9290*/  @!P2 BRA `(.L_x_159) ;  /* 0x000000000004a947 */ /* 0x008fea0003800000 */
[----:B------:R-:W-:Y:S01]  /*92a0*/  BPT.TRAP 0x1 ;  /* 0x000000040000795c */ /* 0x000fe20000300000 */
.L_x_159:
[----:B-12---:R-:W1:Y:S02]  /*92b0*/  LDC R3, c[0x0][0x828] ;  /* 0x00020a00ff037b82 */ /* 0x006e640000000800 */
[----:B-1----:R3:W-:Y:S02]  /*92c0*/  SYNCS.ARRIVE.TRANS64.RED.A0TR RZ, [UR5+0x374e8], R3 ;  /* 0x0374e803ffff79a7 */ /* 0x0027e40008300405 */
.L_x_158:
[----:B------:R-:W-:Y:S05]  /*92d0*/  BSYNC B0 ;  /* 0x0000000000007941 */ /* 0x000fea0003800000 */
.L_x_157:
[----:B------:R-:W-:Y:S05]  /*92e0*/  @!P2 BRA `(.L_x_160) ;  /* 0x000000000004a947 */ /* 0x000fea0003800000 */
[----:B------:R-:W-:Y:S01]  /*92f0*/  BPT.TRAP 0x1 ;  /* 0x000000040000795c */ /* 0x000fe20000300000 */
.L_x_160:
[----:B------:R-:W-:-:S04]  /*9300*/  UIADD3 UR8, UR5, 0x374e8, URZ ;  /* 0x000374e805087890 */ /* 0x000fc8000fffe03f */
[----:B------:R-:W-:-:S09]  /*9310*/  UPRMT UR8, UR40, 0x654, UR8 ;  /* 0x0000065428087896 */ /* 0x000fd20008000008 */
[----:B------:R-:W-:Y:S01]  /*9320*/  SYNCS.ARRIVE.TRANS64.RED.A1T0 RZ, [UR8], RZ ;  /* 0x000000ffffff79a7 */ /* 0x000fe20008100408 */
[----:B------:R-:W-:Y:S05]  /*9330*/  @!P2 BRA `(.L_x_161) ;  /* 0x000000000004a947 */ /* 0x000fea0003800000 */
[----:B------:R-:W-:Y:S01]  /*9340*/  BPT.TRAP 0x1 ;  /* 0x000000040000795c */ /* 0x000fe20000300000 */
.L_x_161:
[----:B------:R-:W4:Y:S02]  /*9350*/  SYNCS.PHASECHK.TRANS64.TRYWAIT P1, [UR5+0x37510], R2 ;  /* 0x03751002ff0075a7 */ /* 0x000f240008020145 */
[----:B----4-:R-:W-:Y:S05]  /*9360*/  @!P1 BRA `(.L_x_162) ;  /* 0x0000005800e09947 */ /* 0x010fea0003800000 */
.L_x_284:
        /* <DEDUP_REMOVED lines=9> */
[----:B----4-:R-:W-:Y:S05]  /*9400*/  @!P2 BRA `(.L_x_165) ;  /* 0x000000000004a947 */ /* 0x010fea0003800000 */
[----:B------:R-:W-:Y:S01]  /*9410*/  BPT.TRAP 0x1 ;  /* 0x000000040000795c */ /* 0x000fe20000300000 */
.L_x_165:
[----:B-123--:R-:W1:Y:S02]  /*9420*/  LDC R3, c[0x0][0x828] ;  /* 0x00020a00ff037b82 */ /* 0x00ee640000000800 */
[----:B-1----:R4:W-:Y:S02]  /*9430*/  SYNCS.ARRIVE.TRANS64.RED.A0TR RZ, [UR5+0x374f0], R3 ;  /* 0x0374f003ffff79a7 */ /* 0x0029e40008300405 */
.L_x_164:
[----:B------:R-:W-:Y:S05]  /*9440*/  BSYNC B0 ;  /* 0x0000000000007941 */ /* 0x000fea0003800000 */
.L_x_163:
[----:B------:R-:W-:Y:S05]  /*9450*/  @!P2 BRA `(.L_x_166) ;  /* 0x000000000004a947 */ /* 0x000fea0003800000 */
[----:B------:R-:W-:Y:S01]  /*9460*/  BPT.TRAP 0x1 ;  /* 0x000000040000795c */ /* 0x000fe20000300000 */
.L_x_166:
[----:B------:R-:W-:-:S04]  /*9470*/  UIADD3 UR8, UR5, 0x374f0, URZ ;  /* 0x000374f005087890 */ /* 0x000fc8000fffe03f */
[----:B------:R-:W-:-:S09]  /*9480*/  UPRMT UR8, UR40, 0x654, UR8 ;  /* 0x0000065428087896 */ /* 0x000fd20008000008 */
[----:B------:R-:W-:Y:S01]  /*9490*/  SYNCS.ARRIVE.TRANS64.RED.A1T0 RZ, [UR8], RZ ;  /* 0x000000ffffff79a7 */ /* 0x000fe20008100408 */
[----:B------:R-:W-:Y:S05]  /*94a0*/  @!P2 BRA `(.L_x_167) ;  /* 0x000000000004a947 */ /* 0x000fea0003800000 */
[----:B------:R-:W-:Y:S01]  /*94b0*/  BPT.TRAP 0x1 ;  /* 0x000000040000795c */ /* 0x000fe20000300000 */
.L_x_167:
[----:B------:R-:W5:Y:S02]  /*94c0*/  SYNCS.PHASECHK.TRANS64.TRYWAIT P1, [UR5+0x37518], R2 ;  /* 0x03751802ff0075a7 */ /* 0x000f640008020145 */
[----:B-----5:R-:W-:Y:S05]  /*94d0*/  @!P1 BRA `(.L_x_168) ;  /* 0x00000058009c9947 */ /* 0x020fea0003800000 */
.L_x_285:
        /* <DEDUP_REMOVED lines=9> */
[----:B-1----:R-:W-:Y:S05]  /*9570*/  @!P2 BRA `(.L_x_171) ;  /* 0x000000000004a947 */ /* 0x002fea0003800000 */
[----:B------:R-:W-:Y:S01]  /*9580*/  BPT.TRAP 0x1 ;  /* 0x000000040000795c */ /* 0x000fe20000300000 */
.L_x_171:
[----:B------:R-:W1:Y:S02]  /*9590*/  LDC R2, c[0x0][0x828] ;  /* 0x00020a00ff027b82 */ /* 0x000e640000000800 */
[----:B-1----:R1:W-:Y:S02]  /*95a0*/  SYNCS.ARRIVE.TRANS64.RED.A0TR RZ, [UR5+0x374f8], R2 ;  /* 0x0374f802ffff79a7 */ /* 0x0023e40008300405 */
.L_x_170:
[----:B------:R-:W-:Y:S05]  /*95b0*/  BSYNC B0 ;  /* 0x0000000000007941 */ /* 0x000fea0003800000 */
.L_x_169:
[----:B------:R-:W-:Y:S05]  /*95c0*/  @!P2 BRA `(.L_x_172) ;  /* 0x000000000004a947 */ /* 0x000fea0003800000 */
[----:B------:R-:W-:Y:S01]  /*95d0*/  BPT.TRAP 0x1 ;  /* 0x000000040000795c */ /* 0x000fe20000300000 */
.L_x_172:
[----:B------:R-:W-:Y:S01]  /*95e0*/  ISETP.NE.AND P0, PT, R11, RZ, PT ;  /* 0x000000ff0b00720c */ /* 0x000fe20003f05270 */
[----:B------:R-:W-:Y:S01]  /*95f0*/  UIADD3 UR8, UR5, 0x374f8, URZ ;  /* 0x000374f805087890 */ /* 0x000fe2000fffe03f */
[C---:B------:R-:W-:Y:S02]  /*9600*/  ISETP.NE.AND P3, PT, R18.reuse, UR31, PT ;  /* 0x0000001f12007c0c */ /* 0x040fe4000bf65270 */
[----:B------:R-:W-:Y:S01]  /*9610*/  ISETP.EQ.OR P0, PT, R18, UR31, !P0 ;  /* 0x0000001f12007c0c */ /* 0x000fe2000c702670 */
[----:B------:R-:W-:Y:S01]  /*9620*/  UPRMT UR8, UR40, 0x654, UR8 ;  /* 0x0000065428087896 */ /* 0x000fe20008000008 */
[----:B------:R-:W-:-:S08]  /*9630*/  LOP3.LUT R0, R0, 0x1, RZ, 0x3c, !PT ;  /* 0x0000000100007812 */ /* 0x000fd000078e3cff */
[----:B------:R-:W-:Y:S03]  /*9640*/  SYNCS.ARRIVE.TRANS64.RED.A1T0 RZ, [UR8], RZ ;  /* 0x000000ffffff79a7 */ /* 0x000fe60008100408 */
[----:B------:R-:W-:Y:S05]  /*9650*/  @P0 BRA `(.L_x_173) ;  /* 0x00000004000c0947 */ /* 0x000fea0003800000 */
[----:B------:R-:W-:Y:S01]  /*9660*/  ELECT P0, URZ, PT ;  /* 0x00000000003f782f */ /* 0x000fe20003800000 */
[----:B------:R-:W-:-:S12]  /*9670*/  BSSY B0, `(.L_x_174) ;  /* 0x0000034000007945 */ /* 0x000fd80003800000 */
[----:B------:R-:W-:Y:S05]  /*9680*/  @!P0 BRA `(.L_x_175) ;  /* 0x0000000000c88947 */ /* 0x000fea0003800000 */
[----:B------:R-:W-:-:S06]  /*9690*/  UIMAD.WIDE UR8, UR31, 0xc, UR16 ;  /* 0x0000000c1f0878a5 */ /* 0x000fcc000f8e0210 */
[----:B-1----:R-:W-:Y:S02]  /*96a0*/  IMAD.U32 R4, RZ, RZ, UR8 ;  /* 0x00000008ff047e24 */ /* 0x002fe4000f8e00ff */
[----:B------:R-:W-:Y:S02]  /*96b0*/  IMAD.U32 R5, RZ, RZ, UR9 ;  /* 0x00000009ff057e24 */ /* 0x000fe4000f8e00ff */
[----:B------:R-:W-:Y:S02]  /*96c0*/  IMAD.U32 R2, RZ, RZ, UR8 ;  /* 0x00000008ff027e24 */ /* 0x000fe4000f8e00ff */
[----:B--234-:R-:W-:Y:S01]  /*96d0*/  IMAD.U32 R3, RZ, RZ, UR9 ;  /* 0x00000009ff037e24 */ /* 0x01cfe2000f8e00ff */
[----:B------:R1:W5:Y:S04]  /*96e0*/  LDG.E R6, desc[UR58][R4.64] ;  /* 0x0000003a04067981 */ /* 0x000368000c1e1900 */
[----:B------:R1:W5:Y:S01]  /*96f0*/  LDG.E R7, desc[UR58][R2.64+0x4] ;  /* 0x0000043a02077981 */ /* 0x000362000c1e1900 */
[----:B------:R-:W-:Y:S01]  /*9700*/  ISETP.NE.U32.AND P0, PT, RZ, UR22, PT ;  /* 0x00000016ff007c0c */ /* 0x000fe2000bf05070 */
[----:B------:R-:W-:Y:S01]  /*9710*/  USHF.R.S32.HI UR8, URZ, 0x1f, UR31 ;  /* 0x0000001f3f087899 */ /* 0x000fe2000801141f */
[----:B------:R-:W-:-:S02]  /*9720*/  ISETP.NE.U32.AND P1, PT, RZ, UR24, PT ;  /* 0x00000018ff007c0c */ /* 0x000fc4000bf25070 */
[----:B------:R-:W-:Y:S02]  /*9730*/  ISETP.NE.AND.EX P0, PT, RZ, UR23, PT, P0 ;  /* 0x00000017ff007c0c */ /* 0x000fe4000bf05300 */
[----:B------:R-:W-:-:S11]  /*9740*/  ISETP.NE.AND.EX P1, PT, RZ, UR25, PT, P1 ;  /* 0x00000019ff007c0c */ /* 0x000fd6000bf25310 */
[----:B-1----:R-:W-:Y:S05]  /*9750*/  @!P0 BRA `(.L_x_176) ;  /* 0x0000000000188947 */ /* 0x002fea0003800000 */
[----:B------:R-:W-:-:S04]  /*9760*/  ULEA UR9, UP0, UR31, UR22, 0x3 ;  /* 0x000000161f097291 */ /* 0x000fc8000f80183f */
[----:B------:R-:W-:Y:S02]  /*9770*/  ULEA.HI.X UR10, UR31, UR23, UR8, 0x3, UP0 ;  /* 0x000000171f0a7291 */ /* 0x000fe400080f1c08 */
[----:B------:R-:W-:-:S04]  /*9780*/  IMAD.U32 R2, RZ, RZ, UR9 ;  /* 0x00000009ff027e24 */ /* 0x000fc8000f8e00ff */
[----:B------:R-:W-:-:S06]  /*9790*/  IMAD.U32 R3, RZ, RZ, UR10 ;  /* 0x0000000aff037e24 */ /* 0x000fcc000f8e00ff */
[----:B------:R-:W2:Y:S04]  /*97a0*/  LDG.E.64 R2, desc[UR58][R2.64] ;  /* 0x0000003a02027981 */ /* 0x000ea8000c1e1b00 */
[----:B--2---:R1:W-:Y:S02]  /*97b0*/  STS.64 [UR26], R2 ;  /* 0x00000002ff007988 */ /* 0x0043e40008000a1a */
.L_x_176:
[----:B------:R-:W-:Y:S05]  /*97c0*/  @!P1 BRA `(.L_x_175) ;  /* 0x0000000000789947 */ /* 0x000fea0003800000 */
[----:B------:R-:W-:Y:S01]  /*97d0*/  ULEA UR9, UP0, UR31, UR24, 0x3 ;  /* 0x000000181f097291 */ /* 0x000fe2000f80183f */
[----:B------:R-:W2:Y:S03]  /*97e0*/  LDS R4, [UR26+0x1c] ;  /* 0x00001c1aff047984 */ /* 0x000ea60008000800 */
[----:B------:R-:W-:Y:S02]  /*97f0*/  ULEA.HI.X UR8, UR31, UR25, UR8, 0x3, UP0 ;  /* 0x000000191f087291 */ /* 0x000fe400080f1c08 */
[----:B-1----:R-:W-:-:S04]  /*9800*/  IMAD.U32 R2, RZ, RZ, UR9 ;  /* 0x00000009ff027e24 */ /* 0x002fc8000f8e00ff */
[----:B------:R-:W-:-:S06]  /*9810*/  IMAD.U32 R3, RZ, RZ, UR8 ;  /* 0x00000008ff037e24 */ /* 0x000fcc000f8e00ff */
[----:B------:R-:W3:Y:S01]  /*9820*/  LDG.E.64 R2, desc[UR58][R2.64] ;  /* 0x0000003a02027981 */ /* 0x000ee2000c1e1b00 */
[----:B------:R-:W-:-:S03]  /*9830*/  IMAD.U32 R16, RZ, RZ, UR26 ;  /* 0x0000001aff107e24 */ /* 0x000fc6000f8e00ff */
[----:B------:R-:W-:Y:S02]  /*9840*/  STS [UR26+0x30], RZ ;  /* 0x000030ffff007988 */ /* 0x000fe4000800081a */
[----:B------:R-:W-:-:S05]  /*9850*/  SHF.R.U64 R16, R16, 0x4, RZ ;  /* 0x0000000410107819 */ /* 0x000fca00000012ff */
[----:B------:R-:W-:Y:S04]  /*9860*/  STS [UR26+0x10], R16 ;  /* 0x00001010ff007988 */ /* 0x000fe8000800081a */
[----:B------:R-:W-:Y:S01]  /*9870*/  STS [UR26+0x14], R16 ;  /* 0x00001410ff007988 */ /* 0x000fe2000800081a */
[----:B---3--:R-:W-:-:S04]  /*9880*/  LOP3.LUT R13, R3, 0x1fffffff, RZ, 0xc0, !PT ;  /* 0x1fffffff030d7812 */ /* 0x008fc800078ec0ff */
[--C-:B------:R-:W-:Y:S02]  /*9890*/  SHF.R.U32.HI R5, RZ, 0x4, R13.reuse ;  /* 0x00000004ff057819 */ /* 0x100fe4000001160d */
[----:B------:R-:W-:Y:S02]  /*98a0*/  SHF.R.U64 R3, R2, 0x4, R13 ;  /* 0x0000000402037819 */ /* 0x000fe4000000120d */
[----:B--2---:R-:W-:-:S03]  /*98b0*/  LOP3.LUT R5, R4, 0xf, R5, 0xb8, !PT ;  /* 0x0000000f04057812 */ /* 0x004fc600078eb805 */
[----:B------:R-:W-:Y:S04]  /*98c0*/  STS [UR26+0xc], R3 ;  /* 0x00000c03ff007988 */ /* 0x000fe8000800081a */
[----:B------:R1:W-:Y:S04]  /*98d0*/  STS [UR26+0x1c], R5 ;  /* 0x00001c05ff007988 */ /* 0x0003e8000800081a */
[----:B------:R-:W2:Y:S01]  /*98e0*/  LDS R10, [UR26+0x1c] ;  /* 0x00001c1aff0a7984 */ /* 0x000ea20008000800 */
[----:B-1---5:R-:W-:Y:S01]  /*98f0*/  VIADD R5, R7, 0xffffffff ;  /* 0xffffffff07057836 */ /* 0x022fe20000000000 */
[----:B--2---:R-:W-:-:S05]  /*9900*/  LOP3.LUT R10, R10, 0xf0, RZ, 0xb8, !PT ;  /* 0x000000f00a0a7812 */ /* 0x004fca00078eb8ff */
[----:B------:R-:W-:Y:S04]  /*9910*/  STS [UR26+0x1c], R10 ;  /* 0x00001c0aff007988 */ /* 0x000fe8000800081a */
[----:B------:R-:W1:Y:S02]  /*9920*/  LDS R4, [UR26+0x1c] ;  /* 0x00001c1aff047984 */ /* 0x000e640008000800 */
[----:B-1----:R-:W-:Y:S01]  /*9930*/  LOP3.LUT R17, R4, 0xf00, RZ, 0xb8, !PT ;  /* 0x00000f0004117812 */ /* 0x002fe200078eb8ff */
[----:B------:R-:W-:Y:S01]  /*9940*/  VIADD R4, R6, 0xffffffff ;  /* 0xffffffff06047836 */ /* 0x000fe20000000000 */
[----:B------:R-:W-:-:S03]  /*9950*/  CS2R R6, SRZ ;  /* 0x0000000000067805 */ /* 0x000fc6000001ff00 */
[----:B------:R-:W-:Y:S04]  /*9960*/  STS.64 [UR26+0x18], R16 ;  /* 0x00001810ff007988 */ /* 0x000fe80008000a1a */
[----:B------:R-:W1:Y:S04]  /*9970*/  LDS R14, [UR26+0x1c] ;  /* 0x00001c1aff0e7984 */ /* 0x000e680008000800 */
[----:B------:R2:W-:Y:S01]  /*9980*/  STS.128 [UR26+0x20], R4 ;  /* 0x00002004ff007988 */ /* 0x0005e20008000c1a */
[----:B-1----:R-:W-:-:S05]  /*9990*/  LOP3.LUT R2, R14, 0xf000, RZ, 0xb8, !PT ;  /* 0x0000f0000e027812 */ /* 0x002fca00078eb8ff */
[----:B------:R2:W-:Y:S02]  /*99a0*/  STS [UR26+0x1c], R2 ;  /* 0x00001c02ff007988 */ /* 0x0005e4000800081a */
.L_x_175:
[----:B------:R-:W-:Y:S05]  /*99b0*/  BSYNC B0 ;  /* 0x0000000000007941 */ /* 0x000fea0003800000 */
.L_x_174:
[----:B-12---:R-:W1:Y:S01]  /*99c0*/  S2R R2, SR_LANEID ;  /* 0x0000000000027919 */ /* 0x006e620000000000 */
[----:B------:R-:W-:Y:S01]  /*99d0*/  NOP ;  /* 0x0000000000007918 */ /* 0x000fe20000000000 */
[----:B------:R-:W-:Y:S01]  /*99e0*/  ELECT P0, URZ, PT ;  /* 0x00000000003f782f */ /* 0x000fe20003800000 */
[----:B------:R-:W-:Y:S01]  /*99f0*/  BSSY B0, `(.L_x_177) ;  /* 0x0000008000007945 */ /* 0x000fe20003800000 */
[----:B-1----:R-:W-:-:S05]  /*9a00*/  IMAD.SHL.U32 R4, R2, 0x4, RZ ;  /* 0x0000000402047824 */ /* 0x002fca00078e00ff */
[----:B------:R1:W2:Y:S01]  /*9a10*/  LDS R5, [R4+UR26] ;  /* 0x0000001a04057984 */ /* 0x0002a20008000800 */
[----:B------:R-:W-:-:S05]  /*9a20*/  IADD3 R2, P1, R4, UR6, RZ ;  /* 0x0000000604027c10 */ /* 0x000fca000ff3e0ff */
[----:B---34-:R-:W-:Y:S01]  /*9a30*/  IMAD.X R3, RZ, RZ, UR7, P1 ;  /* 0x00000007ff037e24 */ /* 0x018fe200088e06ff */
[----:B------:R-:W-:Y:S07]  /*9a40*/  @!P0 BRA `(.L_x_178) ;  /* 0x0000000000088947 */ /* 0x000fee0003800000 */
[----:B------:R0:W-:Y:S01]  /*9a50*/  UTMACMDFLUSH ;  /* 0x00000000000079b7 */ /* 0x0001e20000000000 */
[----:B------:R-:W-:-:S04]  /*9a60*/  DEPBAR.LE SB0, 0x0 ;  /* 0x000080000000791a */ /* 0x000fc80000000000 */
.L_x_178:
[----:B------:R-:W-:Y:S05]  /*9a70*/  BSYNC B0 ;  /* 0x0000000000007941 */ /* 0x000fea0003800000 */
.L_x_177:
[----:B--2---:R2:W5:Y:S02]  /*9a80*/  ATOMG.E.EXCH.STRONG.GPU PT, RZ, [R2], R5 ;  /* 0x0000000502ff73a8 */ /* 0x00456400041ee100 */
.L_x_173:
[----:B------:R-:W-:Y:S01]  /*9a90*/  UIADD3 UR4, UR4, 0x1, URZ ;  /* 0x0000000104047890 */ /* 0x000fe2000fffe03f */
[----:B------:R-:W-:Y:S01]  /*9aa0*/  ISETP.NE.AND P0, PT, R11, RZ, PT ;  /* 0x000000ff0b00720c */ /* 0x000fe20003f05270 */
[----:B------:R-:W-:Y:S01]  /*9ab0*/  IMAD.MOV.U32 R16, RZ, RZ, R8 ;  /* 0x000000ffff107224 */ /* 0x000fe200078e0008 */
[----:B-12---:R-:W-:Y:S01]  /*9ac0*/  SEL R2, RZ, 0x1, !P3 ;  /* 0x00000001ff027807 */ /* 0x006fe20005800000 */
[----:B------:R-:W-:Y:S01]  /*9ad0*/  UISETP.NE.AND UP0, UPT, UR4, 0x8, UPT ;  /* 0x000000080400788c */ /* 0x000fe2000bf05270 */
[----:B------:R-:W-:Y:S02]  /*9ae0*/  IMAD.MOV.U32 R17, RZ, RZ, R9 ;  /* 0x000000ffff117224 */ /* 0x000fe400078e0009 */
[----:B------:R-:W-:Y:S01]  /*9af0*/  IMAD.U32 R18, RZ, RZ, UR31 ;  /* 0x0000001fff127e24 */ /* 0x000fe2000f8e00ff */
[----:B------:R-:W-:Y:S02]  /*9b00*/  USEL UR8, URZ, 0x1, UP0 ;  /* 0x000000013f087887 */ /* 0x000fe40008000000 */
[----:B------:R-:W-:-:S04]  /*9b10*/  USEL UR4, UR4, URZ, UP0 ;  /* 0x0000003f04047287 */ /* 0x000fc80008000000 */
[----:B------:R-:W-:Y:S01]  /*9b20*/  LOP3.LUT R12, R12, UR8, RZ, 0x3c, !PT ;  /* 0x000000080c0c7c12 */ /* 0x000fe2000f8e3cff */
[----:B------:R-:W-:Y:S07]  /*9b30*/  @P0 BRA `(.L_x_179) ;  /* 0xfffffff000740947 */ /* 0x000fee000383ffff */
[----:B-----5:R-:W-:Y:S01]  /*9b40*/  ELECT P0, URZ, PT ;  /* 0x00000000003f782f */ /* 0x020fe20003800000 */
[----:B------:R-:W-:-:S12]  /*9b50*/  BSSY B0, `(.L_x_180) ;  /* 0x0000017000007945 */ /* 0x000fd80003800000 */
[----:B------:R-:W-:Y:S05]  /*9b60*/  @!P0 BRA `(.L_x_181) ;  /* 0x0000000000548947 */ /* 0x000fea0003800000 */
[----:B------:R-:W-:Y:S05]  /*9b70*/  @!P2 BRA `(.L_x_182) ;  /* 0x000000000004a947 */ /* 0x000fea0003800000 */
[----:B------:R-:W-:Y:S01]  /*9b80*/  BPT.TRAP 0x1 ;  /* 0x000000040000795c */ /* 0x000fe20000300000 */
.L_x_182:
[----:B------:R-:W-:-:S04]  /*9b90*/  SHF.L.U32 R2, R0, 0x1f, RZ ;  /* 0x0000001f00027819 */ /* 0x000fc800000006ff */
[----:B------:R-:W1:Y:S02]  /*9ba0*/  SYNCS.PHASECHK.TRANS64.TRYWAIT P0, [UR5+0x37500], R2 ;  /* 0x03750002ff0075a7 */ /* 0x000e640008000145 */
[----:B-1----:R-:W-:Y:S05]  /*9bb0*/  @!P0 BRA `(.L_x_183) ;  /* 0x0000005000fc8947 */ /* 0x002fea0003800000 */
.L_x_286:
[----:B------:R-:W-:Y:S05]  /*9bc0*/  @!P2 BRA `(.L_x_184) ;  /* 0x000000000004a947 */ /* 0x000fea0003800000 */
[----:B------:R-:W-:Y:S01]  /*9bd0*/  BPT.TRAP 0x1 ;  /* 0x000000040000795c */ /* 0x000fe20000300000 */
.L_x_184:
[----:B------:R-:W2:Y:S02]  /*9be0*/  SYNCS.PHASECHK.TRANS64.TRYWAIT P0, [UR5+0x37508], R2 ;  /* 0x03750802ff0075a7 */ /* 0x000ea40008000145 */
[----:B--2---:R-:W-:Y:S05]  /*9bf0*/  @!P0 BRA `(.L_x_185) ;  /* 0x0000005400048947 */ /* 0x004fea0003800000 */
.L_x_287:
[----:B------:R-:W-:Y:S05]  /*9c00*/  @!P2 BRA `(.L_x_186) ;  /* 0x000000000004a947 */ /* 0x000fea0003800000 */
[----:B------:R-:W-:Y:S01]  /*9c10*/  BPT.TRAP 0x1 ;  /* 0x000000040000795c */ /* 0x000fe20000300000 */
.L_x_186:
[----:B------:R-:W2:Y:S02]  /*9c20*/  SYNCS.PHASECHK.TRANS64.TRYWAIT P0, [UR5+0x37510], R2 ;  /* 0x03751002ff0075a7 */ /* 0x000ea40008000145 */
[----:B--2---:R-:W-:Y:S05]  /*9c30*/  @!P0 BRA `(.L_x_187) ;  /* 0x00000054000c8947 */ /* 0x004fea0003800000 */
.L_x_288:
[----:B------:R-:W-:Y:S05]  /*9c40*/  @!P2 BRA `(.L_x_188) ;  /* 0x000000000004a947 */ /* 0x000fea0003800000 */
[----:B------:R-:W-:Y:S01]  /*9c50*/  BPT.TRAP 0x1 ;  /* 0x000000040000795c */ /* 0x000fe20000300000 */
.L_x_188:
[----:B-1----:R-:W-:Y:S01]  /*9c60*/  SHF.L.U32 R2, R0, 0x1f, RZ ;  /* 0x0000001f00027819 */ /* 0x002fe200000006ff */
[----:B---34-:R-:W-:-:S04]  /*9c70*/  IMAD.U32 R3, RZ, RZ, UR5 ;  /* 0x00000005ff037e24 */ /* 0x018fc8000f8e00ff */
[----:B------:R1:W2:Y:S03]  /*9c80*/  SYNCS.PHASECHK.TRANS64.TRYWAIT P0, [R3+URZ+0x37518], R2 ;  /* 0x03751802030075a7 */ /* 0x0002a6000800017f */
[----:B--2---:R-:W-:Y:S05]  /*9c90*/  @!P0 NANOSLEEP.SYNCS 0x989680 ;  /* 0x009896800000895d */ /* 0x004fea0003900000 */
[----:B------:R-:W2:Y:S02]  /*9ca0*/  @!P0 SYNCS.PHASECHK.TRANS64 P0, [R3+URZ+0x37518], R2 ;  /* 0x03751802030085a7 */ /* 0x000ea4000800007f */
[----:B--2---:R-:W-:Y:S05]  /*9cb0*/  @!P0 BRA `(.L_x_188) ;  /* 0xfffffffc00e88947 */ /* 0x004fea000383ffff */
.L_x_181:
[----:B------:R-:W-:Y:S05]  /*9cc0*/  BSYNC B0 ;  /* 0x0000000000007941 */ /* 0x000fea0003800000 */
.L_x_180:
[----:B------:R-:W-:Y:S05]  /*9cd0*/  EXIT ;  /* 0x000000000000794d */ /* 0x000fea0003800000 */
.L_x_134:
[----:B------:R-:W-:Y:S01]  /*9ce0*/  R2UR UR6, R0 ;  /* 0x00000000000672ca */ /* 0x000fe200000e0000 */
[----:B------:R-:W-:Y:S01]  /*9cf0*/  UIADD3 UR10, UR41, 0x7f, URZ ;  /* 0x0000007f290a7890 */ /* 0x000fe2000fffe03f */
[----:B------:R-:W-:Y:S01]  /*9d00*/  ISETP.NE.AND P3, PT, R3, RZ, PT ;  /* 0x000000ff0300720c */ /* 0x000fe20003f65270 */
[----:B------:R-:W-:Y:S01]  /*9d10*/  IMAD.MOV.U32 R2, RZ, RZ, 0x1 ;  /* 0x00000001ff027424 */ /* 0x000fe200078e00ff */
[----:B------:R-:W-:Y:S01]  /*9d20*/  CS2R R8, SRZ ;  /* 0x0000000000087805 */ /* 0x000fe2000001ff00 */
[----:B------:R-:W-:Y:S01]  /*9d30*/  USHF.R.S32.HI UR11, URZ, 0x1f, UR10 ;  /* 0x0000001f3f0b7899 */ /* 0x000fe2000801140a */
[----:B------:R-:W-:Y:S01]  /*9d40*/  ISETP.EQ.OR P4, PT, R19, RZ, P3 ;  /* 0x000000ff1300720c */ /* 0x000fe20001f82670 */
[----:B------:R-:W-:Y:S01]  /*9d50*/  IMAD.MOV.U32 R12, RZ, RZ, RZ ;  /* 0x000000ffff0c7224 */ /* 0x000fe200078e00ff */
[----:B------:R-:W-:Y:S02]  /*9d60*/  ULOP3.LUT UR19, UR55, 0x1, URZ, 0xfc, !UPT ;  /* 0x0000000137137892 */ /* 0x000fe4000f8efc3f */
[----:B------:R-:W-:-:S02]  /*9d70*/  ULEA.HI UR10, UR11, UR10, URZ, 0x7 ;  /* 0x0000000a0b0a7291 */ /* 0x000fc4000f8f383f */
[----:B------:R-:W-:Y:S02]  /*9d80*/  ULOP3.LUT UR20, UR54, 0x2, URZ, 0xfc, !UPT ;  /* 0x0000000236147892 */ /* 0x000fe4000f8efc3f */
[----:B------:R-:W-:Y:S01]  /*9d90*/  UIADD3 UR6, UR6, 0x7f, URZ ;  /* 0x0000007f06067890 */ /* 0x000fe2000fffe03f */
[----:B------:R-:W-:Y:S01]  /*9da0*/  UMOV UR7, URZ ;  /* 0x0000003f00077c82 */ /* 0x000fe20008000000 */
[----:B------:R-:W-:Y:S02]  /*9db0*/  UMOV UR9, 0x1 ;  /* 0x0000000100097882 */ /* 0x000fe40000000000 */
[----:B------:R-:W-:Y:S01]  /*9dc0*/  USHF.R.S32.HI UR8, URZ, 0x1f, UR6 ;  /* 0x0000001f3f087899 */ /* 0x000fe20008011406 */
[----:B------:R-:W-:Y:S01]  /*9dd0*/  UMOV UR4, URZ ;  /* 0x0000003f00047c82 */ /* 0x000fe20008000000 */
[----:B------:R-:W-:Y:S02]  /*9de0*/  UMOV UR5, URZ ;  /* 0x0000003f00057c82 */ /* 0x000fe40008000000 */
[----:B------:R-:W-:-:S02]  /*9df0*/  ULEA.HI UR8, UR8, UR6, URZ, 0x7 ;  /* 0x0000000608087291 */ /* 0x000fc4000f8f383f */
[----:B------:R-:W-:Y:S02]  /*9e00*/  USHF.R.S32.HI UR10, URZ, 0x7, UR10 ;  /* 0x000000073f0a7899 */ /* 0x000fe4000801140a */
[----:B------:R-:W-:Y:S01]  /*9e10*/  USHF.R.S32.HI UR11, URZ, 0x7, UR8 ;  /* 0x000000073f0b7899 */ /* 0x000fe20008011408 */
[----:B------:R-:W-:Y:S01]  /*9e20*/  UMOV UR12, UR52 ;  /* 0x00000034000c7c82 */ /* 0x000fe20008000000 */
[----:B------:R-:W-:-:S10]  /*9e30*/  UMOV UR6, URZ ;  /* 0x0000003f00067c82 */ /* 0x000fd40008000000 */
.L_x_198:
[----:B------:R-:W-:Y:S01]  /*9e40*/  LOP3.LUT P0, RZ, R2, 0xff, RZ, 0xc0, !PT ;  /* 0x000000ff02ff7812 */ /* 0x000fe2000780c0ff */
[----:B------:R-:W-:-:S12]  /*9e50*/  IMAD.MOV.U32 R3, RZ, RZ, 0x8 ;  /* 0x00000008ff037424 */ /* 0x000fd800078e00ff */
[----:B------:R-:W-:Y:S01]  /*9e60*/  VOTEU.ANY UP0, P0 ;  /* 0x00000000003f7886 */ /* 0x000fe20000000100 */
[----:B------:R-:W-:-:S04]  /*9e70*/  PLOP3.LUT P0, PT, PT, PT, UP0, 0x80, 0x0 ;  /* 0x000000000000781c */ /* 0x000fc80003f0f008 */
[----:B------:R-:W-:-:S09]  /*9e80*/  @UP0 ULDC.64 UR14, c[0x0][0x540] ;  /* 0x00015000000e0ab9 */ /* 0x000fd20000000a00 */
[----:B------:R-:W-:Y:S01]  /*9e90*/  @P0 IMAD.WIDE R2, R18, R3, UR14 ;  /* 0x0000000e12020e25 */ /* 0x000fe2000f8e0203 */
[----:B-----5:R-:W-:Y:S01]  /*9ea0*/  R2UR UR8, R0 ;  /* 0x00000000000872ca */ /* 0x020fe200000e0000 */
[----:B------:R-:W-:-:S04]  /*9eb0*/  @UP0 ULDC.64 UR14, c[0x0][0x530] ;  /* 0x00014c00000e0ab9 */ /* 0x000fc80000000a00 */
[----:B------:R-:W2:Y:S01]  /*9ec0*/  @P0 LDG.E.64 R2, desc[UR58][R2.64] ;  /* 0x0000003a02020981 */ /* 0x000ea2000c1e1b00 */
[----:B------:R-:W-:-:S04]  /*9ed0*/  IMAD.MOV.U32 R5, RZ, RZ, 0x8 ;  /* 0x00000008ff057424 */ /* 0x000fc800078e00ff */
[----:B------:R-:W-:-:S03]  /*9ee0*/  @P0 IMAD.WIDE R4, R18, R5, UR14 ;  /* 0x0000000e12040e25 */ /* 0x000fc6000f8e0205 */
[----:B------:R-:W-:Y:S02]  /*9ef0*/  UIADD3 UR8, UR8, 0x7f, URZ ;  /* 0x0000007f08087890 */ /* 0x000fe4000fffe03f */
[----:B------:R1:W5:Y:S01]  /*9f00*/  @P0 LDG.E.64 R8, desc[UR58][R4.64] ;  /* 0x0000003a04080981 */ /* 0x000362000c1e1b00 */
[----:B------:R-:W-:Y:S02]  /*9f10*/  @UP0 UIADD3 UR14, UR41, 0x7f, URZ ;  /* 0x0000007f290e0890 */ /* 0x000fe4000fffe03f */
[----:B------:R-:W-:Y:S02]  /*9f20*/  USHF.R.S32.HI UR13, URZ, 0x1f, UR8 ;  /* 0x0000001f3f0d7899 */ /* 0x000fe40008011408 */
[----:B------:R-:W-:Y:S02]  /*9f30*/  @UP0 USHF.R.S32.HI UR15, URZ, 0x1f, UR14 ;  /* 0x0000001f3f0f0899 */ /* 0x000fe4000801140e */
[----:B------:R-:W-:Y:S02]  /*9f40*/  ULEA.HI UR13, UR13, UR8, URZ, 0x7 ;  /* 0x000000080d0d7291 */ /* 0x000fe4000f8f383f */
[----:B------:R-:W-:-:S02]  /*9f50*/  @UP0 ULEA.HI UR15, UR15, UR14, URZ, 0x7 ;  /* 0x0000000e0f0f0291 */ /* 0x000fc4000f8f383f */
[----:B------:R-:W-:Y:S02]  /*9f60*/  USHF.R.S32.HI UR17, URZ, 0x7, UR13 ;  /* 0x000000073f117899 */ /* 0x000fe4000801140d */
[----:B------:R-:W-:Y:S01]  /*9f70*/  @UP0 USHF.R.S32.HI UR10, URZ, 0x7, UR15 ;  /* 0x000000073f0a0899 */ /* 0x000fe2000801140f */
[----:B------:R-:W-:-:S04]  /*9f80*/  @UP0 UMOV UR52, UR12 ;  /* 0x0000000c00340c82 */ /* 0x000fc80008000000 */
[----:B------:R-:W-:Y:S01]  /*9f90*/  @UP0 UMOV UR11, UR17 ;  /* 0x00000011000b0c82 */ /* 0x000fe20008000000 */
[----:B--2---:R-:W-:Y:S02]  /*9fa0*/  @P0 R2UR UR4, R2 ;  /* 0x00000000020402ca */ /* 0x004fe400000e0000 */
[----:B------:R-:W-:Y:S02]  /*9fb0*/  @P0 R2UR UR5, R3 ;  /* 0x00000000030502ca */ /* 0x000fe400000e0000 */
[----:B------:R-:W-:-:S13]  /*9fc0*/  ISETP.GE.AND P0, PT, R0, 0x1, PT ;  /* 0x000000010000780c */ /* 0x000fda0003f06270 */
[----:B-1----:R-:W-:Y:S05]  /*9fd0*/  @!P0 BRA `(.L_x_189) ;  /* 0x00000004006c8947 */ /* 0x002fea0003800000 */
[----:B------:R-:W-:Y:S01]  /*9fe0*/  IMAD R11, R16, 0x80, R19 ;  /* 0x00000080100b7824 */ /* 0x000fe200078e0213 */
[----:B------:R-:W-:Y:S01]  /*9ff0*/  R2UR UR16, R17 ;  /* 0x00000000111072ca */ /* 0x000fe200000e0000 */
[----:B------:R-:W-:Y:S01]  /*a000*/  UMOV UR8, URZ ;  /* 0x0000003f00087c82 */ /* 0x000fe20008000000 */
[----:B------:R-:W-:Y:S01]  /*a010*/  UMOV UR13, UR9 ;  /* 0x00000009000d7c82 */ /* 0x000fe20008000000 */
[C---:B------:R-:W-:Y:S01]  /*a020*/  VIADD R24, R11.reuse, 0x20 ;  /* 0x000000200b187836 */ /* 0x040fe20000000000 */
[C---:B-----5:R-:W-:Y:S01]  /*a030*/  LEA R6, P0, R11.reuse, R8, 0x2 ;  /* 0x000000080b067211 */ /* 0x060fe200078010ff */
[C---:B------:R-:W-:Y:S01]  /*a040*/  VIADD R22, R11.reuse, 0x40 ;  /* 0x000000400b167836 */ /* 0x040fe20000000000 */
[----:B------:R-:W-:Y:S01]  /*a050*/  SHF.R.S32.HI R10, RZ, 0x1f, R11 ;  /* 0x0000001fff0a7819 */ /* 0x000fe2000001140b */
[C---:B------:R-:W-:Y:S01]  /*a060*/  VIADD R20, R11.reuse, 0x60 ;  /* 0x000000600b147836 */ /* 0x040fe20000000000 */
[----:B------:R-:W-:Y:S01]  /*a070*/  IADD3 R6, P1, R6, 0x80, RZ ;  /* 0x0000008006067810 */ /* 0x000fe20007f3e0ff */
[----:B------:R-:W-:Y:S01]  /*a080*/  UMOV UR14, UR7 ;  /* 0x00000007000e7c82 */ /* 0x000fe20008000000 */
[----:B------:R-:W-:-:S03]  /*a090*/  LEA.HI.X R2, R11, R9, R10, 0x2, P0 ;  /* 0x000000090b027211 */ /* 0x000fc600000f140a */
[----:B------:R-:W-:Y:S02]  /*a0a0*/  USHF.R.S32.HI UR16, URZ, 0x1f, UR16 ;  /* 0x0000001f3f107899 */ /* 0x000fe40008011410 */
[----:B------:R-:W-:-:S10]  /*a0b0*/  IMAD.X R7, RZ, RZ, R2, P1 ;  /* 0x000000ffff077224 */ /* 0x000fd400008e0602 */
.L_x_194:
[----:B------:R-:W1:Y:S01]  /*a0c0*/  S2UR UR18, SR_CgaCtaId ;  /* 0x00000000001279c3 */ /* 0x000e620000008800 */
[----:B------:R-:W-:Y:S01]  /*a0d0*/  UMOV UR15, 0x400 ;  /* 0x00000400000f7882 */ /* 0x000fe20000000000 */
[----:B------:R-:W-:-:S05]  /*a0e0*/  IMAD.U32 R2, RZ, RZ, UR13 ;  /* 0x0000000dff027e24 */ /* 0x000fca000f8e00ff */
[----:B------:R-:W-:Y:S01]  /*a0f0*/  SHF.L.U32 R2, R2, 0x1f, RZ ;  /* 0x0000001f02027819 */ /* 0x000fe200000006ff */
[----:B------:R-:W2:Y:S01]  /*a100*/  @!P3 LDC R3, c[0x0][0x500] ;  /* 0x00014000ff03bb82 */ /* 0x000ea20000000800 */
[----:B-1----:R-:W-:-:S04]  /*a110*/  ULEA UR18, UR18, UR15, 0x18 ;  /* 0x0000000f12127291 */ /* 0x002fc8000f8ec03f */
[----:B------:R-:W-:-:S09]  /*a120*/  ULEA UR24, UR14, UR18, 0x3 ;  /* 0x000000120e187291 */ /* 0x000fd2000f8e183f */
[----:B------:R-:W1:Y:S02]  /*a130*/  SYNCS.PHASECHK.TRANS64.TRYWAIT P0, [UR24+0x374b0], R2 ;  /* 0x0374b002ff0075a7 */ /* 0x000e640008000158 */
[----:B-12---:R-:W-:Y:S05]  /*a140*/  @!P0 BRA `(.L_x_190) ;  /* 0x0000004c00e08947 */ /* 0x006fea0003800000 */
.L_x_289:
[----:B------:R-:W-:Y:S01]  /*a150*/  UPRMT UR15, UR20, 0x9910, URZ ;  /* 0x00009910140f7896 */ /* 0x000fe2000800003f */
[----:B------:R2:W-:Y:S03]  /*a160*/  @!P3 SYNCS.ARRIVE.TRANS64 RZ, [UR24+0x37480], R3 ;  /* 0x03748003ffffb9a7 */ /* 0x0005e60008000018 */
[----:B------:R-:W-:-:S06]  /*a170*/  UISETP.NE.AND UP0, UPT, UR15, 0x2, UPT ;  /* 0x000000020f00788c */ /* 0x000fcc000bf05270 */
[----:B------:R-:W-:-:S13]  /*a180*/  PLOP3.LUT P0, PT, PT, PT, UP0, 0x80, 0x0 ;  /* 0x000000000000781c */ /* 0x000fda0003f0f008 */
[----:B--2---:R-:W-:Y:S05]  /*a190*/  @P0 BRA `(.L_x_191) ;  /* 0x0000000000040947 */ /* 0x004fea0003800000 */
[----:B------:R-:W-:Y:S01]  /*a1a0*/  BPT.TRAP 0x1 ;  /* 0x000000040000795c */ /* 0x000fe20000300000 */
.L_x_191:
[----:B------:R-:W-:Y:S04]  /*a1b0*/  BSSY B0, `(.L_x_192) ;  /* 0x0000003000007945 */ /* 0x000fe80003800000 */
[----:B------:R-:W-:Y:S05]  /*a1c0*/  @P4 BRA `(.L_x_193) ;  /* 0x0000000000044947 */ /* 0x000fea0003800000 */
[----:B------:R-:W-:Y:S01]  /*a1d0*/  BPT.TRAP 0x1 ;  /* 0x000000040000795c */ /* 0x000fe20000300000 */
.L_x_193:
[----:B------:R-:W-:Y:S05]  /*a1e0*/  BSYNC B0 ;  /* 0x0000000000007941 */ /* 0x000fea0003800000 */
.L_x_192:
[----:B------:R-:W-:Y:S02]  /*a1f0*/  UISETP.GE.U32.AND UP0, UPT, UR8, UR11, UPT ;  /* 0x0000000b0800728c */ /* 0x000fe4000bf06070 */
[----:B-1----:R-:W-:Y:S01]  /*a200*/  IMAD.U32 R2, RZ, RZ, UR8 ;  /* 0x00000008ff027e24 */ /* 0x002fe2000f8e00ff */
[----:B------:R-:W-:Y:S01]  /*a210*/  UIMAD UR21, UR52, UR8, URZ ;  /* 0x00000008341572a4 */ /* 0x000fe2000f8e023f */
[----:B------:R-:W-:Y:S02]  /*a220*/  IMAD.U32 R16, RZ, RZ, UR14 ;  /* 0x0000000eff107e24 */ /* 0x000fe4000f8e00ff */
[----:B------:R-:W-:Y:S01]  /*a230*/  PLOP3.LUT P2, PT, PT, PT, UP0, 0x80, 0x0 ;  /* 0x000000000000781c */ /* 0x000fe20003f4f008 */
[----:B------:R-:W-:Y:S01]  /*a240*/  UISETP.GE.U32.AND UP0, UPT, UR8, UR11, UPT ;  /* 0x0000000b0800728c */ /* 0x000fe2000bf06070 */
[----:B------:R-:W-:Y:S02]  /*a250*/  IMAD R14, R16, 0x80, R19 ;  /* 0x00000080100e7824 */ /* 0x000fe400078e0213 */
[----:B------:R-:W-:-:S02]  /*a260*/  ISETP.GE.OR P0, PT, R17, UR10, P2 ;  /* 0x0000000a11007c0c */ /* 0x000fc40009706670 */
[----:B------:R-:W-:Y:S02]  /*a270*/  ISETP.GE.OR P2, PT, R11, UR52, P2 ;  /* 0x000000340b007c0c */ /* 0x000fe40009746670 */
[----:B------:R-:W-:-:S11]  /*a280*/  ISETP.NE.OR P0, PT, R19, RZ, P0 ;  /* 0x000000ff1300720c */ /* 0x000fd60000705670 */
[----:B------:R-:W-:Y:S02]  /*a290*/  @!P2 LEA R13, R14, UR18, 0x2 ;  /* 0x000000120e0dac11 */ /* 0x000fe4000f8e10ff */
[C---:B------:R-:W-:Y:S01]  /*a2a0*/  @!P0 IMAD R3, R2.reuse, UR10, RZ ;  /* 0x0000000a02038c24 */ /* 0x040fe2000f8e02ff */
[----:B------:R-:W-:Y:S01]  /*a2b0*/  VOTEU.ALL UP1, P0 ;  /* 0x00000000003f7886 */ /* 0x000fe20000020000 */
[----:B------:R-:W-:-:S03]  /*a2c0*/  @!P2 IMAD R2, R2, UR52, RZ ;  /* 0x000000340202ac24 */ /* 0x000fc6000f8e02ff */
[----:B------:R-:W-:Y:S02]  /*a2d0*/  @!P0 R2UR UR15, R3 ;  /* 0x00000000030f82ca */ /* 0x000fe400000e0000 */
[----:B------:R-:W-:-:S05]  /*a2e0*/  @!P2 IADD3 R3, P1, R2, R11, RZ ;  /* 0x0000000b0203a210 */ /* 0x000fca0007f3e0ff */
[----:B------:R-:W-:Y:S01]  /*a2f0*/  @!P2 IMAD.X R4, RZ, RZ, R10, P1 ;  /* 0x000000ffff04a224 */ /* 0x000fe200008e060a */
[----:B------:R-:W-:-:S04]  /*a300*/  @!P2 LEA R2, P1, R3, R8, 0x2 ;  /* 0x000000080302a211 */ /* 0x000fc800078210ff */
[----:B------:R-:W-:Y:S02]  /*a310*/  @!P2 LEA.HI.X R3, R3, R9, R4, 0x2, P1 ;  /* 0x000000090303a211 */ /* 0x000fe400008f1404 */
[----:B------:R-:W-:Y:S02]  /*a320*/  @!P0 IADD3 R5, P5, R17, UR15, RZ ;  /* 0x0000000f11058c10 */ /* 0x000fe4000ffbe0ff */
[----:B------:R-:W-:Y:S01]  /*a330*/  PLOP3.LUT P1, PT, PT, PT, UP0, 0x80, 0x0 ;  /* 0x000000000000781c */ /* 0x000fe20003f2f008 */
[----:B------:R-:W-:Y:S01]  /*a340*/  @!PT LDS RZ, [RZ] ;  /* 0x00000000fffff984 */ /* 0x000fe20000000800 */
[----:B------:R-:W-:Y:S01]  /*a350*/  @!PT LDS RZ, [RZ] ;  /* 0x00000000fffff984 */ /* 0x000fe20000000800 */
[----:B------:R-:W-:Y:S01]  /*a360*/  @!PT LDS RZ, [RZ] ;  /* 0x00000000fffff984 */ /* 0x000fe20000000800 */
[----:B------:R1:W-:Y:S01]  /*a370*/  @!P2 LDGSTS.E.LTC128B [R13+0x30000], desc[UR58][R2.64] ;  /* 0x30000000020dafae */ /* 0x0003e2000b92197a */
[----:B------:R-:W-:Y:S01]  /*a380*/  @!P0 R2UR UR15, R5 ;  /* 0x00000000050f82ca */ /* 0x000fe200000e0000 */
[----:B------:R-:W-:Y:S01]  /*a390*/  IMAD.U32 R5, RZ, RZ, UR21 ;  /* 0x00000015ff057e24 */ /* 0x000fe2000f8e00ff */
[----:B------:R-:W-:Y:S02]  /*a3a0*/  ISETP.GE.OR P6, PT, R24, UR52, P1 ;  /* 0x0000003418007c0c */ /* 0x000fe40008fc6670 */
[----:B------:R-:W-:Y:S01]  /*a3b0*/  ISETP.GE.OR P2, PT, R22, UR52, P1 ;  /* 0x0000003416007c0c */ /* 0x000fe20008f46670 */
[----:B------:R-:W-:Y:S01]  /*a3c0*/  IMAD.WIDE.U32 R4, R5, 0x4, R6 ;  /* 0x0000000405047825 */ /* 0x000fe200078e0006 */
[----:B------:R-:W-:-:S03]  /*a3d0*/  ISETP.GE.OR P1, PT, R20, UR52, P1 ;  /* 0x0000003414007c0c */ /* 0x000fc60008f26670 */
[----:B------:R-:W-:Y:S01]  /*a3e0*/  @!P0 VOTEU.ANY UP0, P5 ;  /* 0x00000000003f8886 */ /* 0x000fe20002800100 */
[----:B------:R-:W-:Y:S01]  /*a3f0*/  @!UP1 UIADD3.X UR21, URZ, UR16, URZ, UP0, !UPT ;  /* 0x000000103f159290 */ /* 0x000fe200087fe43f */
[----:B-1----:R-:W-:Y:S02]  /*a400*/  @!P0 LEA R13, R16, UR18, 0x2 ;  /* 0x00000012100d8c11 */ /* 0x002fe4000f8e10ff */
[----:B------:R-:W-:Y:S02]  /*a410*/  @!UP1 ULEA UR22, UP0, UR15, UR4, 0x2 ;  /* 0x000000040f169291 */ /* 0x000fe4000f80103f */
[C---:B------:R-:W-:Y:S02]  /*a420*/  @!P6 LEA R15, R14.reuse, UR18, 0x2 ;  /* 0x000000120e0fec11 */ /* 0x040fe4000f8e10ff */
[----:B------:R-:W-:Y:S01]  /*a430*/  @!UP1 ULEA.HI.X UR23, UR15, UR5, UR21, 0x2, UP0 ;  /* 0x000000050f179291 */ /* 0x000fe200080f1415 */
[C---:B------:R-:W-:Y:S01]  /*a440*/  @!P2 LEA R21, R14.reuse, UR18, 0x2 ;  /* 0x000000120e15ac11 */ /* 0x040fe2000f8e10ff */
[----:B------:R-:W-:Y:S01]  /*a450*/  IMAD.U32 R2, RZ, RZ, UR22 ;  /* 0x00000016ff027e24 */ /* 0x000fe2000f8e00ff */
[----:B------:R-:W-:Y:S01]  /*a460*/  @!P1 LEA R23, R14, UR18, 0x2 ;  /* 0x000000120e179c11 */ /* 0x000fe2000f8e10ff */
[----:B------:R1:W-:Y:S02]  /*a470*/  @!P6 LDGSTS.E.LTC128B [R15+0x30080], desc[UR58][R4.64] ;  /* 0x30080000040fefae */ /* 0x0003e4000b92197a */
[----:B------:R-:W-:-:S02]  /*a480*/  IMAD.U32 R3, RZ, RZ, UR23 ;  /* 0x00000017ff037e24 */ /* 0x000fc4000f8e00ff */
[----:B------:R1:W-:Y:S04]  /*a490*/  @!P2 LDGSTS.E.LTC128B [R21+0x30100], desc[UR58][R4.64+0x80] ;  /* 0x301000800415afae */ /* 0x0003e8000b92197a */
[----:B------:R1:W-:Y:S04]  /*a4a0*/  @!P1 LDGSTS.E.LTC128B [R23+0x30180], desc[UR58][R4.64+0x100] ;  /* 0x3018010004179fae */ /* 0x0003e8000b92197a */
[----:B------:R1:W-:Y:S01]  /*a4b0*/  @!P0 LDGSTS.E.LTC128B [R13+0x30c00], desc[UR58][R2.64] ;  /* 0x30c00000020d8fae */ /* 0x0003e2000b92197a */
[----:B------:R-:W-:-:S03]  /*a4c0*/  NOP ;  /* 0x0000000000007918 */ /* 0x000fc60000000000 */
[----:B------:R-:W-:Y:S01]  /*a4d0*/  ARRIVES.LDGSTSBAR.64.ARVCNT [UR24+0x37480] ;  /* 0x03748000ff0079b0 */ /* 0x000fe20008000a58 */
[----:B------:R-:W-:Y:S01]  /*a4e0*/  NOP ;  /* 0x0000000000007918 */ /* 0x000fe20000000000 */
[----:B------:R-:W-:Y:S02]  /*a4f0*/  UIADD3 UR15, UR17, -UR8, URZ ;  /* 0x80000008110f7290 */ /* 0x000fe4000fffe03f */
[----:B------:R-:W-:Y:S02]  /*a500*/  UIADD3 UR14, UR14, 0x1, URZ ;  /* 0x000000010e0e7890 */ /* 0x000fe4000fffe03f */
[----:B------:R-:W-:Y:S02]  /*a510*/  UISETP.GT.AND UP1, UPT, UR15, 0x1, UPT ;  /* 0x000000010f00788c */ /* 0x000fe4000bf24270 */
[----:B------:R-:W-:Y:S02]  /*a520*/  UISETP.NE.AND UP0, UPT, UR14, 0x6, UPT ;  /* 0x000000060e00788c */ /* 0x000fe4000bf05270 */
[----:B------:R-:W-:-:S02]  /*a530*/  UIADD3 UR8, UR8, 0x1, URZ ;  /* 0x0000000108087890 */ /* 0x000fc4000fffe03f */
[----:B------:R-:W-:Y:S01]  /*a540*/  PLOP3.LUT P0, PT, PT, PT, UP1, 0x80, 0x0 ;  /* 0x000000000000781c */ /* 0x000fe20003f0f018 */
[----:B------:R-:W-:Y:S02]  /*a550*/  USEL UR15, URZ, 0x1, UP0 ;  /* 0x000000013f0f7887 */ /* 0x000fe40008000000 */
[----:B------:R-:W-:Y:S02]  /*a560*/  USEL UR14, UR14, URZ, UP0 ;  /* 0x0000003f0e0e7287 */ /* 0x000fe40008000000 */
[----:B------:R-:W-:-:S08]  /*a570*/  ULOP3.LUT UR13, UR13, UR15, URZ, 0x3c, !UPT ;  /* 0x0000000f0d0d7292 */ /* 0x000fd0000f8e3c3f */
[----:B-1----:R-:W-:Y:S05]  /*a580*/  @P0 BRA `(.L_x_194) ;  /* 0xfffffff800cc0947 */ /* 0x002fea000383ffff */
.L_x_189:
[----:B------:R-:W-:Y:S02]  /*a590*/  UIADD3 UR8, UR17, UR7, URZ ;  /* 0x0000000711087290 */ /* 0x000fe4000fffe03f */
[----:B------:R-:W-:Y:S02]  /*a5a0*/  UISETP.GE.U32.AND UP1, UPT, UR17, 0x6, UPT ;  /* 0x000000061100788c */ /* 0x000fe4000bf26070 */
[----:B------:R-:W-:-:S04]  /*a5b0*/  UISETP.GT.U32.AND UP0, UPT, UR8, 0x5, UPT ;  /* 0x000000050800788c */ /* 0x000fc8000bf04070 */
[----:B------:R-:W-:-:S04]  /*a5c0*/  UISETP.LT.U32.AND UP0, UPT, UR17, 0x6, UP0 ;  /* 0x000000061100788c */ /* 0x000fc80008701070 */
[----:B------:R-:W-:Y:S02]  /*a5d0*/  USEL UR7, URZ, 0x1, !UP0 ;  /* 0x000000013f077887 */ /* 0x000fe4000c000000 */
[----:B------:R-:W-:Y:S02]  /*a5e0*/  UISETP.NE.AND UP0, UPT, UR19, 0x3, UPT ;  /* 0x000000031300788c */ /* 0x000fe4000bf05270 */
[----:B------:R-:W-:Y:S02]  /*a5f0*/  @UP1 UIMAD.WIDE.U32 UR14, UR8, -0x55555555, URZ ;  /* 0xaaaaaaab080e18a5 */ /* 0x000fe4000f8e003f */
[----:B------:R-:W-:Y:S02]  /*a600*/  ULOP3.LUT UR9, UR9, UR7, URZ, 0x3c, !UPT ;  /* 0x0000000709097292 */ /* 0x000fe4000f8e3c3f */
[----:B------:R-:W-:Y:S01]  /*a610*/  PLOP3.LUT P1, PT, PT, PT, UP0, 0x80, 0x0 ;  /* 0x000000000000781c */ /* 0x000fe20003f2f008 */
[----:B------:R-:W-:-:S04]  /*a620*/  @UP1 USHF.R.U32.HI UR14, URZ, 0x2, UR15 ;  /* 0x000000023f0e1899 */ /* 0x000fc8000801160f */
[----:B------:R-:W-:-:S08]  /*a630*/  @UP1 ULOP3.LUT UR9, UR9, 0x1, UR14, 0x78, !UPT ;  /* 0x0000000109091892 */ /* 0x000fd0000f8e780e */
[----:B------:R-:W-:Y:S05]  /*a640*/  @!P1 BRA `(.L_x_195) ;  /* 0x0000000000049947 */ /* 0x000fea0003800000 */
[----:B------:R-:W-:Y:S01]  /*a650*/  BPT.TRAP 0x1 ;  /* 0x000000040000795c */ /* 0x000fe20000300000 */
.L_x_195:
[----:B------:R-:W1:Y:S01]  /*a660*/  S2UR UR14, SR_CgaCtaId ;  /* 0x00000000000e79c3 */ /* 0x000e620000008800 */
[----:B------:R-:W-:Y:S01]  /*a670*/  UMOV UR7, 0x400 ;  /* 0x0000040000077882 */ /* 0x000fe20000000000 */
[----:B------:R-:W-:Y:S01]  /*a680*/  SHF.L.U32 R2, R12, 0x1f, RZ ;  /* 0x0000001f0c027819 */ /* 0x000fe200000006ff */
[----:B-1----:R-:W-:-:S04]  /*a690*/  ULEA UR7, UR14, UR7, 0x18 ;  /* 0x000000070e077291 */ /* 0x002fc8000f8ec03f */
[----:B------:R-:W-:-:S09]  /*a6a0*/  ULEA UR13, UR6, UR7, 0x3 ;  /* 0x00000007060d7291 */ /* 0x000fd2000f8e183f */
[----:B------:R-:W1:Y:S02]  /*a6b0*/  SYNCS.PHASECHK.TRANS64.TRYWAIT P0, [UR13+0x37400], R2 ;  /* 0x03740002ff0075a7 */ /* 0x000e64000800014d */
[----:B-1----:R-:W-:Y:S05]  /*a6c0*/  @!P0 BRA `(.L_x_196) ;  /* 0x0000004800988947 */ /* 0x002fea0003800000 */
.L_x_290:
        /* <DEDUP_REMOVED lines=8> */
[----:B--2---:R-:W-:Y:S02]  /*a750*/  IMAD.MOV.U32 R17, RZ, RZ, R5 ;  /* 0x000000ffff117224 */ /* 0x004fe400078e0005 */
[----:B------:R-:W-:Y:S01]  /*a760*/  IMAD.MOV.U32 R16, RZ, RZ, R4 ;  /* 0x000000ffff107224 */ /* 0x000fe200078e0004 */
[----:B---3--:R-:W-:Y:S06]  /*a770*/  @!P1 BRA `(.L_x_197) ;  /* 0x0000000000049947 */ /* 0x008fec0003800000 */
[----:B------:R-:W-:Y:S01]  /*a780*/  BPT.TRAP 0x1 ;  /* 0x000000040000795c */ /* 0x000fe20000300000 */
.L_x_197:
[----:B------:R-:W-:Y:S01]  /*a790*/  UIADD3 UR7, UR13, 0x37440, URZ ;  /* 0x000374400d077890 */ /* 0x000fe2000fffe03f */
[----:B------:R-:W-:Y:S02]  /*a7a0*/  ISETP.NE.AND P0, PT, R7, RZ, PT ;  /* 0x000000ff0700720c */ /* 0x000fe40003f05270 */
[----:B------:R-:W-:Y:S01]  /*a7b0*/  ISETP.NE.AND P1, PT, R6, R18, PT ;  /* 0x000000120600720c */ /* 0x000fe20003f25270 */
[----:B------:R-:W-:-:S09]  /*a7c0*/  UPRMT UR7, UR14, 0x654, UR7 ;  /* 0x000006540e077896 */ /* 0x000fd20008000007 */
[----:B------:R-:W-:Y:S01]  /*a7d0*/  SYNCS.ARRIVE.TRANS64.RED.A1T0 RZ, [UR7], RZ ;  /* 0x000000ffffff79a7 */ /* 0x000fe20008100407 */
[----:B------:R-:W-:Y:S05]  /*a7e0*/  @!P0 EXIT ;  /* 0x000000000000894d */ /* 0x000fea0003800000 */
[----:B------:R-:W-:-:S13]  /*a7f0*/  ISETP.EQ.OR P0, PT, R6, R18, !P0 ;  /* 0x000000120600720c */ /* 0x000fda0004702670 */
[----:B-1----:R-:W1:Y:S02]  /*a800*/  @!P0 LDC.64 R2, c[0x0][0x290] ;  /* 0x0000a400ff028b82 */ /* 0x002e640000000a00 */
[----:B-1----:R-:W-:-:S05]  /*a810*/  @!P0 IMAD.WIDE R2, R6, 0xc, R2 ;  /* 0x0000000c06028825 */ /* 0x002fca00078e0202 */
[----:B------:R-:W2:Y:S04]  /*a820*/  @!P0 LDG.E R5, desc[UR58][R2.64] ;  /* 0x0000003a02058981 */ /* 0x000ea8000c1e1900 */
[----:B------:R-:W3:Y:S01]  /*a830*/  @!P0 LDG.E R4, desc[UR58][R2.64+0x4] ;  /* 0x0000043a02048981 */ /* 0x000ee2000c1e1900 */
[----:B------:R-:W-:Y:S02]  /*a840*/  UIMAD.WIDE.U32 UR14, UR8, -0x55555555, URZ ;  /* 0xaaaaaaab080e78a5 */ /* 0x000fe4000f8e003f */
[----:B------:R-:W-:Y:S01]  /*a850*/  UIADD3 UR6, UR6, 0x1, URZ ;  /* 0x0000000106067890 */ /* 0x000fe2000fffe03f */
[----:B------:R1:W5:Y:S01]  /*a860*/  @!P0 LDG.E R0, desc[UR58][R2.64+0x8] ;  /* 0x0000083a02008981 */ /* 0x000362000c1e1900 */
[----:B------:R-:W-:Y:S01]  /*a870*/  USHF.R.U32.HI UR14, URZ, 0x2, UR15 ;  /* 0x000000023f0e7899 */ /* 0x000fe2000801160f */
[----:B------:R-:W-:Y:S01]  /*a880*/  @!P0 IMAD.MOV.U32 R18, RZ, RZ, R6 ;  /* 0x000000ffff128224 */ /* 0x000fe200078e0006 */
[----:B------:R-:W-:-:S02]  /*a890*/  UISETP.NE.AND UP0, UPT, UR6, 0x8, UPT ;  /* 0x000000080600788c */ /* 0x000fc4000bf05270 */
[----:B------:R-:W-:Y:S02]  /*a8a0*/  UIMAD UR7, UR14, -0x6, UR8 ;  /* 0xfffffffa0e0778a4 */ /* 0x000fe4000f8e0208 */
[----:B------:R-:W-:Y:S02]  /*a8b0*/  USEL UR8, URZ, 0x1, UP0 ;  /* 0x000000013f087887 */ /* 0x000fe40008000000 */
[----:B------:R-:W-:-:S04]  /*a8c0*/  USEL UR6, UR6, URZ, UP0 ;  /* 0x0000003f06067287 */ /* 0x000fc80008000000 */
[----:B------:R-:W-:Y:S02]  /*a8d0*/  LOP3.LUT R12, R12, UR8, RZ, 0x3c, !PT ;  /* 0x000000080c0c7c12 */ /* 0x000fe4000f8e3cff */
[----:B--2---:R-:W-:Y:S02]  /*a8e0*/  @!P0 R2UR UR12, R5 ;  /* 0x00000000050c82ca */ /* 0x004fe400000e0000 */
[----:B---3--:R-:W-:Y:S02]  /*a8f0*/  @!P0 R2UR UR41, R4 ;  /* 0x00000000042982ca */ /* 0x008fe400000e0000 */
[----:B------:R-:W-:-:S04]  /*a900*/  SEL R4, RZ, 0x1, !P1 ;  /* 0x00000001ff047807 */ /* 0x000fc80004800000 */
[----:B-1----:R-:W-:Y:S01]  /*a910*/  PRMT R2, R4, 0x7610, R2 ;  /* 0x0000761004027816 */ /* 0x002fe20000000002 */
[----:B------:R-:W-:Y:S08]  /*a920*/  BRA `(.L_x_198) ;  /* 0xfffffff400447947 */ /* 0x000ff0000383ffff */
.L_x_133:
[----:B------:R-:W1:Y:S01]  /*a930*/  S2UR UR4, SR_CTAID.Y ;  /* 0x00000000000479c3 */ /* 0x000e620000002600 */
[----:B------:R-:W2:Y:S01]  /*a940*/  S2R R2, SR_LANEID ;  /* 0x0000000000027919 */ /* 0x000ea20000000000 */
[----:B------:R-:W-:Y:S01]  /*a950*/  ELECT P0, URZ, PT ;  /* 0x00000000003f782f */ /* 0x000fe20003800000 */
[----:B------:R-:W-:Y:S01]  /*a960*/  BSSY B0, `(.L_x_199) ;  /* 0x0000037000007945 */ /* 0x000fe20003800000 */
[----:B------:R-:W-:Y:S01]  /*a970*/  ULDC.64 UR12, c[0x0][0x508] ;  /* 0x00014200000c7ab9 */ /* 0x000fe20000000a00 */
[----:B-1----:R-:W-:-:S04]  /*a980*/  UIMAD UR4, UR4, UR39, UR38 ;  /* 0x00000027040472a4 */ /* 0x002fc8000f8e0226 */
[----:B------:R-:W-:-:S06]  /*a990*/  UIMAD.WIDE UR12, UR4, 0x80, UR12 ;  /* 0x00000080040c78a5 */ /* 0x000fcc000f8e020c */
[----:B------:R-:W-:Y:S06]  /*a9a0*/  @!P0 BRA `(.L_x_200) ;  /* 0x0000000000c88947 */ /* 0x000fec0003800000 */
[----:B------:R-:W1:Y:S01]  /*a9b0*/  LDC.64 R8, c[0x0][0x300] ;  /* 0x0000c000ff087b82 */ /* 0x000e620000000a00 */
[----:B------:R-:W-:Y:S02]  /*a9c0*/  UMOV UR4, 0x400 ;  /* 0x0000040000047882 */ /* 0x000fe40000000000 */
[----:B------:R-:W-:-:S05]  /*a9d0*/  ULEA UR4, UR40, UR4, 0x18 ;  /* 0x0000000428047291 */ /* 0x000fca000f8ec03f */
[----:B------:R-:W1:Y:S08]  /*a9e0*/  LDC.64 R10, c[0x0][0x308] ;  /* 0x0000c200ff0a7b82 */ /* 0x000e700000000a00 */
[----:B------:R-:W3:Y:S08]  /*a9f0*/  LDC.64 R4, c[0x0][0x330] ;  /* 0x0000cc00ff047b82 */ /* 0x000ef00000000a00 */
[----:B------:R-:W3:Y:S01]  /*aa00*/  LDC.64 R6, c[0x0][0x338] ;  /* 0x0000ce00ff067b82 */ /* 0x000ee20000000a00 */
[----:B-1----:R1:W-:Y:S07]  /*aa10*/  STS.128 [UR4+0x37600], R8 ;  /* 0x03760008ff007988 */ /* 0x0023ee0008000c04 */
[----:B------:R-:W4:Y:S08]  /*aa20*/  LDC.64 R32, c[0x0][0x310] ;  /* 0x0000c400ff207b82 */ /* 0x000f300000000a00 */
[----:B------:R-:W4:Y:S01]  /*aa30*/  LDC.64 R34, c[0x0][0x318] ;  /* 0x0000c600ff227b82 */ /* 0x000f220000000a00 */
[----:B---3--:R3:W-:Y:S07]  /*aa40*/  STS.128 [UR4+0x37630], R4 ;  /* 0x03763004ff007988 */ /* 0x0087ee0008000c04 */
[----:B------:R-:W5:Y:S08]  /*aa50*/  LDC.64 R28, c[0x0][0x320] ;  /* 0x0000c800ff1c7b82 */ /* 0x000f700000000a00 */
[----:B------:R-:W5:Y:S08]  /*aa60*/  LDC.64 R30, c[0x0][0x328] ;  /* 0x0000ca00ff1e7b82 */ /* 0x000f700000000a00 */
[----:B------:R-:W2:Y:S01]  /*aa70*/  LDC.64 R24, c[0x0][0x340] ;  /* 0x0000d000ff187b82 */ /* 0x000ea20000000a00 */
[----:B----4-:R4:W-:Y:S07]  /*aa80*/  STS.128 [UR4+0x37610], R32 ;  /* 0x03761020ff007988 */ /* 0x0109ee0008000c04 */
[----:B------:R-:W2:Y:S08]  /*aa90*/  LDC.64 R26, c[0x0][0x348] ;  /* 0x0000d200ff1a7b82 */ /* 0x000eb00000000a00 */
[----:B------:R-:W3:Y:S01]  /*aaa0*/  LDC.64 R20, c[0x0][0x350] ;  /* 0x0000d400ff147b82 */ /* 0x000ee20000000a00 */
[----:B-----5:R5:W-:Y:S07]  /*aab0*/  STS.128 [UR4+0x37620], R28 ;  /* 0x0376201cff007988 */ /* 0x020bee0008000c04 */
[----:B------:R-:W3:Y:S08]  /*aac0*/  LDC.64 R22, c[0x0][0x358] ;  /* 0x0000d600ff167b82 */ /* 0x000ef00000000a00 */
[----:B------:R-:W4:Y:S01]  /*aad0*/  LDC.64 R12, c[0x0][0x360] ;  /* 0x0000d800ff0c7b82 */ /* 0x000f220000000a00 */
[----:B--2---:R2:W-:Y:S07]  /*aae0*/  STS.128 [UR4+0x37640], R24 ;  /* 0x03764018ff007988 */ /* 0x0045ee0008000c04 */
[----:B------:R-:W4:Y:S08]  /*aaf0*/  LDC.64 R14, c[0x0][0x368] ;  /* 0x0000da00ff0e7b82 */ /* 0x000f300000000a00 */
[----:B-1----:R-:W1:Y:S01]  /*ab00*/  LDC.64 R8, c[0x0][0x370] ;  /* 0x0000dc00ff087b82 */ /* 0x002e620000000a00 */
[----:B---3--:R3:W-:Y:S07]  /*ab10*/  STS.128 [UR4+0x37650], R20 ;  /* 0x03765014ff007988 */ /* 0x0087ee0008000c04 */
[----:B------:R-:W1:Y:S08]  /*ab20*/  LDC.64 R10, c[0x0][0x378] ;  /* 0x0000de00ff0a7b82 */ /* 0x000e700000000a00 */
[----:B------:R-:W5:Y:S01]  /*ab30*/  LDC.64 R4, c[0x0][0x410] ;  /* 0x00010400ff047b82 */ /* 0x000f620000000a00 */
[----:B----4-:R4:W-:Y:S07]  /*ab40*/  STS.128 [UR4+0x37660], R12 ;  /* 0x0376600cff007988 */ /* 0x0109ee0008000c04 */
[----:B------:R-:W5:Y:S01]  /*ab50*/  LDC.64 R6, c[0x0][0x418] ;  /* 0x00010600ff067b82 */ /* 0x000f620000000a00 */
[----:B-1----:R1:W-:Y:S07]  /*ab60*/  STS.128 [UR4+0x37670], R8 ;  /* 0x03767008ff007988 */ /* 0x0023ee0008000c04 */
[----:B------:R-:W3:Y:S08]  /*ab70*/  LDC.64 R32, c[0x0][0x400] ;  /* 0x00010000ff207b82 */ /* 0x000ef00000000a00 */
[----:B------:R-:W3:Y:S01]  /*ab80*/  LDC.64 R34, c[0x0][0x408] ;  /* 0x00010200ff227b82 */ /* 0x000ee20000000a00 */
[----:B-----5:R5:W-:Y:S07]  /*ab90*/  STS.128 [UR4+0x37690], R4 ;  /* 0x03769004ff007988 */ /* 0x020bee0008000c04 */
[----:B------:R-:W4:Y:S08]  /*aba0*/  LDC.64 R28, c[0x0][0x420] ;  /* 0x00010800ff1c7b82 */ /* 0x000f300000000a00 */
[----:B------:R-:W4:Y:S08]  /*abb0*/  LDC.64 R30, c[0x0][0x428] ;  /* 0x00010a00ff1e7b82 */ /* 0x000f300000000a00 */
[----:B--2---:R-:W2:Y:S01]  /*abc0*/  LDC.64 R24, c[0x0][0x430] ;  /* 0x00010c00ff187b82 */ /* 0x004ea20000000a00 */
[----:B---3--:R3:W-:Y:S07]  /*abd0*/  STS.128 [UR4+0x37680], R32 ;  /* 0x03768020ff007988 */ /* 0x0087ee0008000c04 */
[----:B------:R-:W2:Y:S08]  /*abe0*/  LDC.64 R26, c[0x0][0x438] ;  /* 0x00010e00ff1a7b82 */ /* 0x000eb00000000a00 */
[----:B------:R-:W5:Y:S01]  /*abf0*/  LDC.64 R20, c[0x0][0x440] ;  /* 0x00011000ff147b82 */ /* 0x000f620000000a00 */
[----:B----4-:R3:W-:Y:S07]  /*ac00*/  STS.128 [UR4+0x376a0], R28 ;  /* 0x0376a01cff007988 */ /* 0x0107ee0008000c04 */
[----:B------:R-:W5:Y:S08]  /*ac10*/  LDC.64 R22, c[0x0][0x448] ;  /* 0x00011200ff167b82 */ /* 0x000f700000000a00 */
[----:B------:R-:W4:Y:S01]  /*ac20*/  LDC.64 R12, c[0x0][0x450] ;  /* 0x00011400ff0c7b82 */ /* 0x000f220000000a00 */
[----:B--2---:R3:W-:Y:S07]  /*ac30*/  STS.128 [UR4+0x376b0], R24 ;  /* 0x0376b018ff007988 */ /* 0x0047ee0008000c04 */
[----:B------:R-:W4:Y:S08]  /*ac40*/  LDC.64 R14, c[0x0][0x458] ;  /* 0x00011600ff0e7b82 */ /* 0x000f300000000a00 */
[----:B-1----:R-:W1:Y:S01]  /*ac50*/  LDC.64 R8, c[0x0][0x460] ;  /* 0x00011800ff087b82 */ /* 0x002e620000000a00 */
[----:B-----5:R3:W-:Y:S07]  /*ac60*/  STS.128 [UR4+0x376c0], R20 ;  /* 0x0376c014ff007988 */ /* 0x0207ee0008000c04 */
[----:B------:R-:W1:Y:S08]  /*ac70*/  LDC.64 R10, c[0x0][0x468] ;  /* 0x00011a00ff0a7b82 */ /* 0x000e700000000a00 */
[----:B------:R-:W2:Y:S01]  /*ac80*/  LDC.64 R4, c[0x0][0x470] ;  /* 0x00011c00ff047b82 */ /* 0x000ea20000000a00 */
[----:B----4-:R3:W-:Y:S07]  /*ac90*/  STS.128 [UR4+0x376d0], R12 ;  /* 0x0376d00cff007988 */ /* 0x0107ee0008000c04 */
[----:B------:R-:W2:Y:S01]  /*aca0*/  LDC.64 R6, c[0x0][0x478] ;  /* 0x00011e00ff067b82 */ /* 0x000ea20000000a00 */
[----:B-1----:R3:W-:Y:S04]  /*acb0*/  STS.128 [UR4+0x376e0], R8 ;  /* 0x0376e008ff007988 */ /* 0x0027e80008000c04 */
[----:B--2---:R3:W-:Y:S02]  /*acc0*/  STS.128 [UR4+0x376f0], R4 ;  /* 0x0376f004ff007988 */ /* 0x0047e40008000c04 */
.L_x_200:
[----:B------:R-:W-:Y:S05]  /*acd0*/  BSYNC B0 ;  /* 0x0000000000007941 */ /* 0x000fea0003800000 */
.L_x_199:
[----:B------:R-:W-:Y:S01]  /*ace0*/  ELECT P0, URZ, PT ;  /* 0x00000000003f782f */ /* 0x000fe20003800000 */
[----:B------:R-:W-:Y:S01]  /*acf0*/  NOP ;  /* 0x0000000000007918 */ /* 0x000fe20000000000 */
[----:B------:R-:W-:Y:S11]  /*ad00*/  BSSY B0, `(.L_x_201) ;  /* 0x0000057000007945 */ /* 0x000ff60003800000 */
[----:B------:R-:W-:Y:S05]  /*ad10*/  @!P0 BRA `(.L_x_202) ;  /* 0x0000000400548947 */ /* 0x000fea0003800000 */
[----:B------:R-:W-:Y:S01]  /*ad20*/  R2UR UR8, R18 ;  /* 0x00000000120872ca */ /* 0x000fe200000e0000 */
[----:B------:R-:W-:Y:S01]  /*ad30*/  ULDC.64 UR6, c[0x0][0x518] ;  /* 0x0001460000067ab9 */ /* 0x000fe20000000a00 */
[----:B------:R-:W-:-:S11]  /*ad40*/  ULDC.64 UR4, c[0x0][0x528] ;  /* 0x00014a0000047ab9 */ /* 0x000fd60000000a00 */
[----:B------:R-:W-:Y:S02]  /*ad50*/  USHF.L.U32 UR9, UR8, 0x3, URZ ;  /* 0x0000000308097899 */ /* 0x000fe4000800063f */
[----:B------:R-:W-:Y:S02]  /*ad60*/  USHF.L.U64.HI UR8, UR8, 0x3, UR42 ;  /* 0x0000000308087899 */ /* 0x000fe4000801022a */
[----:B------:R-:W-:Y:S02]  /*ad70*/  UIADD3 UR6, UP0, UR9, UR6, URZ ;  /* 0x0000000609067290 */ /* 0x000fe4000ff1e03f */
[----:B------:R-:W-:Y:S02]  /*ad80*/  UIADD3 UR4, UP1, UR9, UR4, URZ ;  /* 0x0000000409047290 */ /* 0x000fe4000ff3e03f */
[----:B------:R-:W-:Y:S02]  /*ad90*/  UIADD3.X UR7, UR8, UR7, URZ, UP0, !UPT ;  /* 0x0000000708077290 */ /* 0x000fe400087fe43f */
[----:B------:R-:W-:Y:S01]  /*ada0*/  UIADD3.X UR5, UR8, UR5, URZ, UP1, !UPT ;  /* 0x0000000508057290 */ /* 0x000fe20008ffe43f */
[----:B---3--:R-:W-:-:S02]  /*adb0*/  IMAD.U32 R6, RZ, RZ, UR6 ;  /* 0x00000006ff067e24 */ /* 0x008fc4000f8e00ff */
[----:B------:R-:W-:Y:S02]  /*adc0*/  IMAD.U32 R4, RZ, RZ, UR4 ;  /* 0x00000004ff047e24 */ /* 0x000fe4000f8e00ff */
[----:B------:R-:W-:Y:S01]  /*add0*/  IMAD.U32 R7, RZ, RZ, UR7 ;  /* 0x00000007ff077e24 */ /* 0x000fe2000f8e00ff */
[----:B------:R-:W-:Y:S01]  /*ade0*/  ULDC.64 UR6, c[0x0][0x510] ;  /* 0x0001440000067ab9 */ /* 0x000fe20000000a00 */
[----:B------:R-:W-:Y:S01]  /*adf0*/  IMAD.U32 R5, RZ, RZ, UR5 ;  /* 0x00000005ff057e24 */ /* 0x000fe2000f8e00ff */
[----:B------:R-:W-:-:S03]  /*ae00*/  ULDC.64 UR4, c[0x0][0x520] ;  /* 0x0001480000047ab9 */ /* 0x000fc60000000a00 */
[----:B------:R-:W3:Y:S04]  /*ae10*/  LDG.E.64 R6, desc[UR58][R6.64] ;  /* 0x0000003a06067981 */ /* 0x000ee8000c1e1b00 */
[----:B------:R-:W4:Y:S01]  /*ae20*/  LDG.E.64 R4, desc[UR58][R4.64] ;  /* 0x0000003a04047981 */ /* 0x000f22000c1e1b00 */
[----:B------:R-:W-:Y:S02]  /*ae30*/  UIADD3 UR6, UP0, UR9, UR6, URZ ;  /* 0x0000000609067290 */ /* 0x000fe4000ff1e03f */
[----:B------:R-:W-:Y:S02]  /*ae40*/  UIADD3 UR4, UP1, UR9, UR4, URZ ;  /* 0x0000000409047290 */ /* 0x000fe4000ff3e03f */
[----:B------:R-:W-:Y:S02]  /*ae50*/  UIADD3.X UR7, UR8, UR7, URZ, UP0, !UPT ;  /* 0x0000000708077290 */ /* 0x000fe400087fe43f */
[----:B------:R-:W-:Y:S01]  /*ae60*/  UIADD3.X UR5, UR8, UR5, URZ, UP1, !UPT ;  /* 0x0000000508057290 */ /* 0x000fe20008ffe43f */
[----:B------:R-:W-:-:S02]  /*ae70*/  IMAD.U32 R22, RZ, RZ, UR6 ;  /* 0x00000006ff167e24 */ /* 0x000fc4000f8e00ff */
[----:B------:R-:W-:Y:S02]  /*ae80*/  IMAD.U32 R20, RZ, RZ, UR4 ;  /* 0x00000004ff147e24 */ /* 0x000fe4000f8e00ff */
[----:B------:R-:W-:Y:S02]  /*ae90*/  IMAD.U32 R23, RZ, RZ, UR7 ;  /* 0x00000007ff177e24 */ /* 0x000fe4000f8e00ff */
[----:B------:R-:W-:-:S04]  /*aea0*/  IMAD.U32 R21, RZ, RZ, UR5 ;  /* 0x00000005ff157e24 */ /* 0x000fc8000f8e00ff */
[----:B------:R-:W5:Y:S04]  /*aeb0*/  LDG.E.64 R22, desc[UR58][R22.64] ;  /* 0x0000003a16167981 */ /* 0x000f68000c1e1b00 */
[----:B------:R-:W2:Y:S01]  /*aec0*/  LDG.E.64 R20, desc[UR58][R20.64] ;  /* 0x0000003a14147981 */ /* 0x000ea2000c1e1b00 */
[----:B------:R-:W-:Y:S01]  /*aed0*/  UMOV UR4, 0x400 ;  /* 0x0000040000047882 */ /* 0x000fe20000000000 */
[----:B------:R-:W-:Y:S01]  /*aee0*/  CS2R R14, SRZ ;  /* 0x00000000000e7805 */ /* 0x000fe2000001ff00 */
[----:B------:R-:W-:-:S04]  /*aef0*/  ULEA UR4, UR40, UR4, 0x18 ;  /* 0x0000000428047291 */ /* 0x000fc8000f8ec03f */
[----:B------:R-:W-:Y:S02]  /*af00*/  UIADD3 UR5, UR4, 0x37600, URZ ;  /* 0x0003760004057890 */ /* 0x000fe4000fffe03f */
[----:B------:R-:W-:-:S03]  /*af10*/  UIADD3 UR6, UR4, 0x37680, URZ ;  /* 0x0003768004067890 */ /* 0x000fc6000fffe03f */
[----:B------:R-:W1:Y:S01]  /*af20*/  LDS R8, [UR4+0x3761c] ;  /* 0x03761c04ff087984 */ /* 0x000e620008000800 */
[----:B------:R-:W-:Y:S01]  /*af30*/  IMAD.U32 R26, RZ, RZ, UR5 ;  /* 0x00000005ff1a7e24 */ /* 0x000fe2000f8e00ff */
[----:B------:R-:W-:Y:S01]  /*af40*/  UIADD3 UR5, UR52, -0x1, URZ ;  /* 0xffffffff34057890 */ /* 0x000fe2000fffe03f */
[----:B------:R-:W-:Y:S01]  /*af50*/  IMAD.U32 R24, RZ, RZ, UR6 ;  /* 0x00000006ff187e24 */ /* 0x000fe2000f8e00ff */
[----:B------:R-:W1:Y:S02]  /*af60*/  LDS R9, [UR4+0x3769c] ;  /* 0x03769c04ff097984 */ /* 0x000e640008000800 */
[----:B------:R-:W-:Y:S02]  /*af70*/  SHF.R.U64 R26, R26, 0x4, RZ ;  /* 0x000000041a1a7819 */ /* 0x000fe400000012ff */
[----:B------:R-:W-:Y:S01]  /*af80*/  SHF.R.U64 R24, R24, 0x4, RZ ;  /* 0x0000000418187819 */ /* 0x000fe200000012ff */
[----:B------:R-:W-:Y:S04]  /*af90*/  STS [UR4+0x37630], RZ ;  /* 0x037630ffff007988 */ /* 0x000fe80008000804 */
[----:B------:R-:W-:Y:S04]  /*afa0*/  STS [UR4+0x37610], R26 ;  /* 0x0376101aff007988 */ /* 0x000fe80008000804 */
[----:B------:R-:W-:Y:S04]  /*afb0*/  STS [UR4+0x37614], R26 ;  /* 0x0376141aff007988 */ /* 0x000fe80008000804 */
[----:B------:R-:W-:Y:S04]  /*afc0*/  STS [UR4+0x37690], R24 ;  /* 0x03769018ff007988 */ /* 0x000fe80008000804 */
[----:B------:R-:W-:Y:S04]  /*afd0*/  STS [UR4+0x37694], R24 ;  /* 0x03769418ff007988 */ /* 0x000fe80008000804 */
[----:B------:R-:W-:Y:S01]  /*afe0*/  STS [UR4+0x376b0], RZ ;  /* 0x0376b0ffff007988 */ /* 0x000fe20008000804 */
[----:B---3--:R-:W-:-:S02]  /*aff0*/  LOP3.LUT R7, R7, 0x1fffffff, RZ, 0xc0, !PT ;  /* 0x1fffffff07077812 */ /* 0x008fc400078ec0ff */
[----:B----4-:R-:W-:Y:S02]  /*b000*/  LOP3.LUT R5, R5, 0x1fffffff, RZ, 0xc0, !PT ;  /* 0x1fffffff05057812 */ /* 0x010fe400078ec0ff */
[----:B------:R-:W-:Y:S02]  /*b010*/  SHF.R.U32.HI R11, RZ, 0x4, R7 ;  /* 0x00000004ff0b7819 */ /* 0x000fe40000011607 */
[----:B------:R-:W-:Y:S02]  /*b020*/  SHF.R.U32.HI R10, RZ, 0x4, R5 ;  /* 0x00000004ff0a7819 */ /* 0x000fe40000011605 */
[----:B-1----:R-:W-:Y:S02]  /*b030*/  LOP3.LUT R8, R8, 0xf, R11, 0xb8, !PT ;  /* 0x0000000f08087812 */ /* 0x002fe400078eb80b */
[----:B------:R-:W-:Y:S02]  /*b040*/  LOP3.LUT R10, R9, 0xf, R10, 0xb8, !PT ;  /* 0x0000000f090a7812 */ /* 0x000fe400078eb80a */
[----:B------:R-:W-:Y:S01]  /*b050*/  SHF.R.U64 R7, R6, 0x4, R7 ;  /* 0x0000000406077819 */ /* 0x000fe20000001207 */
[----:B------:R1:W-:Y:S01]  /*b060*/  STS [UR4+0x3761c], R8 ;  /* 0x03761c08ff007988 */ /* 0x0003e20008000804 */
[----:B------:R-:W-:-:S03]  /*b070*/  SHF.R.U64 R6, R4, 0x4, R5 ;  /* 0x0000000404067819 */ /* 0x000fc60000001205 */
[----:B------:R-:W-:Y:S04]  /*b080*/  STS [UR4+0x3769c], R10 ;  /* 0x03769c0aff007988 */ /* 0x000fe80008000804 */
[----:B------:R-:W3:Y:S01]  /*b090*/  LDS R9, [UR4+0x3761c] ;  /* 0x03761c04ff097984 */ /* 0x000ee20008000800 */
[----:B-1----:R-:W-:-:S03]  /*b0a0*/  VIADD R8, R0, 0xffffffff ;  /* 0xffffffff00087836 */ /* 0x002fc60000000000 */
[----:B------:R-:W1:Y:S01]  /*b0b0*/  LDS R11, [UR4+0x3769c] ;  /* 0x03769c04ff0b7984 */ /* 0x000e620008000800 */
[----:B------:R-:W-:-:S03]  /*b0c0*/  IMAD.MOV.U32 R12, RZ, RZ, R8 ;  /* 0x000000ffff0c7224 */ /* 0x000fc600078e0008 */
[----:B------:R-:W-:Y:S04]  /*b0d0*/  STS [UR4+0x3760c], R7 ;  /* 0x03760c07ff007988 */ /* 0x000fe80008000804 */
[----:B------:R-:W-:Y:S04]  /*b0e0*/  STS [UR4+0x3768c], R6 ;  /* 0x03768c06ff007988 */ /* 0x000fe80008000804 */
[----:B-----5:R-:W-:Y:S04]  /*b0f0*/  STS.64 [UR4+0x37600], R22 ;  /* 0x03760016ff007988 */ /* 0x020fe80008000a04 */
[----:B--2---:R-:W-:Y:S01]  /*b100*/  STS.64 [UR4+0x37680], R20 ;  /* 0x03768014ff007988 */ /* 0x004fe20008000a04 */
[----:B---3--:R-:W-:-:S02]  /*b110*/  LOP3.LUT R9, R9, 0xf0, RZ, 0xb8, !PT ;  /* 0x000000f009097812 */ /* 0x008fc400078eb8ff */
[----:B-1----:R-:W-:-:S03]  /*b120*/  LOP3.LUT R11, R11, 0xf0, RZ, 0xb8, !PT ;  /* 0x000000f00b0b7812 */ /* 0x002fc600078eb8ff */
[----:B------:R1:W-:Y:S04]  /*b130*/  STS [UR4+0x3761c], R9 ;  /* 0x03761c09ff007988 */ /* 0x0003e80008000804 */
[----:B------:R2:W-:Y:S04]  /*b140*/  STS [UR4+0x3769c], R11 ;  /* 0x03769c0bff007988 */ /* 0x0005e80008000804 */
[----:B------:R-:W3:Y:S01]  /*b150*/  LDS R27, [UR4+0x3761c] ;  /* 0x03761c04ff1b7984 */ /* 0x000ee20008000800 */
[----:B-1----:R-:W-:Y:S01]  /*b160*/  IMAD.U32 R9, RZ, RZ, UR5 ;  /* 0x00000005ff097e24 */ /* 0x002fe2000f8e00ff */
[----:B------:R-:W-:-:S02]  /*b170*/  UIADD3 UR5, UR41, -0x1, URZ ;  /* 0xffffffff29057890 */ /* 0x000fc4000fffe03f */
[----:B------:R-:W1:Y:S01]  /*b180*/  LDS R25, [UR4+0x3769c] ;  /* 0x03769c04ff197984 */ /* 0x000e620008000800 */
[----:B--2---:R-:W-:-:S03]  /*b190*/  CS2R R10, SRZ ;  /* 0x00000000000a7805 */ /* 0x004fc6000001ff00 */
[----:B------:R-:W-:Y:S02]  /*b1a0*/  IMAD.U32 R13, RZ, RZ, UR5 ;  /* 0x00000005ff0d7e24 */ /* 0x000fe4000f8e00ff */
[----:B------:R-:W-:Y:S04]  /*b1b0*/  STS.128 [UR4+0x37620], R8 ;  /* 0x03762008ff007988 */ /* 0x000fe80008000c04 */
[----:B------:R-:W-:Y:S01]  /*b1c0*/  STS.128 [UR4+0x376a0], R12 ;  /* 0x0376a00cff007988 */ /* 0x000fe20008000c04 */
[----:B---3--:R-:W-:Y:S02]  /*b1d0*/  LOP3.LUT R27, R27, 0xf00, RZ, 0xb8, !PT ;  /* 0x00000f001b1b7812 */ /* 0x008fe400078eb8ff */
[----:B-1----:R-:W-:-:S03]  /*b1e0*/  LOP3.LUT R25, R25, 0xf00, RZ, 0xb8, !PT ;  /* 0x00000f0019197812 */ /* 0x002fc600078eb8ff */
[----:B------:R-:W-:Y:S04]  /*b1f0*/  STS.64 [UR4+0x37618], R26 ;  /* 0x0376181aff007988 */ /* 0x000fe80008000a04 */
[----:B------:R-:W-:Y:S04]  /*b200*/  STS.64 [UR4+0x37698], R24 ;  /* 0x03769818ff007988 */ /* 0x000fe80008000a04 */
[----:B------:R-:W1:Y:S04]  /*b210*/  LDS R28, [UR4+0x3761c] ;  /* 0x03761c04ff1c7984 */ /* 0x000e680008000800 */
[----:B------:R-:W2:Y:S01]  /*b220*/  LDS R29, [UR4+0x3769c] ;  /* 0x03769c04ff1d7984 */ /* 0x000ea20008000800 */
[----:B-1----:R-:W-:-:S02]  /*b230*/  LOP3.LUT R4, R28, 0xf000, RZ, 0xb8, !PT ;  /* 0x0000f0001c047812 */ /* 0x002fc400078eb8ff */
[----:B--2---:R-:W-:-:S03]  /*b240*/  LOP3.LUT R5, R29, 0xf000, RZ, 0xb8, !PT ;  /* 0x0000f0001d057812 */ /* 0x004fc600078eb8ff */
[----:B------:R1:W-:Y:S04]  /*b250*/  STS [UR4+0x3761c], R4 ;  /* 0x03761c04ff007988 */ /* 0x0003e80008000804 */
[----:B------:R1:W-:Y:S02]  /*b260*/  STS [UR4+0x3769c], R5 ;  /* 0x03769c05ff007988 */ /* 0x0003e40008000804 */
.L_x_202:
[----:B------:R-:W-:Y:S05]  /*b270*/  BSYNC B0 ;  /* 0x0000000000007941 */ /* 0x000fea0003800000 */
.L_x_201:
[----:B------:R-:W-:Y:S01]  /*b280*/  ELECT P0, URZ, PT ;  /* 0x00000000003f782f */ /* 0x000fe20003800000 */
[----:B------:R-:W-:Y:S01]  /*b290*/  NOP ;  /* 0x0000000000007918 */ /* 0x000fe20000000000 */
[----:B------:R-:W-:Y:S11]  /*b2a0*/  BSSY B0, `(.L_x_203) ;  /* 0x0000004000007945 */ /* 0x000ff60003800000 */
[----:B------:R-:W-:Y:S05]  /*b2b0*/  @!P0 BRA `(.L_x_204) ;  /* 0x0000000000088947 */ /* 0x000fea0003800000 */
[----:B------:R0:W-:Y:S01]  /*b2c0*/  UTMACMDFLUSH ;  /* 0x00000000000079b7 */ /* 0x0001e20000000000 */
[----:B------:R-:W-:-:S04]  /*b2d0*/  DEPBAR.LE SB0, 0x0 ;  /* 0x000080000000791a */ /* 0x000fc80000000000 */
.L_x_204:
[----:B------:R-:W-:Y:S05]  /*b2e0*/  BSYNC B0 ;  /* 0x0000000000007941 */ /* 0x000fea0003800000 */
.L_x_203:
[----:B------:R-:W-:Y:S01]  /*b2f0*/  UMOV UR4, 0x400 ;  /* 0x0000040000047882 */ /* 0x000fe20000000000 */
[----:B--2---:R-:W-:Y:S01]  /*b300*/  IMAD.SHL.U32 R2, R2, 0x4, RZ ;  /* 0x0000000402027824 */ /* 0x004fe200078e00ff */
[----:B------:R-:W-:Y:S01]  /*b310*/  ULEA UR16, UR40, UR4, 0x18 ;  /* 0x0000000428107291 */ /* 0x000fe2000f8ec03f */
[----:B------:R-:W-:-:S03]  /*b320*/  ULDC UR14, c[0x0][0x884] ;  /* 0x00022100000e7ab9 */ /* 0x000fc60000000800 */
[----:B------:R-:W-:Y:S01]  /*b330*/  UIADD3 UR17, UR16, 0x37600, URZ ;  /* 0x0003760010117890 */ /* 0x000fe2000fffe03f */
[----:B---3--:R-:W-:Y:S01]  /*b340*/  IADD3 R6, P0, R2, UR12, RZ ;  /* 0x0000000c02067c10 */ /* 0x008fe2000ff1e0ff */
[----:B------:R-:W-:-:S04]  /*b350*/  UIMAD.WIDE UR14, UR14, 0x80, UR12 ;  /* 0x000000800e0e78a5 */ /* 0x000fc8000f8e020c */
[----:B------:R-:W-:Y:S02]  /*b360*/  IMAD.X R7, RZ, RZ, UR13, P0 ;  /* 0x0000000dff077e24 */ /* 0x000fe400080e06ff */
[----:B-1----:R-:W-:Y:S01]  /*b370*/  IADD3 R4, P1, R2, UR14, RZ ;  /* 0x0000000e02047c10 */ /* 0x002fe2000ff3e0ff */
[----:B------:R-:W1:Y:S04]  /*b380*/  LDS R9, [R2+UR17] ;  /* 0x0000001102097984 */ /* 0x000e680008000800 */
[----:B------:R-:W2:Y:S01]  /*b390*/  LDS R11, [R2+UR17+0x80] ;  /* 0x00008011020b7984 */ /* 0x000ea20008000800 */
[----:B------:R-:W-:-:S03]  /*b3a0*/  IMAD.X R5, RZ, RZ, UR15, P1 ;  /* 0x0000000fff057e24 */ /* 0x000fc600088e06ff */
[----:B-1----:R1:W5:Y:S04]  /*b3b0*/  ATOMG.E.EXCH.STRONG.GPU PT, RZ, [R6], R9 ;  /* 0x0000000906ff73a8 */ /* 0x00236800041ee100 */
[----:B--2---:R1:W5:Y:S01]  /*b3c0*/  ATOMG.E.EXCH.STRONG.GPU PT, RZ, [R4], R11 ;  /* 0x0000000b04ff73a8 */ /* 0x00436200041ee100 */
[----:B------:R-:W-:Y:S01]  /*b3d0*/  ISETP.NE.AND P1, PT, R3, RZ, PT ;  /* 0x000000ff0300720c */ /* 0x000fe20003f25270 */
[----:B------:R-:W-:Y:S01]  /*b3e0*/  BSSY B0, `(.L_x_205) ;  /* 0x00000e5000007945 */ /* 0x000fe20003800000 */
[----:B------:R-:W-:Y:S01]  /*b3f0*/  IMAD.MOV.U32 R2, RZ, RZ, 0x1 ;  /* 0x00000001ff027424 */ /* 0x000fe200078e00ff */
[----:B------:R-:W-:Y:S01]  /*b400*/  MOV R21, RZ ;  /* 0x000000ff00157202 */ /* 0x000fe20000000f00 */
[----:B------:R-:W-:Y:S01]  /*b410*/  IMAD.MOV.U32 R3, RZ, RZ, 0x1 ;  /* 0x00000001ff037424 */ /* 0x000fe200078e00ff */
[----:B------:R-:W-:Y:S01]  /*b420*/  ISETP.EQ.OR P2, PT, R19, RZ, P1 ;  /* 0x000000ff1300720c */ /* 0x000fe20000f42670 */
[----:B------:R-:W-:Y:S01]  /*b430*/  IMAD.MOV.U32 R19, RZ, RZ, RZ ;  /* 0x000000ffff137224 */ /* 0x000fe200078e00ff */
[----:B------:R-:W-:Y:S01]  /*b440*/  ULOP3.LUT UR19, UR55, 0x1, URZ, 0xfc, !UPT ;  /* 0x0000000137137892 */ /* 0x000fe2000f8efc3f */
[----:B------:R-:W-:Y:S01]  /*b450*/  IMAD.MOV.U32 R20, RZ, RZ, 0x1 ;  /* 0x00000001ff147424 */ /* 0x000fe200078e00ff */
[----:B------:R-:W-:Y:S01]  /*b460*/  ULOP3.LUT UR20, UR54, 0x2, URZ, 0xfc, !UPT ;  /* 0x0000000236147892 */ /* 0x000fe2000f8efc3f */
[----:B------:R-:W-:Y:S01]  /*b470*/  IMAD.MOV.U32 R22, RZ, RZ, RZ ;  /* 0x000000ffff167224 */ /* 0x000fe200078e00ff */
[----:B-1----:R-:W-:-:S12]  /*b480*/  UIADD3 UR18, UR16, 0x37680, URZ ;  /* 0x0003768010127890 */ /* 0x002fd8000fffe03f */
.L_x_225:
[----:B------:R-:W-:Y:S01]  /*b490*/  LOP3.LUT P0, RZ, R3, 0xff, RZ, 0xc0, !PT ;  /* 0x000000ff03ff7812 */ /* 0x000fe2000780c0ff */
[----:B-----5:R-:W-:Y:S01]  /*b4a0*/  VIADD R4, R0, 0x7f ;  /* 0x0000007f00047836 */ /* 0x020fe20000000000 */
[----:B------:R-:W-:Y:S05]  /*b4b0*/  YIELD ;  /* 0x0000000000007946 */ /* 0x000fea0003800000 */
[----:B------:R-:W-:Y:S01]  /*b4c0*/  SHF.R.S32.HI R5, RZ, 0x1f, R4 ;  /* 0x0000001fff057819 */ /* 0x000fe20000011404 */
[----:B------:R-:W-:Y:S03]  /*b4d0*/  BSSY B1, `(.L_x_206) ;  /* 0x0000008000017945 */ /* 0x000fe60003800000 */
[----:B------:R-:W-:-:S02]  /*b4e0*/  LEA.HI R5, R5, R4, RZ, 0x7 ;  /* 0x0000000405057211 */ /* 0x000fc400078f38ff */
[----:B------:R-:W-:Y:S05]  /*b4f0*/  @!P0 BRA `(.L_x_207) ;  /* 0x0000000000148947 */ /* 0x000fea0003800000 */
[----:B------:R-:W-:-:S04]  /*b500*/  DEPBAR {5,4,3,2,1,0} ;  /* 0x0000003f0000791a */ /* 0x000fc80000000000 */
[----:B------:R1:W-:Y:S01]  /*b510*/  UTMACCTL.IV [UR12] ;  /* 0x000000000c0079b9 */ /* 0x0003e20008000000 */
[----:B------:R-:W-:-:S04]  /*b520*/  DEPBAR {5,4,3,2,1,0} ;  /* 0x0000003f0000791a */ /* 0x000fc80000000000 */
[----:B------:R1:W-:Y:S02]  /*b530*/  UTMACCTL.IV [UR14] ;  /* 0x000000000e0079b9 */ /* 0x0003e40008000000 */
[----:B-1----:R-:W-:Y:S01]  /*b540*/  NOP ;  /* 0x0000000000007918 */ /* 0x002fe20000000000 */
.L_x_207:
[----:B------:R-:W-:Y:S05]  /*b550*/  BSYNC B1 ;  /* 0x0000000000017941 */ /* 0x000fea0003800000 */
.L_x_206:
[----:B------:R-:W-:Y:S01]  /*b560*/  UMOV UR4, 0xffffffff ;  /* 0xffffffff00047882 */ /* 0x000fe20000000000 */
[----:B------:R-:W-:Y:S02]  /*b570*/  SHF.R.S32.HI R8, RZ, 0x7, R5 ;  /* 0x00000007ff087819 */ /* 0x000fe40000011405 */
[----:B------:R-:W-:Y:S05]  /*b580*/  BRA.DIV UR4, `(.L_x_208) ;  /* 0x0000003e04007947 */ /* 0x000fea000b800000 */
[----:B-----5:R-:W-:-:S13]  /*b590*/  ELECT P6, URZ, PT ;  /* 0x00000000003f782f */ /* 0x020fda00038c0000 */
.L_x_293:
[----:B------:R-:W-:Y:S01]  /*b5a0*/  ISETP.LT.OR P6, PT, R0, 0x1, !P6 ;  /* 0x000000010000780c */ /* 0x000fe200077c1670 */
[----:B------:R-:W-:-:S12]  /*b5b0*/  BSSY B1, `(.L_x_209) ;  /* 0x0000031000017945 */ /* 0x000fd80003800000 */
[----:B------:R-:W-:Y:S05]  /*b5c0*/  @P6 BRA `(.L_x_210) ;  /* 0x0000000000bc6947 */ /* 0x000fea0003800000 */
[----:B------:R-:W-:Y:S01]  /*b5d0*/  LEA R16, R16, UR40, 0x1 ;  /* 0x0000002810107c11 */ /* 0x000fe2000f8e08ff */
[----:B------:R-:W-:Y:S02]  /*b5e0*/  IMAD.SHL.U32 R17, R17, 0x80, RZ ;  /* 0x0000008011117824 */ /* 0x000fe400078e00ff */
[----:B------:R-:W-:Y:S02]  /*b5f0*/  VIADD R9, R8, 0x1 ;  /* 0x0000000108097836 */ /* 0x000fe40000000000 */
[----:B------:R-:W-:Y:S02]  /*b600*/  IMAD.MOV.U32 R10, RZ, RZ, RZ ;  /* 0x000000ffff0a7224 */ /* 0x000fe400078e00ff */
[----:B------:R-:W-:Y:S02]  /*b610*/  IMAD.MOV.U32 R3, RZ, RZ, R20 ;  /* 0x000000ffff037224 */ /* 0x000fe400078e0014 */
[----:B------:R-:W-:Y:S02]  /*b620*/  IMAD.MOV.U32 R4, RZ, RZ, R19 ;  /* 0x000000ffff047224 */ /* 0x000fe400078e0013 */
[----:B------:R-:W-:-:S07]  /*b630*/  IMAD.SHL.U32 R16, R16, 0x40, RZ ;  /* 0x0000004010107824 */ /* 0x000fce00078e00ff */
.L_x_214:
[----:B------:R-:W-:Y:S01]  /*b640*/  LEA R6, R4, UR16, 0x3 ;  /* 0x0000001004067c11 */ /* 0x000fe2000f8e18ff */
[----:B------:R-:W-:Y:S05]  /*b650*/  YIELD ;  /* 0x0000000000007946 */ /* 0x000fea0003800000 */
[----:B------:R-:W-:Y:S01]  /*b660*/  SHF.L.U32 R5, R3, 0x1f, RZ ;  /* 0x0000001f03057819 */ /* 0x000fe200000006ff */
[----:B------:R-:W1:Y:S03]  /*b670*/  @!P1 LDC R7, c[0x0][0x500] ;  /* 0x00014000ff079b82 */ /* 0x000e660000000800 */
[----:B------:R-:W2:Y:S02]  /*b680*/  SYNCS.PHASECHK.TRANS64.TRYWAIT P0, [R6+URZ+0x374b0], R5 ;  /* 0x0374b005060075a7 */ /* 0x000ea4000800017f */
[----:B--2---:R-:W-:Y:S05]  /*b690*/  @!P0 BRA `(.L_x_211) ;  /* 0x0000003800dc8947 */ /* 0x004fea0003800000 */
.L_x_294:
[----:B------:R-:W-:Y:S01]  /*b6a0*/  UPRMT UR4, UR20, 0x9910, URZ ;  /* 0x0000991014047896 */ /* 0x000fe2000800003f */
[----:B-1----:R1:W-:Y:S03]  /*b6b0*/  @!P1 SYNCS.ARRIVE.TRANS64 RZ, [R6+URZ+0x37480], R7 ;  /* 0x0374800706ff99a7 */ /* 0x0023e6000800003f */
[----:B------:R-:W-:-:S06]  /*b6c0*/  UISETP.NE.AND UP0, UPT, UR4, 0x2, UPT ;  /* 0x000000020400788c */ /* 0x000fcc000bf05270 */
[----:B------:R-:W-:-:S13]  /*b6d0*/  PLOP3.LUT P0, PT, PT, PT, UP0, 0x80, 0x0 ;  /* 0x000000000000781c */ /* 0x000fda0003f0f008 */
[----:B-1----:R-:W-:Y:S05]  /*b6e0*/  @P0 BRA `(.L_x_212) ;  /* 0x0000000000040947 */ /* 0x002fea0003800000 */
[----:B------:R-:W-:Y:S01]  /*b6f0*/  BPT.TRAP 0x1 ;  /* 0x000000040000795c */ /* 0x000fe20000300000 */
.L_x_212:
[----:B------:R-:W-:Y:S05]  /*b700*/  @P2 BRA `(.L_x_213) ;  /* 0x0000000000042947 */ /* 0x000fea0003800000 */
[----:B------:R-:W-:Y:S01]  /*b710*/  BPT.TRAP 0x1 ;  /* 0x000000040000795c */ /* 0x000fe20000300000 */
.L_x_213:
[----:B------:R-:W-:Y:S01]  /*b720*/  R2UR UR4, R4 ;  /* 0x00000000040472ca */ /* 0x000fe200000e0000 */
[----:B------:R-:W-:Y:S01]  /*b730*/  VIADD R9, R9, 0xffffffff ;  /* 0xffffffff09097836 */ /* 0x000fe20000000000 */
[----:B------:R-:W-:Y:S01]  /*b740*/  R2UR UR9, R6 ;  /* 0x00000000060972ca */ /* 0x000fe200000e0000 */
[----:B------:R-:W-:Y:S01]  /*b750*/  VIADD R4, R4, 0x1 ;  /* 0x0000000104047836 */ /* 0x000fe20000000000 */
[----:B------:R-:W-:Y:S01]  /*b760*/  R2UR UR10, R10 ;  /* 0x000000000a0a72ca */ /* 0x000fe200000e0000 */
[----:B------:R-:W-:Y:S01]  /*b770*/  UMOV UR21, 0x30000 ;  /* 0x0003000000157882 */ /* 0x000fe20000000000 */
[----:B------:R-:W-:Y:S01]  /*b780*/  R2UR UR11, R16 ;  /* 0x00000000100b72ca */ /* 0x000fe200000e0000 */
[----:B------:R-:W-:Y:S01]  /*b790*/  UMOV UR22, 0x0 ;  /* 0x0000000000167882 */ /* 0x000fe20000000000 */
[----:B------:R-:W-:Y:S01]  /*b7a0*/  R2UR UR7, R17 ;  /* 0x00000000110772ca */ /* 0x000fe200000e0000 */
[----:B------:R-:W-:Y:S01]  /*b7b0*/  UMOV UR23, 0x10000000 ;  /* 0x1000000000177882 */ /* 0x000fe20000000000 */
[----:B------:R-:W-:Y:S01]  /*b7c0*/  ISETP.GT.AND P3, PT, R9, 0x1, PT ;  /* 0x000000010900780c */ /* 0x000fe20003f64270 */
[----:B------:R-:W-:Y:S01]  /*b7d0*/  VIADD R10, R10, 0x80 ;  /* 0x000000800a0a7836 */ /* 0x000fe20000000000 */
[----:B------:R-:W-:Y:S01]  /*b7e0*/  ISETP.NE.AND P0, PT, R4, 0x6, PT ;  /* 0x000000060400780c */ /* 0x000fe20003f05270 */
[----:B------:R-:W-:-:S02]  /*b7f0*/  USHF.L.U32 UR4, UR4, 0xe, URZ ;  /* 0x0000000e04047899 */ /* 0x000fc4000800063f */
[----:B------:R-:W-:Y:S01]  /*b800*/  UIADD3 UR9, UR9, 0x37480, URZ ;  /* 0x0003748009097890 */ /* 0x000fe2000fffe03f */
[----:B--2---:R-:W-:Y:S01]  /*b810*/  SEL R6, RZ, 0x1, P0 ;  /* 0x00000001ff067807 */ /* 0x004fe20000000000 */
[----:B------:R-:W-:Y:S01]  /*b820*/  ULEA UR8, UR40, UR4, 0xd ;  /* 0x0000000428087291 */ /* 0x000fe2000f8e683f */
[----:B------:R-:W-:Y:S01]  /*b830*/  SEL R4, R4, RZ, P0 ;  /* 0x000000ff04047207 */ /* 0x000fe20000000000 */
[----:B------:R-:W-:Y:S01]  /*b840*/  UIADD3 UR4, UR16, 0x18000, UR4 ;  /* 0x0001800010047890 */ /* 0x000fe2000fffe004 */
[----:B------:R-:W-:Y:S01]  /*b850*/  LOP3.LUT R3, R3, R6, RZ, 0x3c, !PT ;  /* 0x0000000603037212 */ /* 0x000fe200078e3cff */
[----:B------:R-:W-:Y:S01]  /*b860*/  UIADD3 UR8, UR16, UR8, URZ ;  /* 0x0000000810087290 */ /* 0x000fe2000fffe03f */
[----:B------:R-:W-:Y:S01]  /*b870*/  UMOV UR6, UR10 ;  /* 0x0000000a00067c82 */ /* 0x000fe20008000000 */
[----:B------:R-:W-:-:S07]  /*b880*/  UMOV UR5, UR9 ;  /* 0x0000000900057c82 */ /* 0x000fce0008000000 */
[----:B------:R1:W-:Y:S01]  /*b890*/  UTMALDG.2D.MULTICAST [UR8], [UR12], UR21, desc[UR22] ;  /* 0x000016080c0073b4 */ /* 0x0003e20008009815 */
[----:B------:R1:W-:Y:S02]  /*b8a0*/  UTMALDG.2D [UR4], [UR14], desc[UR22] ;  /* 0x000016040e0075b4 */ /* 0x0003e40008009000 */
[----:B-1----:R-:W-:Y:S05]  /*b8b0*/  @P3 BRA `(.L_x_214) ;  /* 0xfffffffc00603947 */ /* 0x002fea000383ffff */
.L_x_210:
[----:B------:R-:W-:Y:S05]  /*b8c0*/  BSYNC B1 ;  /* 0x0000000000017941 */ /* 0x000fea0003800000 */
.L_x_209:
[----:B------:R-:W-:Y:S01]  /*b8d0*/  LOP3.LUT P3, RZ, R2, 0xff, RZ, 0xc0, !PT ;  /* 0x000000ff02ff7812 */ /* 0x000fe2000786c0ff */
[----:B------:R-:W-:Y:S02]  /*b8e0*/  IMAD.IADD R4, R8, 0x1, R19 ;  /* 0x0000000108047824 */ /* 0x000fe400078e0213 */
[----:B------:R-:W-:Y:S02]  /*b8f0*/  IMAD.U32 R6, RZ, RZ, UR19 ;  /* 0x00000013ff067e24 */ /* 0x000fe4000f8e00ff */
[C---:B------:R-:W-:Y:S01]  /*b900*/  IMAD.WIDE.U32 R2, R4.reuse, -0x55555555, RZ ;  /* 0xaaaaaaab04027825 */ /* 0x040fe200078e00ff */
[----:B------:R-:W-:Y:S02]  /*b910*/  ISETP.GT.U32.AND P0, PT, R4, 0x5, PT ;  /* 0x000000050400780c */ /* 0x000fe40003f04070 */
[----:B------:R-:W-:Y:S02]  /*b920*/  ISETP.NE.AND P4, PT, R6, 0x3, PT ;  /* 0x000000030600780c */ /* 0x000fe40003f85270 */
[----:B------:R-:W-:-:S02]  /*b930*/  ISETP.LT.U32.AND P0, PT, R8, 0x6, P0 ;  /* 0x000000060800780c */ /* 0x000fc40000701070 */
[----:B------:R-:W-:Y:S01]  /*b940*/  SHF.R.U32.HI R3, RZ, 0x2, R3 ;  /* 0x00000002ff037819 */ /* 0x000fe20000011603 */
[----:B------:R-:W-:Y:S01]  /*b950*/  @P3 SYNCS.ARRIVE.TRANS64.A1T0 RZ, [UR16+0x37528], RZ ;  /* 0x037528ffffff39a7 */ /* 0x000fe20008100010 */
[----:B------:R-:W-:Y:S02]  /*b960*/  ISETP.GE.U32.AND P3, PT, R8, 0x6, PT ;  /* 0x000000060800780c */ /* 0x000fe40003f66070 */
[----:B------:R-:W-:Y:S01]  /*b970*/  SEL R5, RZ, 0x1, !P0 ;  /* 0x00000001ff057807 */ /* 0x000fe20004000000 */
[----:B------:R-:W-:-:S03]  /*b980*/  IMAD R19, R3, -0x6, R4 ;  /* 0xfffffffa03137824 */ /* 0x000fc600078e0204 */
[----:B------:R-:W-:-:S07]  /*b990*/  LOP3.LUT R20, R20, R5, RZ, 0x3c, !PT ;  /* 0x0000000514147212 */ /* 0x000fce00078e3cff */
[----:B------:R-:W-:Y:S01]  /*b9a0*/  @P3 LOP3.LUT R20, R20, 0x1, R3, 0x78, !PT ;  /* 0x0000000114143812 */ /* 0x000fe200078e7803 */
[----:B------:R-:W-:Y:S06]  /*b9b0*/  @!P4 BRA `(.L_x_215) ;  /* 0x000000000004c947 */ /* 0x000fec0003800000 */
[----:B------:R-:W-:Y:S01]  /*b9c0*/  BPT.TRAP 0x1 ;  /* 0x000000040000795c */ /* 0x000fe20000300000 */
.L_x_215:
[C---:B------:R-:W-:Y:S01]  /*b9d0*/  LEA R3, R21.reuse, UR16, 0x3 ;  /* 0x0000001015037c11 */ /* 0x040fe2000f8e18ff */
[----:B------:R-:W-:Y:S01]  /*b9e0*/  BSSY B1, `(.L_x_216) ;  /* 0x0000005000017945 */ /* 0x000fe20003800000 */
[----:B------:R-:W-:Y:S02]  /*b9f0*/  SHF.L.U32 R2, R22, 0x1f, RZ ;  /* 0x0000001f16027819 */ /* 0x000fe400000006ff */
[----:B------:R-:W-:Y:S02]  /*ba00*/  LEA R8, R21, UR16, 0x4 ;  /* 0x0000001015087c11 */ /* 0x000fe4000f8e20ff */
[----:B------:R-:W1:Y:S02]  /*ba10*/  SYNCS.PHASECHK.TRANS64.TRYWAIT P0, [R3+URZ+0x37400], R2 ;  /* 0x03740002030075a7 */ /* 0x000e64000800017f */
[----:B-1----:R-:W-:Y:S05]  /*ba20*/  @!P0 BRA `(.L_x_217) ;  /* 0x00000038000c8947 */ /* 0x002fea0003800000 */
.L_x_295:
[----:B------:R-:W-:Y:S05]  /*ba30*/  BSYNC B1 ;  /* 0x0000000000017941 */ /* 0x000fea0003800000 */
.L_x_216:
[----:B------:R-:W2:Y:S01]  /*ba40*/  LDS.128 R8, [R8+0x37530] ;  /* 0x0375300008087984 */ /* 0x000ea20000000c00 */
        /* <DEDUP_REMOVED lines=10> */
.L_x_218:
[----:B------:R-:W2:Y:S01]  /*baf0*/  S2R R5, SR_CgaCtaId ;  /* 0x0000000000057919 */ /* 0x000ea20000008800 */
[----:B------:R-:W-:Y:S01]  /*bb00*/  ISETP.NE.AND P0, PT, R11, RZ, PT ;  /* 0x000000ff0b00720c */ /* 0x000fe20003f05270 */
[----:B-1----:R-:W-:Y:S01]  /*bb10*/  VIADD R2, R3, 0x37440 ;  /* 0x0003744003027836 */ /* 0x002fe20000000000 */
[CC--:B------:R-:W-:Y:S02]  /*bb20*/  ISETP.NE.AND P3, PT, R10.reuse, R18.reuse, PT ;  /* 0x000000120a00720c */ /* 0x0c0fe40003f65270 */
[----:B------:R-:W-:Y:S02]  /*bb30*/  ISETP.EQ.OR P0, PT, R10, R18, !P0 ;  /* 0x000000120a00720c */ /* 0x000fe40004702670 */
[----:B--2---:R-:W-:-:S04]  /*bb40*/  PRMT R2, R5, 0x654, R2 ;  /* 0x0000065405027816 */ /* 0x004fc80000000002 */
[----:B------:R1:W-:Y:S07]  /*bb50*/  SYNCS.ARRIVE.TRANS64.RED.A1T0 RZ, [R2+URZ], RZ ;  /* 0x000000ff02ff79a7 */ /* 0x0003ee000810043f */
[----:B------:R-:W-:Y:S05]  /*bb60*/  @P0 BRA `(.L_x_219) ;  /* 0x00000004008c0947 */ /* 0x000fea0003800000 */
[----:B-1----:R-:W1:Y:S02]  /*bb70*/  LDC.64 R2, c[0x0][0x290] ;  /* 0x0000a400ff027b82 */ /* 0x002e640000000a00 */
[----:B-1----:R-:W-:-:S05]  /*bb80*/  IMAD.WIDE R2, R10, 0xc, R2 ;  /* 0x0000000c0a027825 */ /* 0x002fca00078e0202 */
[----:B------:R1:W5:Y:S01]  /*bb90*/  LDG.E R0, desc[UR58][R2.64+0x8] ;  /* 0x0000083a02007981 */ /* 0x000362000c1e1900 */
[----:B------:R-:W-:-:S03]  /*bba0*/  UMOV UR4, 0xffffffff ;  /* 0xffffffff00047882 */ /* 0x000fc60000000000 */
[----:B------:R-:W-:Y:S05]  /*bbb0*/  BRA.DIV UR4, `(.L_x_220) ;  /* 0x0000003604bc7947 */ /* 0x000fea000b800000 */
[----:B------:R-:W-:-:S13]  /*bbc0*/  ELECT P6, URZ, PT ;  /* 0x00000000003f782f */ /* 0x000fda00038c0000 */
.L_x_298:
[----:B------:R-:W-:Y:S04]  /*bbd0*/  BSSY B1, `(.L_x_221) ;  /* 0x0000049000017945 */ /* 0x000fe80003800000 */
[----:B------:R-:W-:Y:S05]  /*bbe0*/  @!P6 BRA `(.L_x_222) ;  /* 0x00000004001ce947 */ /* 0x000fea0003800000 */
[C---:B------:R-:W-:Y:S01]  /*bbf0*/  IMAD.SHL.U32 R4, R10.reuse, 0x8, RZ ;  /* 0x000000080a047824 */ /* 0x040fe200078e00ff */
[----:B------:R-:W-:Y:S01]  /*bc00*/  SHF.R.S32.HI R5, RZ, 0x1f, R10 ;  /* 0x0000001fff057819 */ /* 0x000fe2000001140a */
[----:B------:R-:W-:Y:S01]  /*bc10*/  ULDC.64 UR4, c[0x0][0x510] ;  /* 0x0001440000047ab9 */ /* 0x000fe20000000a00 */
[----:B------:R-:W-:Y:S01]  /*bc20*/  ULDC.64 UR6, c[0x0][0x520] ;  /* 0x0001480000067ab9 */ /* 0x000fe20000000a00 */
[----:B------:R-:W2:Y:S01]  /*bc30*/  LDG.E R18, desc[UR58][R2.64] ;  /* 0x0000003a02127981 */ /* 0x000ea2000c1e1900 */
[----:B------:R-:W-:Y:S02]  /*bc40*/  SHF.L.U64.HI R5, R10, 0x3, R5 ;  /* 0x000000030a057819 */ /* 0x000fe40000010205 */
[C---:B------:R-:W-:Y:S02]  /*bc50*/  IADD3 R12, P0, R4.reuse, UR4, RZ ;  /* 0x00000004040c7c10 */ /* 0x040fe4000ff1e0ff */
[C---:B------:R-:W-:Y:S02]  /*bc60*/  IADD3 R8, P4, R4.reuse, UR6, RZ ;  /* 0x0000000604087c10 */ /* 0x040fe4000ff9e0ff */
[C---:B------:R-:W-:Y:S01]  /*bc70*/  IADD3.X R13, R5.reuse, UR5, RZ, P0, !PT ;  /* 0x00000005050d7c10 */ /* 0x040fe200087fe4ff */
[----:B------:R-:W-:Y:S01]  /*bc80*/  ULDC.64 UR4, c[0x0][0x518] ;  /* 0x0001460000047ab9 */ /* 0x000fe20000000a00 */
[----:B------:R-:W-:Y:S01]  /*bc90*/  IADD3.X R9, R5, UR7, RZ, P4, !PT ;  /* 0x0000000705097c10 */ /* 0x000fe2000a7fe4ff */
[----:B-1----:R1:W3:Y:S04]  /*bca0*/  LDG.E R2, desc[UR58][R2.64+0x4] ;  /* 0x0000043a02027981 */ /* 0x0022e8000c1e1900 */
[----:B------:R-:W4:Y:S04]  /*bcb0*/  LDG.E.64 R12, desc[UR58][R12.64] ;  /* 0x0000003a0c0c7981 */ /* 0x000f28000c1e1b00 */
[----:B------:R-:W2:Y:S01]  /*bcc0*/  LDG.E.64 R8, desc[UR58][R8.64] ;  /* 0x0000003a08087981 */ /* 0x000ea2000c1e1b00 */
[----:B------:R-:W-:-:S04]  /*bcd0*/  IADD3 R6, P0, R4, UR4, RZ ;  /* 0x0000000404067c10 */ /* 0x000fc8000ff1e0ff */
[----:B------:R-:W-:Y:S01]  /*bce0*/  IADD3.X R7, R5, UR5, RZ, P0, !PT ;  /* 0x0000000505077c10 */ /* 0x000fe200087fe4ff */
[----:B------:R-:W-:-:S05]  /*bcf0*/  ULDC.64 UR4, c[0x0][0x528] ;  /* 0x00014a0000047ab9 */ /* 0x000fca0000000a00 */
[----:B------:R-:W3:Y:S01]  /*bd00*/  LDG.E.64 R6, desc[UR58][R6.64] ;  /* 0x0000003a06067981 */ /* 0x000ee2000c1e1b00 */
[----:B------:R-:W-:-:S04]  /*bd10*/  IADD3 R4, P0, R4, UR4, RZ ;  /* 0x0000000404047c10 */ /* 0x000fc8000ff1e0ff */
[----:B------:R-:W-:-:S06]  /*bd20*/  IADD3.X R5, R5, UR5, RZ, P0, !PT ;  /* 0x0000000505057c10 */ /* 0x000fcc00087fe4ff */
[----:B------:R-:W3:Y:S04]  /*bd30*/  LDG.E.64 R4, desc[UR58][R4.64] ;  /* 0x0000003a04047981 */ /* 0x000ee8000c1e1b00 */
[----:B----4-:R-:W-:Y:S04]  /*bd40*/  STS.64 [UR17], R12 ;  /* 0x0000000cff007988 */ /* 0x010fe80008000a11 */
[----:B--2---:R-:W-:Y:S04]  /*bd50*/  STS.64 [UR18], R8 ;  /* 0x00000008ff007988 */ /* 0x004fe80008000a12 */
[----:B------:R-:W2:Y:S01]  /*bd60*/  LDS R14, [UR17+0x1c] ;  /* 0x00001c11ff0e7984 */ /* 0x000ea20008000800 */
[----:B---3--:R-:W-:-:S04]  /*bd70*/  LOP3.LUT R23, R7, 0x1fffffff, RZ, 0xc0, !PT ;  /* 0x1fffffff07177812 */ /* 0x008fc800078ec0ff */
[----:B------:R-:W-:-:S04]  /*bd80*/  SHF.R.U32.HI R15, RZ, 0x4, R23 ;  /* 0x00000004ff0f7819 */ /* 0x000fc80000011617 */
[----:B--2---:R-:W-:-:S05]  /*bd90*/  LOP3.LUT R14, R14, 0xf, R15, 0xb8, !PT ;  /* 0x0000000f0e0e7812 */ /* 0x004fca00078eb80f */
[----:B------:R-:W-:Y:S04]  /*bda0*/  STS [UR17+0x1c], R14 ;  /* 0x00001c0eff007988 */ /* 0x000fe80008000811 */
[----:B------:R-:W2:Y:S02]  /*bdb0*/  LDS R7, [UR17+0x1c] ;  /* 0x00001c11ff077984 */ /* 0x000ea40008000800 */
[----:B--2---:R-:W-:-:S05]  /*bdc0*/  LOP3.LUT R7, R7, 0xf0, RZ, 0xb8, !PT ;  /* 0x000000f007077812 */ /* 0x004fca00078eb8ff */
[----:B------:R-:W-:Y:S04]  /*bdd0*/  STS [UR17+0x1c], R7 ;  /* 0x00001c07ff007988 */ /* 0x000fe80008000811 */
[----:B------:R-:W2:Y:S01]  /*bde0*/  LDS R12, [UR17+0x1c] ;  /* 0x00001c11ff0c7984 */ /* 0x000ea20008000800 */
[----:B------:R-:W-:-:S05]  /*bdf0*/  IMAD.U32 R8, RZ, RZ, UR17 ;  /* 0x00000011ff087e24 */ /* 0x000fca000f8e00ff */
[----:B------:R-:W-:Y:S02]  /*be00*/  SHF.R.U64 R8, R8, 0x4, RZ ;  /* 0x0000000408087819 */ /* 0x000fe400000012ff */
[----:B--2---:R-:W-:-:S05]  /*be10*/  LOP3.LUT R9, R12, 0xf00, RZ, 0xb8, !PT ;  /* 0x00000f000c097812 */ /* 0x004fca00078eb8ff */
[----:B------:R-:W-:Y:S04]  /*be20*/  STS.64 [UR17+0x18], R8 ;  /* 0x00001808ff007988 */ /* 0x000fe80008000a11 */
[----:B------:R-:W1:Y:S01]  /*be30*/  LDS R24, [UR17+0x1c] ;  /* 0x00001c11ff187984 */ /* 0x000e620008000800 */
[----:B------:R-:W-:Y:S01]  /*be40*/  SHF.R.U64 R23, R6, 0x4, R23 ;  /* 0x0000000406177819 */ /* 0x000fe20000001217 */
[----:B-----5:R-:W-:Y:S01]  /*be50*/  VIADD R12, R0, 0xffffffff ;  /* 0xffffffff000c7836 */ /* 0x020fe20000000000 */
[----:B------:R-:W-:Y:S01]  /*be60*/  CS2R R14, SRZ ;  /* 0x00000000000e7805 */ /* 0x000fe2000001ff00 */
[----:B------:R-:W-:Y:S01]  /*be70*/  VIADD R13, R18, 0xffffffff ;  /* 0xffffffff120d7836 */ /* 0x000fe20000000000 */
[----:B------:R-:W-:Y:S04]  /*be80*/  STS [UR17+0x10], R8 ;  /* 0x00001008ff007988 */ /* 0x000fe80008000811 */
[----:B------:R-:W-:Y:S04]  /*be90*/  STS [UR17+0x14], R8 ;  /* 0x00001408ff007988 */ /* 0x000fe80008000811 */
[----:B------:R-:W-:Y:S04]  /*bea0*/  STS.128 [UR17+0x20], R12 ;  /* 0x0000200cff007988 */ /* 0x000fe80008000c11 */
[----:B------:R-:W-:Y:S04]  /*beb0*/  STS [UR17+0xc], R23 ;  /* 0x00000c17ff007988 */ /* 0x000fe80008000811 */
[----:B------:R-:W-:Y:S01]  /*bec0*/  STS [UR17+0x30], RZ ;  /* 0x000030ffff007988 */ /* 0x000fe20008000811 */
[----:B-1----:R-:W-:-:S05]  /*bed0*/  LOP3.LUT R3, R24, 0xf000, RZ, 0xb8, !PT ;  /* 0x0000f00018037812 */ /* 0x002fca00078eb8ff */
[----:B------:R-:W-:Y:S04]  /*bee0*/  STS [UR17+0x1c], R3 ;  /* 0x00001c03ff007988 */ /* 0x000fe80008000811 */
[----:B------:R-:W1:Y:S01]  /*bef0*/  LDS R6, [UR18+0x1c] ;  /* 0x00001c12ff067984 */ /* 0x000e620008000800 */
[----:B------:R-:W-:-:S04]  /*bf00*/  LOP3.LUT R7, R5, 0x1fffffff, RZ, 0xc0, !PT ;  /* 0x1fffffff05077812 */ /* 0x000fc800078ec0ff */
[----:B------:R-:W-:-:S04]  /*bf10*/  SHF.R.U32.HI R5, RZ, 0x4, R7 ;  /* 0x00000004ff057819 */ /* 0x000fc80000011607 */
[----:B-1----:R-:W-:-:S05]  /*bf20*/  LOP3.LUT R6, R6, 0xf, R5, 0xb8, !PT ;  /* 0x0000000f06067812 */ /* 0x002fca00078eb805 */
[----:B------:R-:W-:Y:S04]  /*bf30*/  STS [UR18+0x1c], R6 ;  /* 0x00001c06ff007988 */ /* 0x000fe80008000812 */
[----:B------:R-:W1:Y:S02]  /*bf40*/  LDS R5, [UR18+0x1c] ;  /* 0x00001c12ff057984 */ /* 0x000e640008000800 */
[----:B-1----:R-:W-:-:S05]  /*bf50*/  LOP3.LUT R5, R5, 0xf0, RZ, 0xb8, !PT ;  /* 0x000000f005057812 */ /* 0x002fca00078eb8ff */
[----:B------:R-:W-:Y:S04]  /*bf60*/  STS [UR18+0x1c], R5 ;  /* 0x00001c05ff007988 */ /* 0x000fe80008000812 */
[----:B------:R-:W1:Y:S01]  /*bf70*/  LDS R8, [UR18+0x1c] ;  /* 0x00001c12ff087984 */ /* 0x000e620008000800 */
[----:B------:R-:W-:-:S05]  /*bf80*/  IMAD.U32 R24, RZ, RZ, UR18 ;  /* 0x00000012ff187e24 */ /* 0x000fca000f8e00ff */
[----:B------:R-:W-:Y:S02]  /*bf90*/  SHF.R.U64 R24, R24, 0x4, RZ ;  /* 0x0000000418187819 */ /* 0x000fe400000012ff */
[----:B-1----:R-:W-:-:S05]  /*bfa0*/  LOP3.LUT R25, R8, 0xf00, RZ, 0xb8, !PT ;  /* 0x00000f0008197812 */ /* 0x002fca00078eb8ff */
[----:B------:R-:W-:Y:S04]  /*bfb0*/  STS.64 [UR18+0x18], R24 ;  /* 0x00001818ff007988 */ /* 0x000fe80008000a12 */
[----:B------:R-:W1:Y:S01]  /*bfc0*/  LDS R3, [UR18+0x1c] ;  /* 0x00001c12ff037984 */ /* 0x000e620008000800 */
[----:B------:R-:W-:Y:S01]  /*bfd0*/  VIADD R13, R2, 0xffffffff ;  /* 0xffffffff020d7836 */ /* 0x000fe20000000000 */
[----:B------:R-:W-:Y:S02]  /*bfe0*/  SHF.R.U64 R4, R4, 0x4, R7 ;  /* 0x0000000404047819 */ /* 0x000fe40000001207 */
[----:B------:R2:W-:Y:S04]  /*bff0*/  STS [UR18+0x10], R24 ;  /* 0x00001018ff007988 */ /* 0x0005e80008000812 */
[----:B------:R2:W-:Y:S04]  /*c000*/  STS.128 [UR18+0x20], R12 ;  /* 0x0000200cff007988 */ /* 0x0005e80008000c12 */
[----:B------:R2:W-:Y:S04]  /*c010*/  STS [UR18+0xc], R4 ;  /* 0x00000c04ff007988 */ /* 0x0005e80008000812 */
[----:B------:R2:W-:Y:S04]  /*c020*/  STS [UR18+0x14], R24 ;  /* 0x00001418ff007988 */ /* 0x0005e80008000812 */
[----:B------:R-:W-:Y:S01]  /*c030*/  STS [UR18+0x30], RZ ;  /* 0x000030ffff007988 */ /* 0x000fe20008000812 */
[----:B-1----:R-:W-:-:S05]  /*c040*/  LOP3.LUT R2, R3, 0xf000, RZ, 0xb8, !PT ;  /* 0x0000f00003027812 */ /* 0x002fca00078eb8ff */
[----:B------:R2:W-:Y:S02]  /*c050*/  STS [UR18+0x1c], R2 ;  /* 0x00001c02ff007988 */ /* 0x0005e40008000812 */
.L_x_222:
[----:B------:R-:W-:Y:S05]  /*c060*/  BSYNC B1 ;  /* 0x0000000000017941 */ /* 0x000fea0003800000 */
.L_x_221:
[----:B------:R-:W-:-:S03]  /*c070*/  UMOV UR4, 0xffffffff ;  /* 0xffffffff00047882 */ /* 0x000fc60000000000 */
[----:B------:R-:W-:Y:S05]  /*c080*/  BRA.DIV UR4, `(.L_x_223) ;  /* 0x0000003204a87947 */ /* 0x000fea000b800000 */
[----:B------:R-:W-:Y:S01]  /*c090*/  ELECT P6, URZ, PT ;  /* 0x00000000003f782f */ /* 0x000fe200038c0000 */
[----:B------:R-:W-:-:S12]  /*c0a0*/  NOP ;  /* 0x0000000000007918 */ /* 0x000fd80000000000 */
.L_x_302:
[----:B-12---:R-:W1:Y:S02]  /*c0b0*/  S2R R2, SR_LANEID ;  /* 0x0000000000027919 */ /* 0x006e640000000000 */
[----:B-1----:R-:W-:-:S05]  /*c0c0*/  IMAD.SHL.U32 R6, R2, 0x4, RZ ;  /* 0x0000000402067824 */ /* 0x002fca00078e00ff */
[----:B------:R1:W2:Y:S01]  /*c0d0*/  LDS R7, [R6+UR17] ;  /* 0x0000001106077984 */ /* 0x0002a20008000800 */
[C---:B------:R-:W-:Y:S02]  /*c0e0*/  IADD3 R4, P0, R6.reuse, UR12, RZ ;  /* 0x0000000c06047c10 */ /* 0x040fe4000ff1e0ff */
[----:B------:R-:W-:Y:S01]  /*c0f0*/  IADD3 R2, P4, R6, UR14, RZ ;  /* 0x0000000e06027c10 */ /* 0x000fe2000ff9e0ff */
[----:B------:R1:W3:Y:S01]  /*c100*/  LDS R9, [R6+UR17+0x80] ;  /* 0x0000801106097984 */ /* 0x0002e20008000800 */
[----:B------:R-:W-:Y:S11]  /*c110*/  @!P6 BRA `(.L_x_224) ;  /* 0x000000000008e947 */ /* 0x000ff60003800000 */
[----:B------:R0:W-:Y:S01]  /*c120*/  UTMACMDFLUSH ;  /* 0x00000000000079b7 */ /* 0x0001e20000000000 */
[----:B------:R-:W-:-:S04]  /*c130*/  DEPBAR.LE SB0, 0x0 ;  /* 0x000080000000791a */ /* 0x000fc80000000000 */
.L_x_224:
[----:B------:R-:W-:Y:S01]  /*c140*/  IMAD.X R5, RZ, RZ, UR13, P0 ;  /* 0x0000000dff057e24 */ /* 0x000fe200080e06ff */
[----:B------:R-:W-:Y:S05]  /*c150*/  WARPSYNC.ALL ;  /* 0x0000000000007948 */ /* 0x000fea0003800000 */
[----:B------:R-:W-:Y:S01]  /*c160*/  IMAD.X R3, RZ, RZ, UR15, P4 ;  /* 0x0000000fff037e24 */ /* 0x000fe2000a0e06ff */
[----:B--2---:R2:W5:Y:S04]  /*c170*/  ATOMG.E.EXCH.STRONG.GPU PT, RZ, [R4], R7 ;  /* 0x0000000704ff73a8 */ /* 0x00456800041ee100 */
[----:B---3--:R2:W5:Y:S01]  /*c180*/  ATOMG.E.EXCH.STRONG.GPU PT, RZ, [R2], R9 ;  /* 0x0000000902ff73a8 */ /* 0x00856200041ee100 */
[----:B------:R-:W-:-:S07]  /*c190*/  IMAD.MOV.U32 R18, RZ, RZ, R10 ;  /* 0x000000ffff127224 */ /* 0x000fce00078e000a */
.L_x_219:
[----:B------:R-:W-:Y:S01]  /*c1a0*/  ISETP.NE.AND P4, PT, R11, RZ, PT ;  /* 0x000000ff0b00720c */ /* 0x000fe20003f85270 */
[----:B------:R-:W-:Y:S01]  /*c1b0*/  VIADD R21, R21, 0x1 ;  /* 0x0000000115157836 */ /* 0x000fe20000000000 */
[----:B--2---:R-:W-:Y:S02]  /*c1c0*/  SEL R3, RZ, 0x1, !P3 ;  /* 0x00000001ff037807 */ /* 0x004fe40005800000 */
[----:B-1----:R-:W-:Y:S02]  /*c1d0*/  PRMT R2, RZ, 0x7610, R2 ;  /* 0x00007610ff027816 */ /* 0x002fe40000000002 */
[----:B------:R-:W-:-:S04]  /*c1e0*/  ISETP.NE.AND P0, PT, R21, 0x8, PT ;  /* 0x000000081500780c */ /* 0x000fc80003f05270 */
[----:B------:R-:W-:Y:S02]  /*c1f0*/  SEL R5, RZ, 0x1, P0 ;  /* 0x00000001ff057807 */ /* 0x000fe40000000000 */
[----:B------:R-:W-:Y:S02]  /*c200*/  SEL R21, R21, RZ, P0 ;  /* 0x000000ff15157207 */ /* 0x000fe40000000000 */
[----:B------:R-:W-:Y:S01]  /*c210*/  LOP3.LUT R22, R22, R5, RZ, 0x3c, !PT ;  /* 0x0000000516167212 */ /* 0x000fe200078e3cff */
[----:B------:R-:W-:Y:S06]  /*c220*/  @P4 BRA `(.L_x_225) ;  /* 0xfffffff000984947 */ /* 0x000fec000383ffff */
[----:B------:R-:W-:Y:S05]  /*c230*/  BSYNC B0 ;  /* 0x0000000000007941 */ /* 0x000fea0003800000 */
.L_x_205:
[----:B------:R-:W-:-:S03]  /*c240*/  UMOV UR4, 0xffffffff ;  /* 0xffffffff00047882 */ /* 0x000fc60000000000 */
[----:B------:R-:W-:Y:S05]  /*c250*/  BRA.DIV UR4, `(.L_x_226) ;  /* 0x0000003204647947 */ /* 0x000fea000b800000 */
[----:B-----5:R-:W-:-:S13]  /*c260*/  ELECT P6, URZ, PT ;  /* 0x00000000003f782f */ /* 0x020fda00038c0000 */
.L_x_305:
[----:B------:R-:W-:Y:S04]  /*c270*/  BSSY B0, `(.L_x_227) ;  /* 0x000003c000007945 */ /* 0x000fe80003800000 */
[----:B------:R-:W-:Y:S05]  /*c280*/  @!P6 BRA `(.L_x_228) ;  /* 0x0000000000e8e947 */ /* 0x000fea0003800000 */
[----:B------:R-:W-:-:S04]  /*c290*/  ULOP3.LUT UR4, UR54, 0x2, URZ, 0xfc, !UPT ;  /* 0x0000000236047892 */ /* 0x000fc8000f8efc3f */
[----:B------:R-:W-:-:S06]  /*c2a0*/  UISETP.NE.AND UP0, UPT, UR4, 0x3, UPT ;  /* 0x000000030400788c */ /* 0x000fcc000bf05270 */
[----:B------:R-:W-:-:S13]  /*c2b0*/  PLOP3.LUT P0, PT, PT, PT, UP0, 0x80, 0x0 ;  /* 0x000000000000781c */ /* 0x000fda0003f0f008 */
[----:B------:R-:W-:Y:S05]  /*c2c0*/  @!P0 BRA `(.L_x_229) ;  /* 0x0000000000048947 */ /* 0x000fea0003800000 */
[----:B------:R-:W-:Y:S01]  /*c2d0*/  BPT.TRAP 0x1 ;  /* 0x000000040000795c */ /* 0x000fe20000300000 */
.L_x_229:
[----:B------:R-:W-:Y:S01]  /*c2e0*/  IMAD.U32 R0, RZ, RZ, UR16 ;  /* 0x00000010ff007e24 */ /* 0x000fe2000f8e00ff */
[----:B------:R-:W-:-:S03]  /*c2f0*/  SHF.L.U32 R2, R20, 0x1f, RZ ;  /* 0x0000001f14027819 */ /* 0x000fc600000006ff */
[----:B------:R-:W-:-:S04]  /*c300*/  VIADD R0, R0, 0x374b0 ;  /* 0x000374b000007836 */ /* 0x000fc80000000000 */
[C---:B------:R-:W-:Y:S02]  /*c310*/  IMAD R5, R19.reuse, 0x8, R0 ;  /* 0x0000000813057824 */ /* 0x040fe400078e0200 */
[----:B------:R-:W-:Y:S02]  /*c320*/  VIADD R19, R19, 0x1 ;  /* 0x0000000113137836 */ /* 0x000fe40000000000 */
[----:B------:R-:W1:Y:S03]  /*c330*/  SYNCS.PHASECHK.TRANS64.TRYWAIT P0, [R5+URZ], R2 ;  /* 0x00000002050075a7 */ /* 0x000e66000800017f */
[----:B------:R-:W-:-:S04]  /*c340*/  ISETP.NE.AND P1, PT, R19, 0x6, PT ;  /* 0x000000061300780c */ /* 0x000fc80003f25270 */
[----:B------:R-:W-:Y:S02]  /*c350*/  SEL R3, RZ, 0x1, P1 ;  /* 0x00000001ff037807 */ /* 0x000fe40000800000 */
[----:B------:R-:W-:Y:S02]  /*c360*/  SEL R19, R19, RZ, P1 ;  /* 0x000000ff13137207 */ /* 0x000fe40000800000 */
[----:B------:R-:W-:-:S03]  /*c370*/  LOP3.LUT R20, R20, R3, RZ, 0x3c, !PT ;  /* 0x0000000314147212 */ /* 0x000fc600078e3cff */
[----:B------:R-:W-:Y:S01]  /*c380*/  IMAD R7, R19, 0x8, R0 ;  /* 0x0000000813077824 */ /* 0x000fe200078e0200 */
[----:B------:R-:W-:Y:S01]  /*c390*/  SHF.L.U32 R4, R20, 0x1f, RZ ;  /* 0x0000001f14047819 */ /* 0x000fe200000006ff */
[----:B-1----:R-:W-:Y:S06]  /*c3a0*/  @!P0 BRA `(.L_x_230) ;  /* 0x0000003000308947 */ /* 0x002fec0003800000 */
.L_x_306:
[----:B------:R-:W2:Y:S01]  /*c3b0*/  SYNCS.PHASECHK.TRANS64.TRYWAIT P0, [R7+URZ], R4 ;  /* 0x00000004070075a7 */ /* 0x000ea2000800017f */
[----:B-1----:R-:W-:-:S05]  /*c3c0*/  VIADD R2, R19, 0x1 ;  /* 0x0000000113027836 */ /* 0x002fca0000000000 */
[----:B------:R-:W-:-:S04]  /*c3d0*/  ISETP.NE.AND P1, PT, R2, 0x6, PT ;  /* 0x000000060200780c */ /* 0x000fc80003f25270 */
[----:B------:R-:W-:Y:S02]  /*c3e0*/  SEL R3, RZ, 0x1, P1 ;  /* 0x00000001ff037807 */ /* 0x000fe40000800000 */
[----:B------:R-:W-:Y:S02]  /*c3f0*/  SEL R9, R2, RZ, P1 ;  /* 0x000000ff02097207 */ /* 0x000fe40000800000 */
[----:B------:R-:W-:-:S03]  /*c400*/  LOP3.LUT R20, R20, R3, RZ, 0x3c, !PT ;  /* 0x0000000314147212 */ /* 0x000fc600078e3cff */
[----:B------:R-:W-:Y:S01]  /*c410*/  IMAD R6, R9, 0x8, R0 ;  /* 0x0000000809067824 */ /* 0x000fe200078e0200 */
[----:B------:R-:W-:Y:S01]  /*c420*/  SHF.L.U32 R5, R20, 0x1f, RZ ;  /* 0x0000001f14057819 */ /* 0x000fe200000006ff */
[----:B--2---:R-:W-:Y:S06]  /*c430*/  @!P0 BRA `(.L_x_231) ;  /* 0x0000003000208947 */ /* 0x004fec0003800000 */
.L_x_307:
[----:B------:R-:W2:Y:S01]  /*c440*/  SYNCS.PHASECHK.TRANS64.TRYWAIT P0, [R6+URZ], R5 ;  /* 0x00000005060075a7 */ /* 0x000ea2000800017f */
[----:B------:R-:W-:-:S05]  /*c450*/  VIADD R2, R9, 0x1 ;  /* 0x0000000109027836 */ /* 0x000fca0000000000 */
[----:B------:R-:W-:-:S04]  /*c460*/  ISETP.NE.AND P1, PT, R2, 0x6, PT ;  /* 0x000000060200780c */ /* 0x000fc80003f25270 */
[----:B------:R-:W-:Y:S02]  /*c470*/  SEL R3, RZ, 0x1, P1 ;  /* 0x00000001ff037807 */ /* 0x000fe40000800000 */
[----:B-1----:R-:W-:Y:S02]  /*c480*/  SEL R7, R2, RZ, P1 ;  /* 0x000000ff02077207 */ /* 0x002fe40000800000 */
[----:B------:R-:W-:-:S03]  /*c490*/  LOP3.LUT R20, R20, R3, RZ, 0x3c, !PT ;  /* 0x0000000314147212 */ /* 0x000fc600078e3cff */
[----:B------:R-:W-:Y:S01]  /*c4a0*/  IMAD R9, R7, 0x8, R0 ;  /* 0x0000000807097824 */ /* 0x000fe200078e0200 */
[----:B------:R-:W-:Y:S01]  /*c4b0*/  SHF.L.U32 R4, R20, 0x1f, RZ ;  /* 0x0000001f14047819 */ /* 0x000fe200000006ff */
[----:B--2---:R-:W-:Y:S06]  /*c4c0*/  @!P0 BRA `(.L_x_232) ;  /* 0x0000003000108947 */ /* 0x004fec0003800000 */
.L_x_308:
[----:B------:R-:W2:Y:S01]  /*c4d0*/  SYNCS.PHASECHK.TRANS64.TRYWAIT P0, [R9+URZ], R4 ;  /* 0x00000004090075a7 */ /* 0x000ea2000800017f */
[----:B------:R-:W-:-:S05]  /*c4e0*/  VIADD R2, R7, 0x1 ;  /* 0x0000000107027836 */ /* 0x000fca0000000000 */
[----:B------:R-:W-:-:S04]  /*c4f0*/  ISETP.NE.AND P1, PT, R2, 0x6, PT ;  /* 0x000000060200780c */ /* 0x000fc80003f25270 */
[----:B------:R-:W-:Y:S02]  /*c500*/  SEL R3, RZ, 0x1, P1 ;  /* 0x00000001ff037807 */ /* 0x000fe40000800000 */
[----:B------:R-:W-:Y:S02]  /*c510*/  SEL R7, R2, RZ, P1 ;  /* 0x000000ff02077207 */ /* 0x000fe40000800000 */
[----:B------:R-:W-:-:S03]  /*c520*/  LOP3.LUT R11, R20, R3, RZ, 0x3c, !PT ;  /* 0x00000003140b7212 */ /* 0x000fc600078e3cff */
[----:B-1----:R-:W-:Y:S01]  /*c530*/  IMAD R6, R7, 0x8, R0 ;  /* 0x0000000807067824 */ /* 0x002fe200078e0200 */
[----:B------:R-:W-:Y:S01]  /*c540*/  SHF.L.U32 R5, R11, 0x1f, RZ ;  /* 0x0000001f0b057819 */ /* 0x000fe200000006ff */
[----:B--2---:R-:W-:Y:S06]  /*c550*/  @!P0 BRA `(.L_x_233) ;  /* 0x0000003000008947 */ /* 0x004fec0003800000 */
.L_x_309:
[----:B------:R-:W2:Y:S01]  /*c560*/  SYNCS.PHASECHK.TRANS64.TRYWAIT P0, [R6+URZ], R5 ;  /* 0x00000005060075a7 */ /* 0x000ea2000800017f */
[----:B------:R-:W-:-:S05]  /*c570*/  VIADD R2, R7, 0x1 ;  /* 0x0000000107027836 */ /* 0x000fca0000000000 */
[----:B------:R-:W-:-:S04]  /*c580*/  ISETP.NE.AND P1, PT, R2, 0x6, PT ;  /* 0x000000060200780c */ /* 0x000fc80003f25270 */
[----:B-1----:R-:W-:Y:S02]  /*c590*/  SEL R4, RZ, 0x1, P1 ;  /* 0x00000001ff047807 */ /* 0x002fe40000800000 */
[----:B------:R-:W-:Y:S02]  /*c5a0*/  SEL R3, R2, RZ, P1 ;  /* 0x000000ff02037207 */ /* 0x000fe40000800000 */
[----:B------:R-:W-:Y:S01]  /*c5b0*/  LOP3.LUT R4, R11, R4, RZ, 0x3c, !PT ;  /* 0x000000040b047212 */ /* 0x000fe200078e3cff */
[----:B--2---:R-:W-:Y:S06]  /*c5c0*/  @!P0 BRA `(.L_x_234) ;  /* 0x0000002c00f88947 */ /* 0x004fec0003800000 */
.L_x_310:
[----:B------:R-:W-:Y:S01]  /*c5d0*/  IMAD R3, R3, 0x8, R0 ;  /* 0x0000000803037824 */ /* 0x000fe200078e0200 */
[----:B------:R-:W-:-:S07]  /*c5e0*/  SHF.L.U32 R0, R4, 0x1f, RZ ;  /* 0x0000001f04007819 */ /* 0x000fce00000006ff */
.L_x_235:
[----:B--2---:R2:W3:Y:S02]  /*c5f0*/  SYNCS.PHASECHK.TRANS64.TRYWAIT P0, [R3+URZ], R0 ;  /* 0x00000000030075a7 */ /* 0x0044e4000800017f */
[----:B---3--:R-:W-:Y:S05]  /*c600*/  @!P0 NANOSLEEP.SYNCS 0x989680 ;  /* 0x009896800000895d */ /* 0x008fea0003900000 */
[----:B------:R-:W3:Y:S02]  /*c610*/  @!P0 SYNCS.PHASECHK.TRANS64 P0, [R3+URZ], R0 ;  /* 0x00000000030085a7 */ /* 0x000ee4000800007f */
[----:B---3--:R-:W-:Y:S05]  /*c620*/  @!P0 BRA `(.L_x_235) ;  /* 0xfffffffc00f08947 */ /* 0x008fea000383ffff */
.L_x_228:
[----:B------:R-:W-:Y:S05]  /*c630*/  BSYNC B0 ;  /* 0x0000000000007941 */ /* 0x000fea0003800000 */
.L_x_227:
[----:B------:R-:W-:Y:S05]  /*c640*/  EXIT ;  /* 0x000000000000794d */ /* 0x000fea0003800000 */
.L_x_132:
[----:B------:R-:W-:Y:S01]  /*c650*/  PLOP3.LUT P1, PT, PT, PT, UP3, 0x80, 0x0 ;  /* 0x000000000000781c */ /* 0x000fe20003f2f038 */
[----:B------:R-:W-:Y:S01]  /*c660*/  ULDC.64 UR22, c[0x0][0x8c8] ;  /* 0x0002320000167ab9 */ /* 0x000fe20000000a00 */
[----:B------:R-:W-:Y:S01]  /*c670*/  ULDC.64 UR8, c[0x0][0x8e0] ;  /* 0x0002380000087ab9 */ /* 0x000fe20000000a00 */
[----:B------:R-:W-:Y:S01]  /*c680*/  UIADD3 UR21, UP1, UR22, -0x1, URZ ;  /* 0xffffffff16157890 */ /* 0x000fe2000ff3e03f */
[----:B------:R-:W-:Y:S01]  /*c690*/  LOP3.LUT R20, R20, 0xfffffffe, RZ, 0xc0, !PT ;  /* 0xfffffffe14147812 */ /* 0x000fe200078ec0ff */
[----:B------:R-:W-:Y:S01]  /*c6a0*/  ULDC UR12, c[0x0][0x10] ;  /* 0x00000400000c7ab9 */ /* 0x000fe20000000800 */
[----:B------:R-:W-:Y:S01]  /*c6b0*/  UIADD3 UR22, UP2, UR8, -0x1, URZ ;  /* 0xffffffff08167890 */ /* 0x000fe2000ff5e03f */
[----:B------:R-:W-:Y:S01]  /*c6c0*/  ULDC UR29, c[0x0][0x904] ;  /* 0x00024100001d7ab9 */ /* 0x000fe20000000800 */
[----:B------:R-:W-:Y:S01]  /*c6d0*/  UMOV UR6, 0xffffffff ;  /* 0xffffffff00067882 */ /* 0x000fe20000000000 */
[----:B------:R-:W-:Y:S02]  /*c6e0*/  UIMAD.WIDE.U32 UR12, UR39, UR12, URZ ;  /* 0x0000000c270c72a5 */ /* 0x000fe4000f8e003f */
[----:B------:R-:W-:-:S02]  /*c6f0*/  USHF.L.U32 UR30, UR6, UR29, URZ ;  /* 0x0000001d061e7299 */ /* 0x000fc4000800063f */
[----:B------:R-:W1:Y:S01]  /*c700*/  @P1 S2R R0, SR_CTAID.Y ;  /* 0x0000000000001919 */ /* 0x000e620000002600 */
[----:B------:R-:W-:Y:S01]  /*c710*/  UIADD3.X UR24, UR9, -0x1, URZ, UP2, !UPT ;  /* 0xffffffff09187890 */ /* 0x000fe200097fe43f */
[----:B------:R-:W-:Y:S01]  /*c720*/  @P1 LOP3.LUT R20, R20, 0x1, RZ, 0xfc, !PT ;  /* 0x0000000114141812 */ /* 0x000fe200078efcff */
[----:B------:R-:W-:Y:S01]  /*c730*/  ULDC UR6, c[0x0][0x14] ;  /* 0x0000050000067ab9 */ /* 0x000fe20000000800 */
[----:B------:R-:W-:Y:S01]  /*c740*/  ULDC UR28, c[0x0][0x8a8] ;  /* 0x00022a00001c7ab9 */ /* 0x000fe20000000800 */
[----:B------:R-:W-:Y:S02]  /*c750*/  UIMAD.WIDE.U32 UR8, UR12, UR6, URZ ;  /* 0x000000060c0872a5 */ /* 0x000fe4000f8e003f */
[----:B------:R-:W-:Y:S01]  /*c760*/  UIMAD UR31, UR13, UR6, URZ ;  /* 0x000000060d1f72a4 */ /* 0x000fe2000f8e023f */
[----:B------:R-:W-:Y:S01]  /*c770*/  UMOV UR14, 0x1 ;  /* 0x00000001000e7882 */ /* 0x000fe20000000000 */
[----:B------:R-:W-:Y:S02]  /*c780*/  UIADD3.X UR23, UR23, -0x1, URZ, UP1, !UPT ;  /* 0xffffffff17177890 */ /* 0x000fe40008ffe43f */
[----:B------:R-:W-:-:S02]  /*c790*/  ULOP3.LUT UR25, UR55, 0x2, URZ, 0xfc, !UPT ;  /* 0x0000000237197892 */ /* 0x000fc4000f8efc3f */
[----:B------:R-:W-:Y:S02]  /*c7a0*/  UIADD3 UR26, UR18, -0x1, URZ ;  /* 0xffffffff121a7890 */ /* 0x000fe4000fffe03f */
[----:B------:R-:W-:Y:S02]  /*c7b0*/  UIADD3 UR27, UR7, -0x1, URZ ;  /* 0xffffffff071b7890 */ /* 0x000fe4000fffe03f */
[----:B------:R-:W-:Y:S02]  /*c7c0*/  UIADD3 UR28, UR28, -0x1, URZ ;  /* 0xffffffff1c1c7890 */ /* 0x000fe4000fffe03f */
[----:B------:R-:W-:Y:S02]  /*c7d0*/  USHF.L.U32 UR29, UR14, UR29, URZ ;  /* 0x0000001d0e1d7299 */ /* 0x000fe4000800063f */
[----:B------:R-:W-:Y:S02]  /*c7e0*/  ULOP3.LUT UR30, URZ, UR30, URZ, 0x33, !UPT ;  /* 0x0000001e3f1e7292 */ /* 0x000fe4000f8e333f */
[----:B------:R-:W-:Y:S01]  /*c7f0*/  UIADD3 UR31, UR9, UR31, URZ ;  /* 0x0000001f091f7290 */ /* 0x000fe2000fffe03f */
[----:B------:R-:W-:Y:S01]  /*c800*/  UMOV UR32, 0x1 ;  /* 0x0000000100207882 */ /* 0x000fe20000000000 */
[----:B------:R-:W-:Y:S01]  /*c810*/  UMOV UR6, URZ ;  /* 0x0000003f00067c82 */ /* 0x000fe20008000000 */
[----:B-1----:R-:W-:-:S15]  /*c820*/  @P1 R2UR UR38, R0 ;  /* 0x00000000002612ca */ /* 0x002fde00000e0000 */
.L_x_256:
[----:B-1----:R-:W1:Y:S01]  /*c830*/  LDC.64 R2, c[0x0][0x8f8] ;  /* 0x00023e00ff027b82 */ /* 0x002e620000000a00 */
[----:B------:R-:W-:Y:S01]  /*c840*/  UIADD3 UR20, UP1, UR20, UR8, URZ ;  /* 0x0000000814147290 */ /* 0x000fe2000ff3e03f */
[----:B------:R-:W-:Y:S01]  /*c850*/  LOP3.LUT P2, RZ, R20, 0x2, RZ, 0xc0, !PT ;  /* 0x0000000214ff7812 */ /* 0x000fe2000784c0ff */
[----:B------:R-:W-:Y:S01]  /*c860*/  UMOV UR13, 0xffffffff ;  /* 0xffffffff000d7882 */ /* 0x000fe20000000000 */
[----:B------:R-:W-:Y:S01]  /*c870*/  UMOV UR14, 0xffffffff ;  /* 0xffffffff000e7882 */ /* 0x000fe20000000000 */
[----:B------:R-:W-:Y:S01]  /*c880*/  UIADD3.X UR19, UR19, UR31, URZ, UP1, !UPT ;  /* 0x0000001f13137290 */ /* 0x000fe20008ffe43f */
[----:B--2---:R-:W-:Y:S01]  /*c890*/  IMAD.MOV.U32 R15, RZ, RZ, RZ ;  /* 0x000000ffff0f7224 */ /* 0x004fe200078e00ff */
[----:B------:R-:W-:-:S04]  /*c8a0*/  UMOV UR15, 0xffffffff ;  /* 0xffffffff000f7882 */ /* 0x000fc80000000000 */
[----:B------:R-:W-:Y:S01]  /*c8b0*/  IMAD.U32 R0, RZ, RZ, UR19 ;  /* 0x00000013ff007e24 */ /* 0x000fe2000f8e00ff */
[----:B-1----:R-:W-:-:S04]  /*c8c0*/  ISETP.LE.U32.AND P1, PT, R2, UR20, PT ;  /* 0x0000001402007c0c */ /* 0x002fc8000bf23070 */
[----:B------:R-:W-:-:S13]  /*c8d0*/  ISETP.GE.U32.AND.EX P1, PT, R0, R3, PT, P1 ;  /* 0x000000030000720c */ /* 0x000fda0003f26110 */
[----:B-----5:R-:W-:Y:S05]  /*c8e0*/  @P2 BRA P1, `(.L_x_236) ;  /* 0x0000001800502947 */ /* 0x020fea0000800000 */
[----:B------:R-:W-:-:S04]  /*c8f0*/  UIADD3 UR12, UP1, UR10, UR5, URZ ;  /* 0x000000050a0c7290 */ /* 0x000fc8000ff3e03f */
[----:B------:R-:W-:Y:S02]  /*c900*/  UIADD3.X UR13, UR11, UR4, URZ, UP1, !UPT ;  /* 0x000000040b0d7290 */ /* 0x000fe40008ffe43f */
[----:B------:R-:W-:-:S04]  /*c910*/  UISETP.GT.U32.AND UP1, UPT, UR12, UR20, UPT ;  /* 0x000000140c00728c */ /* 0x000fc8000bf24070 */
[----:B------:R-:W-:-:S06]  /*c920*/  UISETP.GT.U32.AND.EX UP1, UPT, UR13, UR19, UPT, UP1 ;  /* 0x000000130d00728c */ /* 0x000fcc000bf24110 */
[----:B------:R-:W-:-:S13]  /*c930*/  PLOP3.LUT P1, PT, PT, PT, UP1, 0x80, 0x0 ;  /* 0x000000000000781c */ /* 0x000fda0003f2f018 */
[----:B------:R-:W-:Y:S05]  /*c940*/  @P1 BRA `(.L_x_237) ;  /* 0x00000014002c1947 */ /* 0x000fea0003800000 */
[----:B------:R-:W-:Y:S01]  /*c950*/  VIADD R0, R19, UR33 ;  /* 0x0000002113007c36 */ /* 0x000fe20008000000 */
[----:B------:R-:W-:Y:S01]  /*c960*/  ULDC UR14, c[0x0][0x910] ;  /* 0x00024400000e7ab9 */ /* 0x000fe20000000800 */
[----:B------:R-:W-:Y:S02]  /*c970*/  IMAD.MOV.U32 R18, RZ, RZ, R8 ;  /* 0x000000ffff127224 */ /* 0x000fe400078e0008 */
[----:B------:R-:W-:Y:S02]  /*c980*/  VIADD R12, R0, 0x20 ;  /* 0x00000020000c7836 */ /* 0x000fe40000000000 */
[----:B------:R-:W-:-:S03]  /*c990*/  IMAD.MOV.U32 R14, RZ, RZ, R9 ;  /* 0x000000ffff0e7224 */ /* 0x000fc600078e0009 */
[----:B------:R-:W-:-:S13]  /*c9a0*/  ISETP.GE.AND P1, PT, R12, UR14, PT ;  /* 0x0000000e0c007c0c */ /* 0x000fda000bf26270 */
[----:B------:R-:W1:Y:S01]  /*c9b0*/  @!P1 LDC.64 R2, c[0x0][0x918] ;  /* 0x00024600ff029b82 */ /* 0x000e620000000a00 */
[----:B------:R-:W-:Y:S01]  /*c9c0*/  @!P1 VIADD R7, R0, 0x20 ;  /* 0x0000002000079836 */ /* 0x000fe20000000000 */
[----:B------:R-:W-:Y:S01]  /*c9d0*/  BSSY B0, `(.L_x_238) ;  /* 0x0000065000007945 */ /* 0x000fe20003800000 */
[----:B------:R-:W-:Y:S02]  /*c9e0*/  IMAD.MOV.U32 R6, RZ, RZ, 0x7fffffff ;  /* 0x7fffffffff067424 */ /* 0x000fe400078e00ff */
[----:B-1----:R-:W-:-:S05]  /*c9f0*/  @!P1 IMAD.WIDE R2, R7, 0xc, R2 ;  /* 0x0000000c07029825 */ /* 0x002fca00078e0202 */
[----:B------:R1:W5:Y:S04]  /*ca00*/  @!P1 LDG.E R8, desc[UR58][R2.64] ;  /* 0x0000003a02089981 */ /* 0x000368000c1e1900 */
[----:B------:R1:W5:Y:S01]  /*ca10*/  @!P1 LDG.E R9, desc[UR58][R2.64+0x4] ;  /* 0x0000043a02099981 */ /* 0x000362000c1e1900 */
[----:B------:R-:W-:Y:S01]  /*ca20*/  ISETP.GE.AND P1, PT, R0, UR14, PT ;  /* 0x0000000e00007c0c */ /* 0x000fe2000bf26270 */
[----:B------:R-:W-:-:S12]  /*ca30*/  IMAD.MOV.U32 R7, RZ, RZ, RZ ;  /* 0x000000ffff077224 */ /* 0x000fd800078e00ff */
[----:B-1----:R-:W-:Y:S05]  /*ca40*/  @P1 BRA `(.L_x_239) ;  /* 0x0000000400741947 */ /* 0x002fea0003800000 */
[----:B------:R-:W-:Y:S01]  /*ca50*/  IABS R13, R11 ;  /* 0x0000000b000d7213 */ /* 0x000fe20000000000 */
[----:B------:R-:W-:Y:S01]  /*ca60*/  ULDC UR12, c[0x0][0x8f0] ;  /* 0x00023c00000c7ab9 */ /* 0x000fe20000000800 */
[----:B------:R-:W-:Y:S02]  /*ca70*/  IABS R6, R10 ;  /* 0x0000000a00067213 */ /* 0x000fe40000000000 */
[----:B------:R-:W1:Y:S01]  /*ca80*/  I2F.RP R3, R13 ;  /* 0x0000000d00037306 */ /* 0x000e620000209400 */
[----:B------:R-:W-:Y:S02]  /*ca90*/  PLOP3.LUT P3, PT, PT, PT, UP0, 0x80, 0x0 ;  /* 0x000000000000781c */ /* 0x000fe40003f6f008 */
[----:B------:R-:W-:Y:S02]  /*caa0*/  IADD3 R21, P2, R14, UR22, RZ ;  /* 0x000000160e157c10 */ /* 0x000fe4000ff5e0ff */
[----:B------:R-:W-:Y:S02]  /*cab0*/  IADD3 R17, P1, R18, UR21, RZ ;  /* 0x0000001512117c10 */ /* 0x000fe4000ff3e0ff */
[----:B------:R-:W-:Y:S01]  /*cac0*/  LEA.HI.X.SX32 R22, R14, UR24, 0x1, P2 ;  /* 0x000000180e167c11 */ /* 0x000fe200090f0eff */
[----:B------:R-:W2:Y:S01]  /*cad0*/  I2F.RP R2, R6 ;  /* 0x0000000600027306 */ /* 0x000ea20000209400 */
[----:B------:R-:W-:-:S07]  /*cae0*/  LEA.HI.X.SX32 R18, R18, UR23, 0x1, P1 ;  /* 0x0000001712127c11 */ /* 0x000fce00088f0eff */
[----:B-1----:R-:W1:Y:S08]  /*caf0*/  MUFU.RCP R3, R3 ;  /* 0x0000000300037308 */ /* 0x002e700000001000 */
[----:B--2---:R-:W2:Y:S01]  /*cb00*/  MUFU.RCP R2, R2 ;  /* 0x0000000200027308 */ /* 0x004ea20000001000 */
[----:B-1----:R-:W-:-:S07]  /*cb10*/  VIADD R15, R3, 0xffffffe ;  /* 0x0ffffffe030f7836 */ /* 0x002fce0000000000 */
[----:B------:R-:W1:Y:S01]  /*cb20*/  F2I.FTZ.U32.TRUNC.NTZ R15, R15 ;  /* 0x0000000f000f7305 */ /* 0x000e62000021f000 */
[----:B--2---:R-:W-:-:S07]  /*cb30*/  VIADD R7, R2, 0xffffffe ;  /* 0x0ffffffe02077836 */ /* 0x004fce0000000000 */
[----:B------:R-:W2:Y:S01]  /*cb40*/  F2I.FTZ.U32.TRUNC.NTZ R7, R7 ;  /* 0x0000000700077305 */ /* 0x000ea2000021f000 */
[----:B-1----:R-:W-:-:S04]  /*cb50*/  IMAD.MOV R4, RZ, RZ, -R15 ;  /* 0x000000ffff047224 */ /* 0x002fc800078e0a0f */
[----:B------:R-:W-:Y:S02]  /*cb60*/  IMAD.MOV.U32 R14, RZ, RZ, R4 ;  /* 0x000000ffff0e7224 */ /* 0x000fe400078e0004 */
[----:B--2---:R-:W-:Y:S01]  /*cb70*/  IMAD.MOV R16, RZ, RZ, -R7 ;  /* 0x000000ffff107224 */ /* 0x004fe200078e0a07 */
[----:B------:R-:W-:Y:S06]  /*cb80*/  @!P3 BRA `(.L_x_240) ;  /* 0x000000000034b947 */ /* 0x000fec0003800000 */
[----:B------:R-:W-:Y:S02]  /*cb90*/  ULDC UR10, c[0x0][0x8dc] ;  /* 0x00023700000a7ab9 */ /* 0x000fe40000000800 */
[----:B------:R-:W-:Y:S01]  /*cba0*/  IADD3 R3, P1, R17, UR10, RZ ;  /* 0x0000000a11037c10 */ /* 0x000fe2000ff3e0ff */
[----:B------:R-:W-:-:S04]  /*cbb0*/  ULDC.64 UR10, c[0x0][0x8d0] ;  /* 0x00023400000a7ab9 */ /* 0x000fc80000000a00 */
[----:B------:R-:W-:-:S04]  /*cbc0*/  IMAD.X R17, RZ, RZ, R18, P1 ;  /* 0x000000ffff117224 */ /* 0x000fc800008e0612 */
[----:B------:R-:W-:-:S04]  /*cbd0*/  IMAD.WIDE.U32 R4, R17, UR10, RZ ;  /* 0x0000000a11047c25 */ /* 0x000fc8000f8e00ff */
[----:B------:R-:W-:-:S04]  /*cbe0*/  IMAD.WIDE.U32 R4, P1, R3, UR11, R4 ;  /* 0x0000000b03047c25 */ /* 0x000fc8000f820004 */
[----:B------:R-:W-:-:S04]  /*cbf0*/  IMAD.WIDE.U32 R2, R3, UR10, RZ ;  /* 0x0000000a03027c25 */ /* 0x000fc8000f8e00ff */
[----:B------:R-:W-:Y:S01]  /*cc00*/  IMAD.MOV.U32 R2, RZ, RZ, R5 ;  /* 0x000000ffff027224 */ /* 0x000fe200078e0005 */
[----:B------:R-:W-:Y:S01]  /*cc10*/  IADD3 RZ, P2, R3, R4, RZ ;  /* 0x0000000403ff7210 */ /* 0x000fe20007f5e0ff */
[----:B------:R-:W-:-:S04]  /*cc20*/  IMAD.X R3, RZ, RZ, RZ, P1 ;  /* 0x000000ffff037224 */ /* 0x000fc800008e06ff */
[----:B------:R-:W-:-:S04]  /*cc30*/  IMAD.WIDE.U32.X R2, R17, UR11, R2, P2 ;  /* 0x0000000b11027c25 */ /* 0x000fc800090e0402 */
[----:B------:R-:W-:Y:S02]  /*cc40*/  IMAD.MOV.U32 R17, RZ, RZ, R2 ;  /* 0x000000ffff117224 */ /* 0x000fe400078e0002 */
[----:B------:R-:W-:-:S07]  /*cc50*/  IMAD.MOV.U32 R18, RZ, RZ, R3 ;  /* 0x000000ffff127224 */ /* 0x000fce00078e0003 */
.L_x_240:
[----:B------:R-:W-:Y:S05]  /*cc60*/  @!P0 BRA `(.L_x_241) ;  /* 0x0000000000348947 */ /* 0x000fea0003800000 */
        /* <DEDUP_REMOVED lines=13> */
.L_x_241:
[----:B------:R-:W-:Y:S01]  /*cd40*/  IMAD R14, R14, R13, RZ ;  /* 0x0000000d0e0e7224 */ /* 0x000fe200078e02ff */
[----:B------:R-:W-:Y:S01]  /*cd50*/  SHF.R.U64 R4, R21, UR12, R22 ;  /* 0x0000000c15047c19 */ /* 0x000fe20008001216 */
[----:B------:R-:W-:Y:S01]  /*cd60*/  IMAD.MOV.U32 R2, RZ, RZ, RZ ;  /* 0x000000ffff027224 */ /* 0x000fe200078e00ff */
[----:B------:R-:W-:Y:S01]  /*cd70*/  ULDC UR10, c[0x0][0x8d8] ;  /* 0x00023600000a7ab9 */ /* 0x000fe20000000800 */
[----:B------:R-:W-:Y:S01]  /*cd80*/  IMAD.MOV.U32 R3, RZ, RZ, R15 ;  /* 0x000000ffff037224 */ /* 0x000fe200078e000f */
[----:B------:R-:W-:Y:S01]  /*cd90*/  SHF.R.U64 R17, R17, UR10, R18 ;  /* 0x0000000a11117c19 */ /* 0x000fe20008001212 */
[----:B------:R-:W-:Y:S01]  /*cda0*/  IMAD R5, R16, R6, RZ ;  /* 0x0000000610057224 */ /* 0x000fe200078e02ff */
[----:B------:R-:W-:Y:S01]  /*cdb0*/  PLOP3.LUT P5, PT, PT, PT, UP3, 0x80, 0x0 ;  /* 0x000000000000781c */ /* 0x000fe20003faf038 */
[----:B------:R-:W-:Y:S01]  /*cdc0*/  IMAD.HI.U32 R21, R15, R14, R2 ;  /* 0x0000000e0f157227 */ /* 0x000fe200078e0002 */
[----:B------:R-:W-:-:S03]  /*cdd0*/  IABS R15, R11 ;  /* 0x0000000b000f7213 */ /* 0x000fc60000000000 */
[----:B------:R-:W-:Y:S02]  /*cde0*/  IMAD.MOV.U32 R3, RZ, RZ, R7 ;  /* 0x000000ffff037224 */ /* 0x000fe400078e0007 */
[----:B------:R-:W-:Y:S02]  /*cdf0*/  VIADD R14, R17, UR26 ;  /* 0x0000001a110e7c36 */ /* 0x000fe40008000000 */
[----:B------:R-:W-:Y:S01]  /*ce00*/  IMAD.HI.U32 R2, R7, R5, R2 ;  /* 0x0000000507027227 */ /* 0x000fe200078e0002 */
[----:B------:R-:W-:Y:S02]  /*ce10*/  IADD3 R7, R4, UR27, RZ ;  /* 0x0000001b04077c10 */ /* 0x000fe4000fffe0ff */
[----:B------:R-:W-:Y:S01]  /*ce20*/  IABS R3, R10 ;  /* 0x0000000a00037213 */ /* 0x000fe20000000000 */
[----:B------:R-:W-:Y:S01]  /*ce30*/  IMAD.MOV R16, RZ, RZ, -R15 ;  /* 0x000000ffff107224 */ /* 0x000fe200078e0a0f */
[----:B------:R-:W-:Y:S02]  /*ce40*/  IABS R4, R7 ;  /* 0x0000000700047213 */ /* 0x000fe40000000000 */
[----:B------:R-:W-:Y:S01]  /*ce50*/  IABS R5, R14 ;  /* 0x0000000e00057213 */ /* 0x000fe20000000000 */
[----:B------:R-:W-:-:S02]  /*ce60*/  IMAD.MOV R15, RZ, RZ, -R3 ;  /* 0x000000ffff0f7224 */ /* 0x000fc400078e0a03 */
[----:B------:R-:W-:-:S04]  /*ce70*/  IMAD.HI.U32 R3, R21, R4, RZ ;  /* 0x0000000415037227 */ /* 0x000fc800078e00ff */
[----:B------:R-:W-:-:S04]  /*ce80*/  IMAD.HI.U32 R2, R2, R5, RZ ;  /* 0x0000000502027227 */ /* 0x000fc800078e00ff */
[----:B------:R-:W-:Y:S02]  /*ce90*/  IMAD R4, R3, R16, R4 ;  /* 0x0000001003047224 */ /* 0x000fe400078e0204 */
[----:B------:R-:W-:-:S03]  /*cea0*/  IMAD R3, R2, R15, R5 ;  /* 0x0000000f02037224 */ /* 0x000fc600078e0205 */
[----:B------:R-:W-:Y:S02]  /*ceb0*/  ISETP.GT.U32.AND P2, PT, R13, R4, PT ;  /* 0x000000040d00720c */ /* 0x000fe40003f44070 */
[----:B------:R-:W-:-:S11]  /*cec0*/  ISETP.GT.U32.AND P1, PT, R6, R3, PT ;  /* 0x000000030600720c */ /* 0x000fd60003f24070 */
[----:B------:R-:W-:Y:S01]  /*ced0*/  @!P2 IMAD.IADD R4, R4, 0x1, -R13 ;  /* 0x000000010404a824 */ /* 0x000fe200078e0a0d */
[----:B------:R-:W-:Y:S01]  /*cee0*/  ISETP.GE.AND P2, PT, R7, RZ, PT ;  /* 0x000000ff0700720c */ /* 0x000fe20003f46270 */
[----:B------:R-:W-:Y:S01]  /*cef0*/  @!P1 IMAD.IADD R3, R3, 0x1, -R6 ;  /* 0x0000000103039824 */ /* 0x000fe200078e0a06 */
[----:B------:R-:W-:Y:S02]  /*cf00*/  ISETP.GE.AND P1, PT, R14, RZ, PT ;  /* 0x000000ff0e00720c */ /* 0x000fe40003f26270 */
[----:B------:R-:W-:Y:S02]  /*cf10*/  ISETP.GT.U32.AND P4, PT, R13, R4, PT ;  /* 0x000000040d00720c */ /* 0x000fe40003f84070 */
[----:B------:R-:W-:-:S11]  /*cf20*/  ISETP.GT.U32.AND P3, PT, R6, R3, PT ;  /* 0x000000030600720c */ /* 0x000fd60003f64070 */
[----:B------:R-:W-:Y:S01]  /*cf30*/  @!P4 IMAD.IADD R4, R4, 0x1, -R13 ;  /* 0x000000010404c824 */ /* 0x000fe200078e0a0d */
[----:B------:R-:W-:Y:S01]  /*cf40*/  ISETP.NE.AND P4, PT, RZ, UR7, PT ;  /* 0x00000007ff007c0c */ /* 0x000fe2000bf85270 */
[----:B------:R-:W-:Y:S01]  /*cf50*/  @!P3 IMAD.IADD R3, R3, 0x1, -R6 ;  /* 0x000000010303b824 */ /* 0x000fe200078e0a06 */
[----:B------:R-:W-:Y:S01]  /*cf60*/  ISETP.NE.AND P3, PT, RZ, UR18, PT ;  /* 0x00000012ff007c0c */ /* 0x000fe2000bf65270 */
[----:B------:R-:W-:Y:S02]  /*cf70*/  @!P2 IMAD.MOV R4, RZ, RZ, -R4 ;  /* 0x000000ffff04a224 */ /* 0x000fe400078e0a04 */
[----:B------:R-:W-:-:S08]  /*cf80*/  @!P1 IMAD.MOV R3, RZ, RZ, -R3 ;  /* 0x000000ffff039224 */ /* 0x000fd000078e0a03 */
[----:B------:R-:W-:Y:S02]  /*cf90*/  @!P4 LOP3.LUT R4, RZ, UR7, RZ, 0x33, !PT ;  /* 0x00000007ff04cc12 */ /* 0x000fe4000f8e33ff */
[----:B------:R-:W-:-:S03]  /*cfa0*/  @!P3 LOP3.LUT R3, RZ, UR18, RZ, 0x33, !PT ;  /* 0x00000012ff03bc12 */ /* 0x000fc6000f8e33ff */
[----:B------:R-:W-:Y:S02]  /*cfb0*/  IMAD.IADD R4, R7, 0x1, -R4 ;  /* 0x0000000107047824 */ /* 0x000fe400078e0a04 */
[----:B------:R-:W-:-:S04]  /*cfc0*/  IMAD.IADD R3, R14, 0x1, -R3 ;  /* 0x000000010e037824 */ /* 0x000fc800078e0a03 */
[----:B------:R-:W-:Y:S01]  /*cfd0*/  IMAD R6, R3, R4, RZ ;  /* 0x0000000403067224 */ /* 0x000fe200078e02ff */
[----:B------:R-:W-:-:S04]  /*cfe0*/  SEL R2, R4, R3, !P5 ;  /* 0x0000000304027207 */ /* 0x000fc80006800000 */
[--C-:B------:R-:W-:Y:S01]  /*cff0*/  SHF.R.S32.HI R5, RZ, 0x1f, R2.reuse ;  /* 0x0000001fff057819 */ /* 0x100fe20000011402 */
[----:B------:R-:W-:Y:S01]  /*d000*/  IMAD.MOV.U32 R4, RZ, RZ, R2 ;  /* 0x000000ffff047224 */ /* 0x000fe200078e0002 */
[----:B------:R-:W-:-:S07]  /*d010*/  SHF.R.S32.HI R7, RZ, 0x1f, R6 ;  /* 0x0000001fff077819 */ /* 0x000fce0000011406 */
.L_x_239:
[----:B------:R-:W-:Y:S05]  /*d020*/  BSYNC B0 ;  /* 0x0000000000007941 */ /* 0x000fea0003800000 */
.L_x_238:
        /* <DEDUP_REMOVED lines=35> */
[----:B------:R-:W-:-:S04]  /*d260*/  IADD3 R2, P6, R17, UR5, RZ ;  /* 0x0000000511027c10 */ /* 0x000fc8000ffde0ff */
[----:B------:R-:W-:Y:S02]  /*d270*/  IADD3.X R3, R14, UR4, RZ, P6, !PT ;  /* 0x000000040e037c10 */ /* 0x000fe4000b7fe4ff */
[----:B------:R-:W-:-:S04]  /*d280*/  ISETP.GT.U32.AND P6, PT, R2, UR20, PT ;  /* 0x0000001402007c0c */ /* 0x000fc8000bfc4070 */
[----:B------:R-:W-:-:S13]  /*d290*/  ISETP.GT.U32.AND.EX P6, PT, R3, UR19, PT, P6 ;  /* 0x0000001303007c0c */ /* 0x000fda000bfc4160 */
[----:B------:R-:W-:-:S04]  /*d2a0*/  VOTE.ANY R13, PT, P6 ;  /* 0x00000000000d7806 */ /* 0x000fc800030e0100 */
[----:B------:R-:W-:-:S13]  /*d2b0*/  ISETP.NE.AND P6, PT, R13, RZ, PT ;  /* 0x000000ff0d00720c */ /* 0x000fda0003fc5270 */
[----:B------:R-:W-:Y:S05]  /*d2c0*/  @P6 BRA `(.L_x_242) ;  /* 0x0000000800746947 */ /* 0x000fea0003800000 */
[----:B------:R-:W-:Y:S01]  /*d2d0*/  IMAD.MOV.U32 R15, RZ, RZ, R2 ;  /* 0x000000ffff0f7224 */ /* 0x000fe200078e0002 */
[----:B------:R-:W-:Y:S01]  /*d2e0*/  ULDC UR14, c[0x0][0x910] ;  /* 0x00024400000e7ab9 */ /* 0x000fe20000000800 */
[----:B------:R-:W-:Y:S01]  /*d2f0*/  IMAD.MOV.U32 R17, RZ, RZ, R3 ;  /* 0x000000ffff117224 */ /* 0x000fe200078e0003 */
[----:B------:R-:W-:Y:S01]  /*d300*/  ULDC UR16, c[0x0][0x8f4] ;  /* 0x00023d0000107ab9 */ /* 0x000fe20000000800 */
[----:B------:R-:W-:Y:S01]  /*d310*/  ULDC UR15, c[0x0][0x8dc] ;  /* 0x00023700000f7ab9 */ /* 0x000fe20000000800 */
[----:B------:R-:W-:Y:S01]  /*d320*/  ULDC UR17, c[0x0][0x8d8] ;  /* 0x0002360000117ab9 */ /* 0x000fe20000000800 */
[----:B------:R-:W-:Y:S01]  /*d330*/  ULDC UR33, c[0x0][0x8f0] ;  /* 0x00023c0000217ab9 */ /* 0x000fe20000000800 */
[----:B------:R-:W-:Y:S01]  /*d340*/  ULDC.64 UR10, c[0x0][0x8d0] ;  /* 0x00023400000a7ab9 */ /* 0x000fe20000000a00 */
[----:B------:R-:W-:-:S05]  /*d350*/  ULDC.64 UR12, c[0x0][0x8e8] ;  /* 0x00023a00000c7ab9 */ /* 0x000fca0000000a00 */
.L_x_247:
[----:B------:R-:W-:Y:S02]  /*d360*/  IMAD.MOV.U32 R0, RZ, RZ, R12 ;  /* 0x000000ffff007224 */ /* 0x000fe400078e000c */
[----:B------:R-:W-:Y:S02]  /*d370*/  VIADD R12, R12, 0x20 ;  /* 0x000000200c0c7836 */ /* 0x000fe40000000000 */
[----:B-----5:R-:W-:Y:S02]  /*d380*/  IMAD.MOV.U32 R13, RZ, RZ, R8 ;  /* 0x000000ffff0d7224 */ /* 0x020fe400078e0008 */
[----:B------:R-:W-:Y:S01]  /*d390*/  IMAD.MOV.U32 R14, RZ, RZ, R9 ;  /* 0x000000ffff0e7224 */ /* 0x000fe200078e0009 */
[----:B------:R-:W-:-:S13]  /*d3a0*/  ISETP.GE.AND P6, PT, R12, UR14, PT ;  /* 0x0000000e0c007c0c */ /* 0x000fda000bfc6270 */
[----:B------:R-:W1:Y:S01]  /*d3b0*/  @!P6 LDC.64 R2, c[0x0][0x918] ;  /* 0x00024600ff02eb82 */ /* 0x000e620000000a00 */
[----:B------:R-:W2:Y:S01]  /*d3c0*/  SHFL.IDX PT, R17, R17, 0x1f, 0x1f ;  /* 0x03e01f0011117f89 */ /* 0x000ea200000e0000 */
[----:B------:R-:W-:-:S03]  /*d3d0*/  @!P6 VIADD R7, R0, 0x20 ;  /* 0x000000200007e836 */ /* 0x000fc60000000000 */
[----:B------:R-:W3:Y:S01]  /*d3e0*/  SHFL.IDX PT, R15, R15, 0x1f, 0x1f ;  /* 0x03e01f000f0f7f89 */ /* 0x000ee200000e0000 */
[----:B------:R-:W-:Y:S01]  /*d3f0*/  BSSY B0, `(.L_x_243) ;  /* 0x0000063000007945 */ /* 0x000fe20003800000 */
[----:B-1----:R-:W-:-:S05]  /*d400*/  @!P6 IMAD.WIDE R2, R7, 0xc, R2 ;  /* 0x0000000c0702e825 */ /* 0x002fca00078e0202 */
[----:B------:R1:W5:Y:S04]  /*d410*/  @!P6 LDG.E R8, desc[UR58][R2.64] ;  /* 0x0000003a0208e981 */ /* 0x000368000c1e1900 */
[----:B------:R1:W5:Y:S01]  /*d420*/  @!P6 LDG.E R9, desc[UR58][R2.64+0x4] ;  /* 0x0000043a0209e981 */ /* 0x000362000c1e1900 */
[----:B------:R-:W-:Y:S01]  /*d430*/  ISETP.GE.AND P6, PT, R0, UR14, PT ;  /* 0x0000000e00007c0c */ /* 0x000fe2000bfc6270 */
[----:B------:R-:W-:Y:S01]  /*d440*/  IMAD.MOV.U32 R6, RZ, RZ, 0x7fffffff ;  /* 0x7fffffffff067424 */ /* 0x000fe200078e00ff */
[----:B--2---:R-:W-:Y:S01]  /*d450*/  R2UR UR4, R17 ;  /* 0x00000000110472ca */ /* 0x004fe200000e0000 */
[----:B------:R-:W-:Y:S01]  /*d460*/  IMAD.MOV.U32 R7, RZ, RZ, RZ ;  /* 0x000000ffff077224 */ /* 0x000fe200078e00ff */
[----:B---3--:R-:W-:-:S09]  /*d470*/  R2UR UR5, R15 ;  /* 0x000000000f0572ca */ /* 0x008fd200000e0000 */
[----:B-1----:R-:W-:Y:S06]  /*d480*/  @P6 BRA `(.L_x_244) ;  /* 0x0000000400646947 */ /* 0x002fec0003800000 */
[----:B------:R-:W-:-:S04]  /*d490*/  IADD3 R16, P6, R13, UR21, RZ ;  /* 0x000000150d107c10 */ /* 0x000fc8000ffde0ff */
[----:B------:R-:W-:Y:S02]  /*d4a0*/  LEA.HI.X.SX32 R17, R13, UR23, 0x1, P6 ;  /* 0x000000170d117c11 */ /* 0x000fe4000b0f0eff */
[----:B------:R-:W-:Y:S02]  /*d4b0*/  IABS R13, R11 ;  /* 0x0000000b000d7213 */ /* 0x000fe40000000000 */
[C---:B------:R-:W-:Y:S02]  /*d4c0*/  IADD3 R18, P6, R14.reuse, UR22, RZ ;  /* 0x000000160e127c10 */ /* 0x040fe4000ffde0ff */
[----:B------:R-:W1:Y:S02]  /*d4d0*/  I2F.RP R2, R13 ;  /* 0x0000000d00027306 */ /* 0x000e640000209400 */
[----:B------:R-:W-:Y:S02]  /*d4e0*/  LEA.HI.X.SX32 R21, R14, UR24, 0x1, P6 ;  /* 0x000000180e157c11 */ /* 0x000fe4000b0f0eff */
[----:B------:R-:W-:-:S04]  /*d4f0*/  PLOP3.LUT P6, PT, PT, PT, UP0, 0x80, 0x0 ;  /* 0x000000000000781c */ /* 0x000fc80003fcf008 */
[----:B-1----:R-:W1:Y:S02]  /*d500*/  MUFU.RCP R2, R2 ;  /* 0x0000000200027308 */ /* 0x002e640000001000 */
[----:B-1----:R-:W-:-:S06]  /*d510*/  VIADD R15, R2, 0xffffffe ;  /* 0x0ffffffe020f7836 */ /* 0x002fcc0000000000 */
[----:B------:R-:W1:Y:S02]  /*d520*/  F2I.FTZ.U32.TRUNC.NTZ R15, R15 ;  /* 0x0000000f000f7305 */ /* 0x000e64000021f000 */
[----:B-1----:R-:W-:Y:S01]  /*d530*/  IMAD.MOV R14, RZ, RZ, -R15 ;  /* 0x000000ffff0e7224 */ /* 0x002fe200078e0a0f */
[----:B------:R-:W-:Y:S06]  /*d540*/  @!P6 BRA `(.L_x_245) ;  /* 0x00000000002ce947 */ /* 0x000fec0003800000 */
        /* <DEDUP_REMOVED lines=11> */
.L_x_245:
        /* <DEDUP_REMOVED lines=12> */
.L_x_246:
[----:B------:R-:W-:Y:S01]  /*d6c0*/  SHF.R.U64 R4, R18, UR33, R21 ;  /* 0x0000002112047c19 */ /* 0x000fe20008001215 */
[----:B------:R-:W-:Y:S01]  /*d6d0*/  IMAD R5, R14, R13, RZ ;  /* 0x0000000d0e057224 */ /* 0x000fe200078e02ff */
[----:B------:R-:W-:Y:S01]  /*d6e0*/  IABS R2, R11 ;  /* 0x0000000b00027213 */ /* 0x000fe20000000000 */
[----:B------:R-:W-:Y:S01]  /*d6f0*/  IMAD.MOV.U32 R3, RZ, RZ, R15 ;  /* 0x000000ffff037224 */ /* 0x000fe200078e000f */
[----:B------:R-:W-:Y:S01]  /*d700*/  SHF.R.U64 R16, R16, UR17, R17 ;  /* 0x0000001110107c19 */ /* 0x000fe20008001211 */
[----:B------:R-:W-:Y:S01]  /*d710*/  VIADD R4, R4, UR27 ;  /* 0x0000001b04047c36 */ /* 0x000fe20008000000 */
[----:B------:R-:W-:Y:S01]  /*d720*/  IABS R17, R10 ;  /* 0x0000000a00117213 */ /* 0x000fe20000000000 */
[----:B------:R-:W-:Y:S02]  /*d730*/  IMAD.MOV R7, RZ, RZ, -R2 ;  /* 0x000000ffff077224 */ /* 0x000fe400078e0a02 */
[----:B------:R-:W-:Y:S01]  /*d740*/  IMAD.MOV.U32 R2, RZ, RZ, RZ ;  /* 0x000000ffff027224 */ /* 0x000fe200078e00ff */
[----:B------:R-:W-:-:S03]  /*d750*/  IABS R6, R4 ;  /* 0x0000000400067213 */ /* 0x000fc60000000000 */
[----:B------:R-:W-:-:S04]  /*d760*/  IMAD.HI.U32 R2, R15, R5, R2 ;  /* 0x000000050f027227 */ /* 0x000fc800078e0002 */
[----:B------:R-:W-:Y:S02]  /*d770*/  IMAD.MOV.U32 R3, RZ, RZ, R6 ;  /* 0x000000ffff037224 */ /* 0x000fe400078e0006 */
[----:B------:R-:W-:Y:S01]  /*d780*/  IMAD.MOV.U32 R6, RZ, RZ, R7 ;  /* 0x000000ffff067224 */ /* 0x000fe200078e0007 */
[----:B------:R-:W-:Y:S01]  /*d790*/  IABS R7, R10 ;  /* 0x0000000a00077213 */ /* 0x000fe20000000000 */
[----:B------:R-:W-:-:S03]  /*d7a0*/  IMAD.HI.U32 R2, R2, R3, RZ ;  /* 0x0000000302027227 */ /* 0x000fc600078e00ff */
[----:B------:R-:W1:Y:S01]  /*d7b0*/  I2F.RP R14, R7 ;  /* 0x00000007000e7306 */ /* 0x000e620000209400 */
[----:B------:R-:W-:Y:S02]  /*d7c0*/  IMAD R6, R2, R6, R3 ;  /* 0x0000000602067224 */ /* 0x000fe400078e0203 */
[----:B------:R-:W-:-:S03]  /*d7d0*/  VIADD R5, R16, UR26 ;  /* 0x0000001a10057c36 */ /* 0x000fc60008000000 */
[----:B------:R-:W-:Y:S02]  /*d7e0*/  ISETP.GT.U32.AND P6, PT, R13, R6, PT ;  /* 0x000000060d00720c */ /* 0x000fe40003fc4070 */
[----:B------:R-:W-:Y:S01]  /*d7f0*/  IABS R16, R5 ;  /* 0x0000000500107213 */ /* 0x000fe20000000000 */
[----:B-1----:R-:W1:Y:S10]  /*d800*/  MUFU.RCP R14, R14 ;  /* 0x0000000e000e7308 */ /* 0x002e740000001000 */
[----:B------:R-:W-:-:S02]  /*d810*/  @!P6 IMAD.IADD R6, R6, 0x1, -R13 ;  /* 0x000000010606e824 */ /* 0x000fc400078e0a0d */
[----:B-1----:R-:W-:-:S04]  /*d820*/  VIADD R2, R14, 0xffffffe ;  /* 0x0ffffffe0e027836 */ /* 0x002fc80000000000 */
[----:B------:R1:W2:Y:S02]  /*d830*/  F2I.FTZ.U32.TRUNC.NTZ R3, R2 ;  /* 0x0000000200037305 */ /* 0x0002a4000021f000 */
[----:B-1----:R-:W-:Y:S02]  /*d840*/  IMAD.MOV.U32 R2, RZ, RZ, RZ ;  /* 0x000000ffff027224 */ /* 0x002fe400078e00ff */
[----:B--2---:R-:W-:-:S04]  /*d850*/  IMAD.MOV R18, RZ, RZ, -R3 ;  /* 0x000000ffff127224 */ /* 0x004fc800078e0a03 */
[----:B------:R-:W-:-:S04]  /*d860*/  IMAD R15, R18, R7, RZ ;  /* 0x00000007120f7224 */ /* 0x000fc800078e02ff */
        /* <DEDUP_REMOVED lines=25> */
[----:B------:R-:W-:Y:S02]  /*da00*/  SHF.R.S32.HI R5, RZ, 0x1f, R4 ;  /* 0x0000001fff057819 */ /* 0x000fe40000011404 */
[----:B------:R-:W-:-:S07]  /*da10*/  SHF.R.S32.HI R7, RZ, 0x1f, R6 ;  /* 0x0000001fff077819 */ /* 0x000fce0000011406 */
.L_x_244:
[----:B------:R-:W-:Y:S05]  /*da20*/  BSYNC B0 ;  /* 0x0000000000007941 */ /* 0x000fea0003800000 */
.L_x_243:
        /* <DEDUP_REMOVED lines=30> */
[----:B------:R-:W-:-:S04]  /*dc10*/  IADD3 R15, P6, R2, UR5, RZ ;  /* 0x00000005020f7c10 */ /* 0x000fc8000ffde0ff */
[----:B------:R-:W-:Y:S02]  /*dc20*/  IADD3.X R17, R3, UR4, RZ, P6, !PT ;  /* 0x0000000403117c10 */ /* 0x000fe4000b7fe4ff */
[----:B------:R-:W-:-:S04]  /*dc30*/  ISETP.GT.U32.AND P6, PT, R15, UR20, PT ;  /* 0x000000140f007c0c */ /* 0x000fc8000bfc4070 */
[----:B------:R-:W-:-:S13]  /*dc40*/  ISETP.GT.U32.AND.EX P6, PT, R17, UR19, PT, P6 ;  /* 0x0000001311007c0c */ /* 0x000fda000bfc4160 */
[----:B------:R-:W-:-:S04]  /*dc50*/  VOTE.ANY R13, PT, P6 ;  /* 0x00000000000d7806 */ /* 0x000fc800030e0100 */
[----:B------:R-:W-:-:S13]  /*dc60*/  ISETP.NE.AND P6, PT, R13, RZ, PT ;  /* 0x000000ff0d00720c */ /* 0x000fda0003fc5270 */
[----:B------:R-:W-:Y:S05]  /*dc70*/  @!P6 BRA `(.L_x_247) ;  /* 0xfffffff400b8e947 */ /* 0x000fea000383ffff */
[----:B------:R-:W-:Y:S02]  /*dc80*/  IMAD.MOV.U32 R17, RZ, RZ, R2 ;  /* 0x000000ffff117224 */ /* 0x000fe400078e0002 */
[----:B------:R-:W-:-:S07]  /*dc90*/  IMAD.MOV.U32 R14, RZ, RZ, R3 ;  /* 0x000000ffff0e7224 */ /* 0x000fce00078e0003 */
.L_x_242:
[----:B------:R-:W1:Y:S08]  /*dca0*/  BREV R13, R13 ;  /* 0x0000000d000d7301 */ /* 0x000e700000000000 */
[----:B-1----:R-:W1:Y:S02]  /*dcb0*/  FLO.U32.SH R15, R13 ;  /* 0x0000000d000f7300 */ /* 0x002e6400000e0400 */
[----:B-1----:R-:W1:Y:S02]  /*dcc0*/  SHFL.IDX PT, R0, R0, R15, 0x1f ;  /* 0x00001f0f00007589 */ /* 0x002e6400000e0000 */
[----:B-1----:R-:W-:-:S13]  /*dcd0*/  R2UR UR33, R0 ;  /* 0x00000000002172ca */ /* 0x002fda00000e0000 */
[----:B------:R-:W-:-:S05]  /*dce0*/  VIADD R21, R19, UR33 ;  /* 0x0000002113157c36 */ /* 0x000fca0008000000 */
[----:B------:R-:W-:-:S13]  /*dcf0*/  ISETP.GE.AND P1, PT, R21, UR14, PT ;  /* 0x0000000e15007c0c */ /* 0x000fda000bf26270 */
[----:B------:R-:W1:Y:S02]  /*dd00*/  @!P1 LDC.64 R2, c[0x0][0x918] ;  /* 0x00024600ff029b82 */ /* 0x000e640000000a00 */
[----:B-1----:R-:W-:-:S05]  /*dd10*/  @!P1 IMAD.WIDE R2, R21, 0xc, R2 ;  /* 0x0000000c15029825 */ /* 0x002fca00078e0202 */
[----:B-----5:R1:W5:Y:S04]  /*dd20*/  @!P1 LDG.E R8, desc[UR58][R2.64] ;  /* 0x0000003a02089981 */ /* 0x020368000c1e1900 */
[----:B------:R1:W5:Y:S01]  /*dd30*/  @!P1 LDG.E R9, desc[UR58][R2.64+0x4] ;  /* 0x0000043a02099981 */ /* 0x000362000c1e1900 */
[----:B------:R-:W-:-:S03]  /*dd40*/  IADD3 R12, P1, P2, R17, UR5, -R6 ;  /* 0x00000005110c7c10 */ /* 0x000fc6000fa3e806 */
[----:B------:R-:W2:Y:S01]  /*dd50*/  SHFL.IDX PT, R6, R6, R15, 0x1f ;  /* 0x00001f0f06067589 */ /* 0x000ea200000e0000 */
[----:B------:R-:W-:-:S03]  /*dd60*/  IADD3.X R14, R14, UR4, ~R7, P1, P2 ;  /* 0x000000040e0e7c10 */ /* 0x000fc60008fe4c07 */
        /* <DEDUP_REMOVED lines=9> */
.L_x_237:
[----:B------:R-:W1:Y:S01]  /*de00*/  LDC R0, c[0x0][0x910] ;  /* 0x00024400ff007b82 */ /* 0x000e620000000800 */
[----:B------:R-:W-:Y:S01]  /*de10*/  UMOV UR13, 0xffffffff ;  /* 0xffffffff000d7882 */ /* 0x000fe20000000000 */
[----:B------:R-:W-:Y:S01]  /*de20*/  UMOV UR14, 0xffffffff ;  /* 0xffffffff000e7882 */ /* 0x000fe20000000000 */
[----:B------:R-:W-:Y:S01]  /*de30*/  UMOV UR15, 0xffffffff ;  /* 0xffffffff000f7882 */ /* 0x000fe20000000000 */
[----:B------:R-:W-:Y:S02]  /*de40*/  MOV R15, RZ ;  /* 0x000000ff000f7202 */ /* 0x000fe40000000f00 */
[----:B-1----:R-:W-:-:S13]  /*de50*/  ISETP.LE.AND P1, PT, R0, UR33, PT ;  /* 0x0000002100007c0c */ /* 0x002fda000bf23270 */
[----:B------:R-:W-:Y:S05]  /*de60*/  @P1 BRA `(.L_x_236) ;  /* 0x0000000000f01947 */ /* 0x000fea0003800000 */
[C---:B------:R-:W-:Y:S01]  /*de70*/  R2UR UR12, R4.reuse ;  /* 0x00000000040c72ca */ /* 0x040fe200000e0000 */
[----:B------:R-:W-:Y:S01]  /*de80*/  UIADD3 UR34, UP1, -UR5, UR20, URZ ;  /* 0x0000001405227290 */ /* 0x000fe2000ff3e13f */
[----:B------:R-:W-:Y:S01]  /*de90*/  R2UR UR13, R5 ;  /* 0x00000000050d72ca */ /* 0x000fe200000e0000 */
[----:B------:R-:W-:Y:S01]  /*dea0*/  ULDC UR14, c[0x0][0x8c0] ;  /* 0x00023000000e7ab9 */ /* 0x000fe20000000800 */
[----:B------:R-:W-:Y:S01]  /*deb0*/  ULDC UR15, c[0x0][0x8b0] ;  /* 0x00022c00000f7ab9 */ /* 0x000fe20000000800 */
[----:B------:R-:W-:Y:S01]  /*dec0*/  ULDC UR16, c[0x0][0x904] ;  /* 0x0002410000107ab9 */ /* 0x000fe20000000800 */
[----:B------:R-:W-:-:S03]  /*ded0*/  SHF.R.U64 R0, R4, UR15, R5 ;  /* 0x0000000f04007c19 */ /* 0x000fc60008001205 */
[----:B------:R-:W-:Y:S01]  /*dee0*/  UIADD3.X UR12, ~UR4, UR19, URZ, UP1, !UPT ;  /* 0x00000013040c7290 */ /* 0x000fe20008ffe53f */
[----:B------:R-:W-:-:S03]  /*def0*/  R2UR UR36, R0 ;  /* 0x00000000002472ca */ /* 0x000fc600000e0000 */
[----:B------:R-:W-:Y:S02]  /*df00*/  USHF.R.U32.HI UR35, URZ, UR14, UR12 ;  /* 0x0000000e3f237299 */ /* 0x000fe4000801160c */
[----:B------:R-:W-:Y:S02]  /*df10*/  USHF.R.U32.HI UR45, URZ, UR15, UR13 ;  /* 0x0000000f3f2d7299 */ /* 0x000fe4000801160d */
[----:B------:R-:W-:Y:S02]  /*df20*/  USHF.R.U32.HI UR37, URZ, UR15, UR35 ;  /* 0x0000000f3f257299 */ /* 0x000fe40008011623 */
[----:B------:R-:W-:Y:S02]  /*df30*/  USHF.R.U64 UR34, UR34, UR14, UR12 ;  /* 0x0000000e22227299 */ /* 0x000fe4000800120c */
[----:B------:R-:W-:Y:S02]  /*df40*/  USHF.R.U32.HI UR43, URZ, UR16, UR37 ;  /* 0x000000103f2b7299 */ /* 0x000fe40008011625 */
[----:B------:R-:W-:-:S02]  /*df50*/  USHF.R.U64 UR35, UR34, UR15, UR35 ;  /* 0x0000000f22237299 */ /* 0x000fc40008001223 */
[----:B------:R-:W-:Y:S02]  /*df60*/  ULOP3.LUT UR12, UR43, UR45, URZ, 0xfc, !UPT ;  /* 0x0000002d2b0c7292 */ /* 0x000fe4000f8efc3f */
[----:B------:R-:W-:-:S04]  /*df70*/  USHF.R.U64 UR37, UR35, UR16, UR37 ;  /* 0x0000001023257299 */ /* 0x000fc80008001225 */
[----:B------:R-:W-:-:S13]  /*df80*/  ISETP.NE.U32.AND P1, PT, RZ, UR12, PT ;  /* 0x0000000cff007c0c */ /* 0x000fda000bf25070 */
[----:B------:R-:W-:Y:S05]  /*df90*/  @!P1 BRA `(.L_x_248) ;  /* 0x0000000000189947 */ /* 0x000fea0003800000 */
[----:B------:R-:W-:-:S07]  /*dfa0*/  MOV R0, 0xdfc0 ;  /* 0x0000dfc000007802 */ /* 0x000fce0000000f00 */
[----:B-----5:R-:W-:Y:S05]  /*dfb0*/  CALL.REL.NOINC `(.L_x_249) ;  /* 0x0000001c00547944 */ /* 0x020fea0003c00000 */
[----:B------:R-:W-:-:S04]  /*dfc0*/  UIADD3 UR12, -UR13, URZ, URZ ;  /* 0x0000003f0d0c7290 */ /* 0x000fc8000fffe13f */
[----:B------:R-:W-:-:S03]  /*dfd0*/  UIMAD UR36, UR36, UR12, UR37 ;  /* 0x0000000c242472a4 */ /* 0x000fc6000f8e0225 */
[----:B------:R-:W-:Y:S01]  /*dfe0*/  UMOV UR12, UR13 ;  /* 0x0000000d000c7c82 */ /* 0x000fe20008000000 */
[----:B------:R-:W-:Y:S08]  /*dff0*/  BRA `(.L_x_250) ;  /* 0x0000000000587947 */ /* 0x000ff00003800000 */
.L_x_248:
[----:B------:R-:W1:Y:S01]  /*e000*/  I2F.U32.RP R0, UR36 ;  /* 0x0000002400007d06 */ /* 0x000e620008209000 */
[----:B------:R-:W-:Y:S01]  /*e010*/  UMOV UR12, URZ ;  /* 0x0000003f000c7c82 */ /* 0x000fe20008000000 */
[----:B------:R-:W-:-:S06]  /*e020*/  UISETP.NE.U32.AND UP4, UPT, UR36, URZ, UPT ;  /* 0x0000003f2400728c */ /* 0x000fcc000bf85070 */
[----:B-1----:R-:W1:Y:S02]  /*e030*/  MUFU.RCP R0, R0 ;  /* 0x0000000000007308 */ /* 0x002e640000001000 */
[----:B-1----:R-:W-:-:S06]  /*e040*/  VIADD R2, R0, 0xffffffe ;  /* 0x0ffffffe00027836 */ /* 0x002fcc0000000000 */
[----:B------:R-:W1:Y:S02]  /*e050*/  F2I.FTZ.U32.TRUNC.NTZ R2, R2 ;  /* 0x0000000200027305 */ /* 0x000e64000021f000 */
[----:B-1----:R-:W-:-:S13]  /*e060*/  R2UR UR13, R2 ;  /* 0x00000000020d72ca */ /* 0x002fda00000e0000 */
[----:B------:R-:W-:-:S04]  /*e070*/  UIADD3 UR14, URZ, -UR13, URZ ;  /* 0x8000000d3f0e7290 */ /* 0x000fc8000fffe03f */
[----:B------:R-:W-:-:S04]  /*e080*/  UIMAD UR14, UR14, UR36, URZ ;  /* 0x000000240e0e72a4 */ /* 0x000fc8000f8e023f */
[----:B------:R-:W-:-:S04]  /*e090*/  UIMAD.WIDE.U32 UR12, UR13, UR14, UR12 ;  /* 0x0000000e0d0c72a5 */ /* 0x000fc8000f8e000c */
[----:B------:R-:W-:-:S04]  /*e0a0*/  UIMAD.WIDE.U32 UR12, UR13, UR37, URZ ;  /* 0x000000250d0c72a5 */ /* 0x000fc8000f8e003f */
[----:B------:R-:W-:-:S04]  /*e0b0*/  UIADD3 UR12, -UR13, URZ, URZ ;  /* 0x0000003f0d0c7290 */ /* 0x000fc8000fffe13f */
[----:B------:R-:W-:-:S04]  /*e0c0*/  UIMAD UR12, UR36, UR12, UR37 ;  /* 0x0000000c240c72a4 */ /* 0x000fc8000f8e0225 */
[----:B------:R-:W-:-:S11]  /*e0d0*/  UISETP.GE.U32.AND UP1, UPT, UR12, UR36, UPT ;  /* 0x000000240c00728c */ /* 0x000fd6000bf26070 */
[----:B------:R-:W-:Y:S02]  /*e0e0*/  @UP1 UIADD3 UR12, UR12, -UR36, URZ ;  /* 0x800000240c0c1290 */ /* 0x000fe4000fffe03f */
[----:B------:R-:W-:Y:S02]  /*e0f0*/  @UP1 UIADD3 UR13, UR13, 0x1, URZ ;  /* 0x000000010d0d1890 */ /* 0x000fe4000fffe03f */
[----:B------:R-:W-:-:S11]  /*e100*/  UISETP.GE.U32.AND UP2, UPT, UR12, UR36, UPT ;  /* 0x000000240c00728c */ /* 0x000fd6000bf46070 */
[----:B------:R-:W-:Y:S02]  /*e110*/  @UP2 UIADD3 UR13, UR13, 0x1, URZ ;  /* 0x000000010d0d2890 */ /* 0x000fe4000fffe03f */
[----:B------:R-:W-:-:S04]  /*e120*/  @!UP4 ULOP3.LUT UR13, URZ, UR36, URZ, 0x33, !UPT ;  /* 0x000000243f0dc292 */ /* 0x000fc8000f8e333f */
[----:B------:R-:W-:-:S04]  /*e130*/  UIADD3 UR12, -UR13, URZ, URZ ;  /* 0x0000003f0d0c7290 */ /* 0x000fc8000fffe13f */
[----:B------:R-:W-:-:S03]  /*e140*/  UIMAD UR36, UR36, UR12, UR37 ;  /* 0x0000000c242472a4 */ /* 0x000fc6000f8e0225 */
[----:B------:R-:W-:-:S09]  /*e150*/  UMOV UR12, UR13 ;  /* 0x0000000d000c7c82 */ /* 0x000fd20008000000 */
.L_x_250:
[----:B------:R-:W-:Y:S01]  /*e160*/  ULOP3.LUT UR35, UR35, UR30, URZ, 0xc0, !UPT ;  /* 0x0000001e23237292 */ /* 0x000fe2000f8ec03f */
[----:B------:R-:W-:Y:S01]  /*e170*/  IMAD.MOV.U32 R15, RZ, RZ, 0x1 ;  /* 0x00000001ff0f7424 */ /* 0x000fe200078e00ff */
[----:B------:R-:W-:Y:S02]  /*e180*/  ULOP3.LUT UR34, UR34, UR28, URZ, 0xc0, !UPT ;  /* 0x0000001c22227292 */ /* 0x000fe4000f8ec03f */
[----:B------:R-:W-:Y:S01]  /*e190*/  UIMAD UR12, UR29, UR12, UR35 ;  /* 0x0000000c1d0c72a4 */ /* 0x000fe2000f8e0223 */
[----:B------:R-:W-:Y:S01]  /*e1a0*/  ULDC UR13, c[0x0][0x8a8] ;  /* 0x00022a00000d7ab9 */ /* 0x000fe20000000800 */
[----:B------:R-:W-:Y:S01]  /*e1b0*/  ULDC UR14, c[0x0][0x8b8] ;  /* 0x00022e00000e7ab9 */ /* 0x000fe20000000800 */
[----:B------:R-:W-:Y:S02]  /*e1c0*/  UIMAD UR34, UR36, UR13, UR34 ;  /* 0x0000000d242272a4 */ /* 0x000fe4000f8e0222 */
[----:B------:R-:W-:Y:S01]  /*e1d0*/  UIMAD UR14, UR12, UR14, UR38 ;  /* 0x0000000e0c0e72a4 */ /* 0x000fe2000f8e0226 */
[----:B------:R-:W-:Y:S01]  /*e1e0*/  @UP3 UMOV UR15, UR33 ;  /* 0x00000021000f3c82 */ /* 0x000fe20008000000 */
[----:B------:R-:W-:-:S03]  /*e1f0*/  @!UP3 UMOV UR15, UR33 ;  /* 0x00000021000fbc82 */ /* 0x000fc60008000000 */
[----:B------:R-:W-:Y:S02]  /*e200*/  @UP3 UMOV UR13, UR34 ;  /* 0x00000022000d3c82 */ /* 0x000fe40008000000 */
[----:B------:R-:W-:Y:S01]  /*e210*/  @!UP3 UMOV UR13, UR14 ;  /* 0x0000000e000dbc82 */ /* 0x000fe20008000000 */
[----:B------:R-:W-:-:S05]  /*e220*/  @!UP3 UMOV UR14, UR34 ;  /* 0x00000022000ebc82 */ /* 0x000fca0008000000 */
.L_x_236:
[----:B------:R-:W-:-:S06]  /*e230*/  UISETP.NE.AND UP1, UPT, UR25, 0x3, UPT ;  /* 0x000000031900788c */ /* 0x000fcc000bf25270 */
[----:B------:R-:W-:-:S13]  /*e240*/  PLOP3.LUT P1, PT, PT, PT, UP1, 0x80, 0x0 ;  /* 0x000000000000781c */ /* 0x000fda0003f2f018 */
[----:B------:R-:W-:Y:S05]  /*e250*/  @!P1 BRA `(.L_x_251) ;  /* 0x0000000000049947 */ /* 0x000fea0003800000 */
[----:B------:R-:W-:Y:S01]  /*e260*/  BPT.TRAP 0x1 ;  /* 0x000000040000795c */ /* 0x000fe20000300000 */
.L_x_251:
[----:B------:R-:W1:Y:S01]  /*e270*/  S2UR UR16, SR_CgaCtaId ;  /* 0x00000000001079c3 */ /* 0x000e620000008800 */
[----:B------:R-:W-:Y:S01]  /*e280*/  UMOV UR12, 0x400 ;  /* 0x00000400000c7882 */ /* 0x000fe20000000000 */
[----:B------:R-:W-:-:S05]  /*e290*/  IMAD.U32 R0, RZ, RZ, UR32 ;  /* 0x00000020ff007e24 */ /* 0x000fca000f8e00ff */
[----:B------:R-:W-:Y:S01]  /*e2a0*/  SHF.L.U32 R0, R0, 0x1f, RZ ;  /* 0x0000001f00007819 */ /* 0x000fe200000006ff */
[----:B-1----:R-:W-:-:S04]  /*e2b0*/  ULEA UR12, UR16, UR12, 0x18 ;  /* 0x0000000c100c7291 */ /* 0x002fc8000f8ec03f */
[----:B------:R-:W-:-:S09]  /*e2c0*/  ULEA UR17, UR6, UR12, 0x3 ;  /* 0x0000000c06117291 */ /* 0x000fd2000f8e183f */
[----:B------:R-:W1:Y:S02]  /*e2d0*/  SYNCS.PHASECHK.TRANS64.TRYWAIT P2, [UR17+0x37440], R0 ;  /* 0x03744000ff0075a7 */ /* 0x000e640008040151 */
[----:B-1----:R-:W-:Y:S05]  /*e2e0*/  @!P2 BRA `(.L_x_252) ;  /* 0x0000001000c4a947 */ /* 0x002fea0003800000 */
.L_x_311:
[----:B------:R-:W-:Y:S01]  /*e2f0*/  ELECT P2, URZ, PT ;  /* 0x00000000003f782f */ /* 0x000fe20003840000 */
[----:B------:R-:W-:-:S12]  /*e300*/  BSSY B0, `(.L_x_253) ;  /* 0x0000010000007945 */ /* 0x000fd80003800000 */
[----:B------:R-:W-:Y:S05]  /*e310*/  @!P2 BRA `(.L_x_254) ;  /* 0x000000000038a947 */ /* 0x000fea0003800000 */
[----:B------:R-:W-:Y:S01]  /*e320*/  ULEA UR16, UR6, UR12, 0x4 ;  /* 0x0000000c06107291 */ /* 0x000fe2000f8e203f */
[----:B------:R-:W-:Y:S02]  /*e330*/  IMAD.U32 R14, RZ, RZ, UR15 ;  /* 0x0000000fff0e7e24 */ /* 0x000fe4000f8e00ff */
[----:B------:R-:W-:Y:S02]  /*e340*/  IMAD.U32 R13, RZ, RZ, UR14 ;  /* 0x0000000eff0d7e24 */ /* 0x000fe4000f8e00ff */
[----:B------:R-:W-:-:S05]  /*e350*/  IMAD.U32 R12, RZ, RZ, UR13 ;  /* 0x0000000dff0c7e24 */ /* 0x000fca000f8e00ff */
[----:B------:R2:W-:Y:S01]  /*e360*/  STS.128 [UR16+0x37530], R12 ;  /* 0x0375300cff007988 */ /* 0x0005e20008000c10 */
        /* <DEDUP_REMOVED lines=8> */
.L_x_255:
[----:B---3--:R-:W-:Y:S01]  /*e3f0*/  SYNCS.ARRIVE.TRANS64.A1T0 RZ, [UR17+0x37400], RZ ;  /* 0x037400ffffff79a7 */ /* 0x008fe20008100011 */
.L_x_254:
[----:B------:R-:W-:Y:S05]  /*e400*/  BSYNC B0 ;  /* 0x0000000000007941 */ /* 0x000fea0003800000 */
.L_x_253:
[----:B------:R-:W-:Y:S01]  /*e410*/  UIADD3 UR6, UR6, 0x1, URZ ;  /* 0x0000000106067890 */ /* 0x000fe2000fffe03f */
[----:B------:R-:W-:-:S03]  /*e420*/  ISETP.NE.AND P2, PT, R15, RZ, PT ;  /* 0x000000ff0f00720c */ /* 0x000fc60003f45270 */
[----:B------:R-:W-:-:S04]  /*e430*/  UISETP.NE.AND UP1, UPT, UR6, 0x8, UPT ;  /* 0x000000080600788c */ /* 0x000fc8000bf25270 */
[----:B------:R-:W-:Y:S02]  /*e440*/  USEL UR13, URZ, 0x1, UP1 ;  /* 0x000000013f0d7887 */ /* 0x000fe40008800000 */
[----:B------:R-:W-:Y:S02]  /*e450*/  USEL UR6, UR6, URZ, UP1 ;  /* 0x0000003f06067287 */ /* 0x000fe40008800000 */
[----:B------:R-:W-:Y:S02]  /*e460*/  ULOP3.LUT UR32, UR32, UR13, URZ, 0x3c, !UPT ;  /* 0x0000000d20207292 */ /* 0x000fe4000f8e3c3f */
[----:B------:R-:W-:Y:S10]  /*e470*/  @P2 BRA `(.L_x_256) ;  /* 0xffffffe000ec2947 */ /* 0x000ff4000383ffff */
[----:B------:R-:W-:Y:S05]  /*e480*/  @!P1 BRA `(.L_x_257) ;  /* 0x0000000000049947 */ /* 0x000fea0003800000 */
[----:B------:R-:W-:Y:S01]  /*e490*/  BPT.TRAP 0x1 ;  /* 0x000000040000795c */ /* 0x000fe20000300000 */
.L_x_257:
[----:B------:R-:W-:Y:S01]  /*e4a0*/  ULEA UR4, UR6, UR12, 0x3 ;  /* 0x0000000c06047291 */ /* 0x000fe2000f8e183f */
[----:B-1----:R-:W-:-:S05]  /*e4b0*/  IMAD.U32 R0, RZ, RZ, UR32 ;  /* 0x00000020ff007e24 */ /* 0x002fca000f8e00ff */
[----:B------:R-:W-:-:S04]  /*e4c0*/  SHF.L.U32 R0, R0, 0x1f, RZ ;  /* 0x0000001f00007819 */ /* 0x000fc800000006ff */
[----:B------:R-:W1:Y:S02]  /*e4d0*/  SYNCS.PHASECHK.TRANS64.TRYWAIT P0, [UR4+0x37440], R0 ;  /* 0x03744000ff0075a7 */ /* 0x000e640008000144 */
[----:B-1----:R-:W-:Y:S05]  /*e4e0*/  @!P0 BRA `(.L_x_258) ;  /* 0x00000010005c8947 */ /* 0x002fea0003800000 */
.L_x_312:
[----:B------:R-:W-:Y:S05]  /*e4f0*/  @!P1 BRA `(.L_x_259) ;  /* 0x0000000000049947 */ /* 0x000fea0003800000 */
[----:B------:R-:W-:Y:S01]  /*e500*/  BPT.TRAP 0x1 ;  /* 0x000000040000795c */ /* 0x000fe20000300000 */
.L_x_259:
[----:B------:R-:W-:-:S04]  /*e510*/  UIADD3 UR6, UR6, 0x1, URZ ;  /* 0x0000000106067890 */ /* 0x000fc8000fffe03f */
[----:B------:R-:W-:-:S04]  /*e520*/  UISETP.NE.AND UP0, UPT, UR6, 0x8, UPT ;  /* 0x000000080600788c */ /* 0x000fc8000bf05270 */
[----:B------:R-:W-:-:S04]  /*e530*/  USEL UR4, URZ, 0x1, UP0 ;  /* 0x000000013f047887 */ /* 0x000fc80008000000 */
[----:B------:R-:W-:Y:S02]  /*e540*/  ULOP3.LUT UR32, UR32, UR4, URZ, 0x3c, !UPT ;  /* 0x0000000420207292 */ /* 0x000fe4000f8e3c3f */
[----:B------:R-:W-:-:S04]  /*e550*/  USEL UR4, UR6, URZ, UP0 ;  /* 0x0000003f06047287 */ /* 0x000fc80008000000 */
[----:B------:R-:W-:Y:S01]  /*e560*/  ULEA UR5, UR4, UR12, 0x3 ;  /* 0x0000000c04057291 */ /* 0x000fe2000f8e183f */
[----:B-1----:R-:W-:-:S05]  /*e570*/  IMAD.U32 R0, RZ, RZ, UR32 ;  /* 0x00000020ff007e24 */ /* 0x002fca000f8e00ff */
[----:B------:R-:W-:-:S04]  /*e580*/  SHF.L.U32 R0, R0, 0x1f, RZ ;  /* 0x0000001f00007819 */ /* 0x000fc800000006ff */
[----:B------:R-:W1:Y:S02]  /*e590*/  SYNCS.PHASECHK.TRANS64.TRYWAIT P0, [UR5+0x37440], R0 ;  /* 0x03744000ff0075a7 */ /* 0x000e640008000145 */
[----:B-1----:R-:W-:Y:S05]  /*e5a0*/  @!P0 BRA `(.L_x_260) ;  /* 0x0000001000448947 */ /* 0x002fea0003800000 */
.L_x_313:
[----:B------:R-:W-:Y:S05]  /*e5b0*/  @!P1 BRA `(.L_x_261) ;  /* 0x0000000000049947 */ /* 0x000fea0003800000 */
[----:B------:R-:W-:Y:S01]  /*e5c0*/  BPT.TRAP 0x1 ;  /* 0x000000040000795c */ /* 0x000fe20000300000 */
.L_x_261:
[----:B------:R-:W-:-:S04]  /*e5d0*/  UIADD3 UR4, UR4, 0x1, URZ ;  /* 0x0000000104047890 */ /* 0x000fc8000fffe03f */
[----:B------:R-:W-:-:S04]  /*e5e0*/  UISETP.NE.AND UP0, UPT, UR4, 0x8, UPT ;  /* 0x000000080400788c */ /* 0x000fc8000bf05270 */
[----:B------:R-:W-:Y:S02]  /*e5f0*/  USEL UR5, URZ, 0x1, UP0 ;  /* 0x000000013f057887 */ /* 0x000fe40008000000 */
[----:B------:R-:W-:Y:S02]  /*e600*/  USEL UR4, UR4, URZ, UP0 ;  /* 0x0000003f04047287 */ /* 0x000fe40008000000 */
[----:B------:R-:W-:Y:S02]  /*e610*/  ULOP3.LUT UR32, UR32, UR5, URZ, 0x3c, !UPT ;  /* 0x0000000520207292 */ /* 0x000fe4000f8e3c3f */
[----:B------:R-:W-:-:S04]  /*e620*/  ULEA UR5, UR4, UR12, 0x3 ;  /* 0x0000000c04057291 */ /* 0x000fc8000f8e183f */
[----:B-1----:R-:W-:-:S05]  /*e630*/  IMAD.U32 R0, RZ, RZ, UR32 ;  /* 0x00000020ff007e24 */ /* 0x002fca000f8e00ff */
[----:B------:R-:W-:-:S04]  /*e640*/  SHF.L.U32 R0, R0, 0x1f, RZ ;  /* 0x0000001f00007819 */ /* 0x000fc800000006ff */
[----:B------:R-:W1:Y:S02]  /*e650*/  SYNCS.PHASECHK.TRANS64.TRYWAIT P0, [UR5+0x37440], R0 ;  /* 0x03744000ff0075a7 */ /* 0x000e640008000145 */
[----:B-1----:R-:W-:Y:S05]  /*e660*/  @!P0 BRA `(.L_x_262) ;  /* 0x00000010002c8947 */ /* 0x002fea0003800000 */
.L_x_314:
[----:B------:R-:W-:Y:S05]  /*e670*/  @!P1 BRA `(.L_x_263) ;  /* 0x0000000000049947 */ /* 0x000fea0003800000 */
[----:B------:R-:W-:Y:S01]  /*e680*/  BPT.TRAP 0x1 ;  /* 0x000000040000795c */ /* 0x000fe20000300000 */
.L_x_263:
        /* <DEDUP_REMOVED lines=10> */
.L_x_315:
[----:B------:R-:W-:Y:S05]  /*e730*/  @!P1 BRA `(.L_x_265) ;  /* 0x0000000000049947 */ /* 0x000fea0003800000 */
[----:B------:R-:W-:Y:S01]  /*e740*/  BPT.TRAP 0x1 ;  /* 0x000000040000795c */ /* 0x000fe20000300000 */
.L_x_265:
        /* <DEDUP_REMOVED lines=10> */
.L_x_316:
[----:B------:R-:W-:Y:S05]  /*e7f0*/  @!P1 BRA `(.L_x_267) ;  /* 0x0000000000049947 */ /* 0x000fea0003800000 */
[----:B------:R-:W-:Y:S01]  /*e800*/  BPT.TRAP 0x1 ;  /* 0x000000040000795c */ /* 0x000fe20000300000 */
.L_x_267:
        /* <DEDUP_REMOVED lines=10> */
.L_x_317:
[----:B------:R-:W-:Y:S05]  /*e8b0*/  @!P1 BRA `(.L_x_269) ;  /* 0x0000000000049947 */ /* 0x000fea0003800000 */
[----:B------:R-:W-:Y:S01]  /*e8c0*/  BPT.TRAP 0x1 ;  /* 0x000000040000795c */ /* 0x000fe20000300000 */
.L_x_269:
        /* <DEDUP_REMOVED lines=10> */
.L_x_318:
[----:B------:R-:W-:Y:S05]  /*e970*/  @!P1 BRA `(.L_x_271) ;  /* 0x0000000000049947 */ /* 0x000fea0003800000 */
[----:B------:R-:W-:Y:S01]  /*e980*/  BPT.TRAP 0x1 ;  /* 0x000000040000795c */ /* 0x000fe20000300000 */
.L_x_271:
[----:B------:R-:W-:-:S04]  /*e990*/  UIADD3 UR4, UR4, 0x1, URZ ;  /* 0x0000000104047890 */ /* 0x000fc8000fffe03f */
[----:B------:R-:W-:-:S04]  /*e9a0*/  UISETP.NE.AND UP0, UPT, UR4, 0x8, UPT ;  /* 0x000000080400788c */ /* 0x000fc8000bf05270 */
[----:B------:R-:W-:Y:S02]  /*e9b0*/  USEL UR5, URZ, 0x1, UP0 ;  /* 0x000000013f057887 */ /* 0x000fe40008000000 */
[----:B------:R-:W-:Y:S02]  /*e9c0*/  USEL UR4, UR4, URZ, UP0 ;  /* 0x0000003f04047287 */ /* 0x000fe40008000000 */
[----:B------:R-:W-:Y:S02]  /*e9d0*/  ULOP3.LUT UR5, UR32, UR5, URZ, 0x3c, !UPT ;  /* 0x0000000520057292 */ /* 0x000fe4000f8e3c3f */
[----:B------:R-:W-:-:S04]  /*e9e0*/  ULEA UR4, UR4, UR12, 0x3 ;  /* 0x0000000c04047291 */ /* 0x000fc8000f8e183f */
[----:B-1----:R-:W-:-:S05]  /*e9f0*/  IMAD.U32 R0, RZ, RZ, UR5 ;  /* 0x00000005ff007e24 */ /* 0x002fca000f8e00ff */
[----:B------:R-:W-:-:S07]  /*ea00*/  SHF.L.U32 R0, R0, 0x1f, RZ ;  /* 0x0000001f00007819 */ /* 0x000fce00000006ff */
.L_x_272:
[----:B-1----:R-:W-:-:S04]  /*ea10*/  IMAD.U32 R3, RZ, RZ, UR4 ;  /* 0x00000004ff037e24 */ /* 0x002fc8000f8e00ff */
[----:B------:R1:W3:Y:S03]  /*ea20*/  SYNCS.PHASECHK.TRANS64.TRYWAIT P0, [R3+URZ+0x37440], R0 ;  /* 0x03744000030075a7 */ /* 0x0002e6000800017f */
[----:B---3--:R-:W-:Y:S05]  /*ea30*/  @!P0 NANOSLEEP.SYNCS 0x989680 ;  /* 0x009896800000895d */ /* 0x008fea0003900000 */
[----:B------:R-:W3:Y:S02]  /*ea40*/  @!P0 SYNCS.PHASECHK.TRANS64 P0, [R3+URZ+0x37440], R0 ;  /* 0x03744000030085a7 */ /* 0x000ee4000800007f */
[----:B---3--:R-:W-:Y:S05]  /*ea50*/  @P0 EXIT ;  /* 0x000000000000094d */ /* 0x008fea0003800000 */
[----:B------:R-:W-:Y:S05]  /*ea60*/  BRA `(.L_x_272) ;  /* 0xfffffffc00e87947 */ /* 0x000fea000383ffff */
.L_x_72:
[----:B-1----:R-:W-:-:S04]  /*ea70*/  IMAD.U32 R7, RZ, RZ, UR4 ;  /* 0x00000004ff077e24 */ /* 0x002fc8000f8e00ff */
[----:B------:R1:W2:Y:S03]  /*ea80*/  SYNCS.PHASECHK.TRANS64.TRYWAIT P1, [R7+URZ+0x37480], R2 ;  /* 0x03748002070075a7 */ /* 0x0002a6000802017f */
[----:B--2---:R-:W-:Y:S05]  /*ea90*/  @!P1 NANOSLEEP.SYNCS 0x989680 ;  /* 0x009896800000995d */ /* 0x004fea0003900000 */
[----:B------:R-:W2:Y:S02]  /*eaa0*/  @!P1 SYNCS.PHASECHK.TRANS64 P1, [R7+URZ+0x37480], R2 ;  /* 0x03748002070095a7 */ /* 0x000ea4000802007f */
[----:B--2---:R-:W-:Y:S05]  /*eab0*/  @!P1 BRA `(.L_x_72) ;  /* 0xfffffffc00ec9947 */ /* 0x004fea000383ffff */
[----:B------:R-:W-:Y:S05]  /*eac0*/  BRA `(.L_x_71) ;  /* 0xffffff5400347947 */ /* 0x000fea000383ffff */
.L_x_80:
[----:B-1----:R-:W-:-:S04]  /*ead0*/  IMAD.U32 R5, RZ, RZ, UR4 ;  /* 0x00000004ff057e24 */ /* 0x002fc8000f8e00ff */
[----:B------:R1:W2:Y:S03]  /*eae0*/  SYNCS.PHASECHK.TRANS64.TRYWAIT P1, [R5+URZ+0x37480], R4 ;  /* 0x03748004050075a7 */ /* 0x0002a6000802017f */
[----:B--2---:R-:W-:Y:S05]  /*eaf0*/  @!P1 NANOSLEEP.SYNCS 0x989680 ;  /* 0x009896800000995d */ /* 0x004fea0003900000 */
[----:B------:R-:W2:Y:S02]  /*eb00*/  @!P1 SYNCS.PHASECHK.TRANS64 P1, [R5+URZ+0x37480], R4 ;  /* 0x03748004050095a7 */ /* 0x000ea4000802007f */
[----:B--2---:R-:W-:Y:S05]  /*eb10*/  @!P1 BRA `(.L_x_80) ;  /* 0xfffffffc00ec9947 */ /* 0x004fea000383ffff */
[----:B------:R-:W-:Y:S05]  /*eb20*/  BRA `(.L_x_79) ;  /* 0xffffff5c00647947 */ /* 0x000fea000383ffff */
.L_x_94:
[----:B------:R-:W-:-:S07]  /*eb30*/  IMAD.MOV.U32 R15, RZ, RZ, -0x1 ;  /* 0xffffffffff0f7424 */ /* 0x000fce00078e00ff */
[----:B-12--5:R-:W-:Y:S05]  /*eb40*/  WARPSYNC.COLLECTIVE R15, `(.L_x_273) ;  /* 0x000000000f0c7348 */ /* 0x026fea0003c00000 */
[----:B------:R-:W-:Y:S02]  /*eb50*/  ELECT P6, UR62, PT ;  /* 0x00000000003e782f */ /* 0x000fe400038c0000 */
[----:B------:R-:W-:Y:S01]  /*eb60*/  MOV R14, UR62 ;  /* 0x0000003e000e7c02 */ /* 0x000fe20008000f00 */
[----:B-12--5:R-:W-:Y:S10]  /*eb70*/  ENDCOLLECTIVE ;  /* 0x000000000000791b */ /* 0x026ff40003800000 */
.L_x_273:
[----:B------:R-:W-:Y:S05]  /*eb80*/  BRA `(.L_x_274) ;  /* 0xffffff6800d47947 */ /* 0x000fea000383ffff */
.L_x_96:
[----:B-1----:R-:W-:-:S04]  /*eb90*/  IMAD.U32 R8, RZ, RZ, UR47 ;  /* 0x0000002fff087e24 */ /* 0x002fc8000f8e00ff */
[----:B------:R1:W2:Y:S03]  /*eba0*/  SYNCS.PHASECHK.TRANS64.TRYWAIT P2, [R8+URZ+0x374e0], R3 ;  /* 0x0374e003080075a7 */ /* 0x0002a6000804017f */
[----:B--2---:R-:W-:Y:S05]  /*ebb0*/  @!P2 NANOSLEEP.SYNCS 0x989680 ;  /* 0x009896800000a95d */ /* 0x004fea0003900000 */
[----:B------:R-:W2:Y:S02]  /*ebc0*/  @!P2 SYNCS.PHASECHK.TRANS64 P2, [R8+URZ+0x374e0], R3 ;  /* 0x0374e0030800a5a7 */ /* 0x000ea4000804007f */
[----:B--2---:R-:W-:Y:S05]  /*ebd0*/  @!P2 BRA `(.L_x_96) ;  /* 0xfffffffc00eca947 */ /* 0x004fea000383ffff */
[----:B------:R-:W-:Y:S05]  /*ebe0*/  BRA `(.L_x_275) ;  /* 0xffffff6c00387947 */ /* 0x000fea000383ffff */
.L_x_103:
[----:B-12---:R-:W-:-:S04]  /*ebf0*/  IMAD.U32 R6, RZ, RZ, UR47 ;  /* 0x0000002fff067e24 */ /* 0x006fc8000f8e00ff */
[----:B------:R1:W2:Y:S03]  /*ec00*/  SYNCS.PHASECHK.TRANS64.TRYWAIT P3, [R6+URZ+0x374e8], R3 ;  /* 0x0374e803060075a7 */ /* 0x0002a6000806017f */
[----:B--2---:R-:W-:Y:S05]  /*ec10*/  @!P3 NANOSLEEP.SYNCS 0x989680 ;  /* 0x009896800000b95d */ /* 0x004fea0003900000 */
[----:B------:R-:W2:Y:S02]  /*ec20*/  @!P3 SYNCS.PHASECHK.TRANS64 P3, [R6+URZ+0x374e8], R3 ;  /* 0x0374e8030600b5a7 */ /* 0x000ea4000806007f */
[----:B--2---:R-:W-:Y:S05]  /*ec30*/  @!P3 BRA `(.L_x_103) ;  /* 0xfffffffc00ecb947 */ /* 0x004fea000383ffff */
[----:B------:R-:W-:Y:S05]  /*ec40*/  BRA `(.L_x_276) ;  /* 0xffffff7400807947 */ /* 0x000fea000383ffff */
.L_x_110:
[----:B-1----:R-:W-:-:S04]  /*ec50*/  IMAD.U32 R6, RZ, RZ, UR47 ;  /* 0x0000002fff067e24 */ /* 0x002fc8000f8e00ff */
[----:B------:R1:W2:Y:S03]  /*ec60*/  SYNCS.PHASECHK.TRANS64.TRYWAIT P3, [R6+URZ+0x374f0], R3 ;  /* 0x0374f003060075a7 */ /* 0x0002a6000806017f */
[----:B--2---:R-:W-:Y:S05]  /*ec70*/  @!P3 NANOSLEEP.SYNCS 0x989680 ;  /* 0x009896800000b95d */ /* 0x004fea0003900000 */
[----:B------:R-:W2:Y:S02]  /*ec80*/  @!P3 SYNCS.PHASECHK.TRANS64 P3, [R6+URZ+0x374f0], R3 ;  /* 0x0374f0030600b5a7 */ /* 0x000ea4000806007f */
[----:B--2---:R-:W-:Y:S05]  /*ec90*/  @!P3 BRA `(.L_x_110) ;  /* 0xfffffffc00ecb947 */ /* 0x004fea000383ffff */
[----:B------:R-:W-:Y:S05]  /*eca0*/  BRA `(.L_x_277) ;  /* 0xffffff7c00c47947 */ /* 0x000fea000383ffff */
.L_x_117:
[----:B-1----:R-:W-:-:S04]  /*ecb0*/  IMAD.U32 R6, RZ, RZ, UR47 ;  /* 0x0000002fff067e24 */ /* 0x002fc8000f8e00ff */
[----:B------:R1:W2:Y:S03]  /*ecc0*/  SYNCS.PHASECHK.TRANS64.TRYWAIT P3, [R6+URZ+0x374f8], R3 ;  /* 0x0374f803060075a7 */ /* 0x0002a6000806017f */
[----:B--2---:R-:W-:Y:S05]  /*ecd0*/  @!P3 NANOSLEEP.SYNCS 0x989680 ;  /* 0x009896800000b95d */ /* 0x004fea0003900000 */
[----:B------:R-:W2:Y:S02]  /*ece0*/  @!P3 SYNCS.PHASECHK.TRANS64 P3, [R6+URZ+0x374f8], R3 ;  /* 0x0374f8030600b5a7 */ /* 0x000ea4000806007f */
[----:B--2---:R-:W-:Y:S05]  /*ecf0*/  @!P3 BRA `(.L_x_117) ;  /* 0xfffffffc00ecb947 */ /* 0x004fea000383ffff */
[----:B------:R-:W-:Y:S05]  /*ed00*/  BRA `(.L_x_278) ;  /* 0xffffff8800087947 */ /* 0x000fea000383ffff */
.L_x_124:
[----:B-1----:R-:W-:-:S04]  /*ed10*/  IMAD.U32 R3, RZ, RZ, UR4 ;  /* 0x00000004ff037e24 */ /* 0x002fc8000f8e00ff */
[----:B------:R1:W2:Y:S03]  /*ed20*/  SYNCS.PHASECHK.TRANS64.TRYWAIT P0, [R3+URZ+0x37400], R0 ;  /* 0x03740000030075a7 */ /* 0x0002a6000800017f */
[----:B--2---:R-:W-:Y:S05]  /*ed30*/  @!P0 NANOSLEEP.SYNCS 0x989680 ;  /* 0x009896800000895d */ /* 0x004fea0003900000 */
[----:B------:R-:W2:Y:S02]  /*ed40*/  @!P0 SYNCS.PHASECHK.TRANS64 P0, [R3+URZ+0x37400], R0 ;  /* 0x03740000030085a7 */ /* 0x000ea4000800007f */
[----:B--2---:R-:W-:Y:S05]  /*ed50*/  @!P0 BRA `(.L_x_124) ;  /* 0xfffffffc00ec8947 */ /* 0x004fea000383ffff */
[----:B------:R-:W-:Y:S05]  /*ed60*/  BRA `(.L_x_279) ;  /* 0xffffff90005c7947 */ /* 0x000fea000383ffff */
.L_x_142:
[----:B-1----:R-:W-:-:S04]  /*ed70*/  IMAD.U32 R3, RZ, RZ, UR5 ;  /* 0x00000005ff037e24 */ /* 0x002fc8000f8e00ff */
[----:B------:R1:W2:Y:S03]  /*ed80*/  SYNCS.PHASECHK.TRANS64.TRYWAIT P0, [R3+URZ+0x37528], R0 ;  /* 0x03752800030075a7 */ /* 0x0002a6000800017f */
[----:B--2---:R-:W-:Y:S05]  /*ed90*/  @!P0 NANOSLEEP.SYNCS 0x989680 ;  /* 0x009896800000895d */ /* 0x004fea0003900000 */
[----:B------:R-:W2:Y:S02]  /*eda0*/  @!P0 SYNCS.PHASECHK.TRANS64 P0, [R3+URZ+0x37528], R0 ;  /* 0x03752800030085a7 */ /* 0x000ea4000800007f */
[----:B--2---:R-:W-:Y:S05]  /*edb0*/  @!P0 BRA `(.L_x_142) ;  /* 0xfffffffc00ec8947 */ /* 0x004fea000383ffff */
[----:B------:R-:W-:Y:S05]  /*edc0*/  BRA `(.L_x_280) ;  /* 0xffffff9c00a87947 */ /* 0x000fea000383ffff */
.L_x_144:
[----:B-1----:R-:W-:-:S04]  /*edd0*/  IMAD.U32 R4, RZ, RZ, UR8 ;  /* 0x00000008ff047e24 */ /* 0x002fc8000f8e00ff */
[----:B------:R1:W2:Y:S03]  /*ede0*/  SYNCS.PHASECHK.TRANS64.TRYWAIT P0, [R4+URZ+0x37400], R3 ;  /* 0x03740003040075a7 */ /* 0x0002a6000800017f */
[----:B--2---:R-:W-:Y:S05]  /*edf0*/  @!P0 NANOSLEEP.SYNCS 0x989680 ;  /* 0x009896800000895d */ /* 0x004fea0003900000 */
[----:B------:R-:W2:Y:S02]  /*ee00*/  @!P0 SYNCS.PHASECHK.TRANS64 P0, [R4+URZ+0x37400], R3 ;  /* 0x03740003040085a7 */ /* 0x000ea4000800007f */
[----:B--2---:R-:W-:Y:S05]  /*ee10*/  @!P0 BRA `(.L_x_144) ;  /* 0xfffffffc00ec8947 */ /* 0x004fea000383ffff */
[----:B------:R-:W-:Y:S05]  /*ee20*/  BRA `(.L_x_281) ;  /* 0xffffff9c00d87947 */ /* 0x000fea000383ffff */
.L_x_150:
[----:B-1----:R-:W-:-:S04]  /*ee30*/  IMAD.U32 R3, RZ, RZ, UR5 ;  /* 0x00000005ff037e24 */ /* 0x002fc8000f8e00ff */
[----:B------:R1:W2:Y:S03]  /*ee40*/  SYNCS.PHASECHK.TRANS64.TRYWAIT P1, [R3+URZ+0x37500], R2 ;  /* 0x03750002030075a7 */ /* 0x0002a6000802017f */
[----:B--2---:R-:W-:Y:S05]  /*ee50*/  @!P1 NANOSLEEP.SYNCS 0x989680 ;  /* 0x009896800000995d */ /* 0x004fea0003900000 */
[----:B------:R-:W2:Y:S02]  /*ee60*/  @!P1 SYNCS.PHASECHK.TRANS64 P1, [R3+URZ+0x37500], R2 ;  /* 0x03750002030095a7 */ /* 0x000ea4000802007f */
[----:B--2---:R-:W-:Y:S05]  /*ee70*/  @!P1 BRA `(.L_x_150) ;  /* 0xfffffffc00ec9947 */ /* 0x004fea000383ffff */
[----:B------:R-:W-:Y:S05]  /*ee80*/  BRA `(.L_x_282) ;  /* 0xffffffa000887947 */ /* 0x000fea000383ffff */
.L_x_156:
[----:B-12---:R-:W-:-:S04]  /*ee90*/  IMAD.U32 R3, RZ, RZ, UR5 ;  /* 0x00000005ff037e24 */ /* 0x006fc8000f8e00ff */
[----:B------:R1:W2:Y:S03]  /*eea0*/  SYNCS.PHASECHK.TRANS64.TRYWAIT P1, [R3+URZ+0x37508], R2 ;  /* 0x03750802030075a7 */ /* 0x0002a6000802017f */
[----:B--2---:R-:W-:Y:S05]  /*eeb0*/  @!P1 NANOSLEEP.SYNCS 0x989680 ;  /* 0x009896800000995d */ /* 0x004fea0003900000 */
[----:B------:R-:W2:Y:S02]  /*eec0*/  @!P1 SYNCS.PHASECHK.TRANS64 P1, [R3+URZ+0x37508], R2 ;  /* 0x03750802030095a7 */ /* 0x000ea4000802007f */
[----:B--2---:R-:W-:Y:S05]  /*eed0*/  @!P1 BRA `(.L_x_156) ;  /* 0xfffffffc00ec9947 */ /* 0x004fea000383ffff */
[----:B------:R-:W-:Y:S05]  /*eee0*/  BRA `(.L_x_283) ;  /* 0xffffffa000c47947 */ /* 0x000fea000383ffff */
.L_x_162:
[----:B-123--:R-:W-:-:S04]  /*eef0*/  IMAD.U32 R3, RZ, RZ, UR5 ;  /* 0x00000005ff037e24 */ /* 0x00efc8000f8e00ff */
[----:B------:R1:W2:Y:S03]  /*ef00*/  SYNCS.PHASECHK.TRANS64.TRYWAIT P1, [R3+URZ+0x37510], R2 ;  /* 0x03751002030075a7 */ /* 0x0002a6000802017f */
[----:B--2---:R-:W-:Y:S05]  /*ef10*/  @!P1 NANOSLEEP.SYNCS 0x989680 ;  /* 0x009896800000995d */ /* 0x004fea0003900000 */
[----:B------:R-:W2:Y:S02]  /*ef20*/  @!P1 SYNCS.PHASECHK.TRANS64 P1, [R3+URZ+0x37510], R2 ;  /* 0x03751002030095a7 */ /* 0x000ea4000802007f */
[----:B--2---:R-:W-:Y:S05]  /*ef30*/  @!P1 BRA `(.L_x_162) ;  /* 0xfffffffc00ec9947 */ /* 0x004fea000383ffff */
[----:B------:R-:W-:Y:S05]  /*ef40*/  BRA `(.L_x_284) ;  /* 0xffffffa400087947 */ /* 0x000fea000383ffff */
.L_x_168:
[----:B-1234-:R-:W-:-:S04]  /*ef50*/  IMAD.U32 R3, RZ, RZ, UR5 ;  /* 0x00000005ff037e24 */ /* 0x01efc8000f8e00ff */
[----:B------:R1:W2:Y:S03]  /*ef60*/  SYNCS.PHASECHK.TRANS64.TRYWAIT P1, [R3+URZ+0x37518], R2 ;  /* 0x03751802030075a7 */ /* 0x0002a6000802017f */
[----:B--2---:R-:W-:Y:S05]  /*ef70*/  @!P1 NANOSLEEP.SYNCS 0x989680 ;  /* 0x009896800000995d */ /* 0x004fea0003900000 */
[----:B------:R-:W2:Y:S02]  /*ef80*/  @!P1 SYNCS.PHASECHK.TRANS64 P1, [R3+URZ+0x37518], R2 ;  /* 0x03751802030095a7 */ /* 0x000ea4000802007f */
[----:B--2---:R-:W-:Y:S05]  /*ef90*/  @!P1 BRA `(.L_x_168) ;  /* 0xfffffffc00ec9947 */ /* 0x004fea000383ffff */
[----:B------:R-:W-:Y:S05]  /*efa0*/  BRA `(.L_x_285) ;  /* 0xffffffa4004c7947 */ /* 0x000fea000383ffff */
.L_x_183:
[----:B-1-34-:R-:W-:-:S04]  /*efb0*/  IMAD.U32 R3, RZ, RZ, UR5 ;  /* 0x00000005ff037e24 */ /* 0x01afc8000f8e00ff */
[----:B------:R1:W2:Y:S03]  /*efc0*/  SYNCS.PHASECHK.TRANS64.TRYWAIT P0, [R3+URZ+0x37500], R2 ;  /* 0x03750002030075a7 */ /* 0x0002a6000800017f */
[----:B--2---:R-:W-:Y:S05]  /*efd0*/  @!P0 NANOSLEEP.SYNCS 0x989680 ;  /* 0x009896800000895d */ /* 0x004fea0003900000 */
[----:B------:R-:W2:Y:S02]  /*efe0*/  @!P0 SYNCS.PHASECHK.TRANS64 P0, [R3+URZ+0x37500], R2 ;  /* 0x03750002030085a7 */ /* 0x000ea4000800007f */
[----:B--2---:R-:W-:Y:S05]  /*eff0*/  @!P0 BRA `(.L_x_183) ;  /* 0xfffffffc00ec8947 */ /* 0x004fea000383ffff */
[----:B------:R-:W-:Y:S05]  /*f000*/  BRA `(.L_x_286) ;  /* 0xffffffa800ec7947 */ /* 0x000fea000383ffff */
.L_x_185:
[----:B-1-34-:R-:W-:-:S04]  /*f010*/  IMAD.U32 R3, RZ, RZ, UR5 ;  /* 0x00000005ff037e24 */ /* 0x01afc8000f8e00ff */
[----:B------:R1:W2:Y:S03]  /*f020*/  SYNCS.PHASECHK.TRANS64.TRYWAIT P0, [R3+URZ+0x37508], R2 ;  /* 0x03750802030075a7 */ /* 0x0002a6000800017f */
[----:B--2---:R-:W-:Y:S05]  /*f030*/  @!P0 NANOSLEEP.SYNCS 0x989680 ;  /* 0x009896800000895d */ /* 0x004fea0003900000 */
[----:B------:R-:W2:Y:S02]  /*f040*/  @!P0 SYNCS.PHASECHK.TRANS64 P0, [R3+URZ+0x37508], R2 ;  /* 0x03750802030085a7 */ /* 0x000ea4000800007f */
[----:B--2---:R-:W-:Y:S05]  /*f050*/  @!P0 BRA `(.L_x_185) ;  /* 0xfffffffc00ec8947 */ /* 0x004fea000383ffff */
[----:B------:R-:W-:Y:S05]  /*f060*/  BRA `(.L_x_287) ;  /* 0xffffffa800e47947 */ /* 0x000fea000383ffff */
.L_x_187:
[----:B-1-34-:R-:W-:-:S04]  /*f070*/  IMAD.U32 R3, RZ, RZ, UR5 ;  /* 0x00000005ff037e24 */ /* 0x01afc8000f8e00ff */
[----:B------:R1:W2:Y:S03]  /*f080*/  SYNCS.PHASECHK.TRANS64.TRYWAIT P0, [R3+URZ+0x37510], R2 ;  /* 0x03751002030075a7 */ /* 0x0002a6000800017f */
[----:B--2---:R-:W-:Y:S05]  /*f090*/  @!P0 NANOSLEEP.SYNCS 0x989680 ;  /* 0x009896800000895d */ /* 0x004fea0003900000 */
[----:B------:R-:W2:Y:S02]  /*f0a0*/  @!P0 SYNCS.PHASECHK.TRANS64 P0, [R3+URZ+0x37510], R2 ;  /* 0x03751002030085a7 */ /* 0x000ea4000800007f */
[----:B--2---:R-:W-:Y:S05]  /*f0b0*/  @!P0 BRA `(.L_x_187) ;  /* 0xfffffffc00ec8947 */ /* 0x004fea000383ffff */
[----:B------:R-:W-:Y:S05]  /*f0c0*/  BRA `(.L_x_288) ;  /* 0xffffffa800dc7947 */ /* 0x000fea000383ffff */
.L_x_190:
[----:B-1----:R-:W-:-:S04]  /*f0d0*/  IMAD.U32 R5, RZ, RZ, UR24 ;  /* 0x00000018ff057e24 */ /* 0x002fc8000f8e00ff */
[----:B------:R1:W2:Y:S03]  /*f0e0*/  SYNCS.PHASECHK.TRANS64.TRYWAIT P0, [R5+URZ+0x374b0], R2 ;  /* 0x0374b002050075a7 */ /* 0x0002a6000800017f */
[----:B--2---:R-:W-:Y:S05]  /*f0f0*/  @!P0 NANOSLEEP.SYNCS 0x989680 ;  /* 0x009896800000895d */ /* 0x004fea0003900000 */
[----:B------:R-:W2:Y:S02]  /*f100*/  @!P0 SYNCS.PHASECHK.TRANS64 P0, [R5+URZ+0x374b0], R2 ;  /* 0x0374b002050085a7 */ /* 0x000ea4000800007f */
[----:B--2---:R-:W-:Y:S05]  /*f110*/  @!P0 BRA `(.L_x_190) ;  /* 0xfffffffc00ec8947 */ /* 0x004fea000383ffff */
[----:B------:R-:W-:Y:S05]  /*f120*/  BRA `(.L_x_289) ;  /* 0xffffffb000087947 */ /* 0x000fea000383ffff */
.L_x_196:
[----:B-1----:R-:W-:-:S04]  /*f130*/  IMAD.U32 R3, RZ, RZ, UR13 ;  /* 0x0000000dff037e24 */ /* 0x002fc8000f8e00ff */
[----:B------:R1:W2:Y:S03]  /*f140*/  SYNCS.PHASECHK.TRANS64.TRYWAIT P0, [R3+URZ+0x37400], R2 ;  /* 0x03740002030075a7 */ /* 0x0002a6000800017f */
[----:B--2---:R-:W-:Y:S05]  /*f150*/  @!P0 NANOSLEEP.SYNCS 0x989680 ;  /* 0x009896800000895d */ /* 0x004fea0003900000 */
[----:B------:R-:W2:Y:S02]  /*f160*/  @!P0 SYNCS.PHASECHK.TRANS64 P0, [R3+URZ+0x37400], R2 ;  /* 0x03740002030085a7 */ /* 0x000ea4000800007f */
[----:B--2---:R-:W-:Y:S05]  /*f170*/  @!P0 BRA `(.L_x_196) ;  /* 0xfffffffc00ec8947 */ /* 0x004fea000383ffff */
[----:B------:R-:W-:Y:S05]  /*f180*/  BRA `(.L_x_290) ;  /* 0xffffffb400507947 */ /* 0x000fea000383ffff */
.L_x_208:
[----:B------:R-:W-:Y:S01]  /*f190*/  BSSY B1, `(.L_x_291) ;  /* 0x0000006000017945 */ /* 0x000fe20003800000 */
[----:B------:R-:W-:-:S07]  /*f1a0*/  IMAD.MOV.U32 R15, RZ, RZ, -0x1 ;  /* 0xffffffffff0f7424 */ /* 0x000fce00078e00ff */
[----:B-----5:R-:W-:Y:S05]  /*f1b0*/  WARPSYNC.COLLECTIVE R15, `(.L_x_292) ;  /* 0x000000000f0c7348 */ /* 0x020fea0003c00000 */
[----:B-----5:R-:W-:Y:S02]  /*f1c0*/  ELECT P6, UR62, PT ;  /* 0x00000000003e782f */ /* 0x020fe400038c0000 */
[----:B------:R-:W-:Y:S01]  /*f1d0*/  MOV R14, UR62 ;  /* 0x0000003e000e7c02 */ /* 0x000fe20008000f00 */
[----:B------:R-:W-:Y:S10]  /*f1e0*/  ENDCOLLECTIVE ;  /* 0x000000000000791b */ /* 0x000ff40003800000 */
.L_x_292:
[----:B------:R-:W-:Y:S05]  /*f1f0*/  BSYNC B1 ;  /* 0x0000000000017941 */ /* 0x000fea0003800000 */
.L_x_291:
[----:B------:R-:W-:Y:S05]  /*f200*/  BRA `(.L_x_293) ;  /* 0xffffffc000e47947 */ /* 0x000fea000383ffff */
.L_x_211:
[----:B--2---:R2:W3:Y:S02]  /*f210*/  SYNCS.PHASECHK.TRANS64.TRYWAIT P0, [R6+URZ+0x374b0], R5 ;  /* 0x0374b005060075a7 */ /* 0x0044e4000800017f */
[----:B---3--:R-:W-:Y:S05]  /*f220*/  @!P0 NANOSLEEP.SYNCS 0x989680 ;  /* 0x009896800000895d */ /* 0x008fea0003900000 */
[----:B------:R-:W3:Y:S02]  /*f230*/  @!P0 SYNCS.PHASECHK.TRANS64 P0, [R6+URZ+0x374b0], R5 ;  /* 0x0374b005060085a7 */ /* 0x000ee4000800007f */
[----:B---3--:R-:W-:Y:S05]  /*f240*/  @!P0 BRA `(.L_x_211) ;  /* 0xfffffffc00f08947 */ /* 0x008fea000383ffff */
[----:B------:R-:W-:Y:S05]  /*f250*/  BRA `(.L_x_294) ;  /* 0xffffffc400107947 */ /* 0x000fea000383ffff */
.L_x_217:
[----:B-1----:R1:W2:Y:S02]  /*f260*/  SYNCS.PHASECHK.TRANS64.TRYWAIT P0, [R3+URZ+0x37400], R2 ;  /* 0x03740002030075a7 */ /* 0x0022a4000800017f */
[----:B--2---:R-:W-:Y:S05]  /*f270*/  @!P0 NANOSLEEP.SYNCS 0x989680 ;  /* 0x009896800000895d */ /* 0x004fea0003900000 */
[----:B------:R-:W2:Y:S02]  /*f280*/  @!P0 SYNCS.PHASECHK.TRANS64 P0, [R3+URZ+0x37400], R2 ;  /* 0x03740002030085a7 */ /* 0x000ea4000800007f */
[----:B--2---:R-:W-:Y:S05]  /*f290*/  @!P0 BRA `(.L_x_217) ;  /* 0xfffffffc00f08947 */ /* 0x004fea000383ffff */
[----:B------:R-:W-:Y:S05]  /*f2a0*/  BRA `(.L_x_295) ;  /* 0xffffffc400e07947 */ /* 0x000fea000383ffff */
.L_x_220:
[----:B------:R-:W-:Y:S01]  /*f2b0*/  BSSY B1, `(.L_x_296) ;  /* 0x0000006000017945 */ /* 0x000fe20003800000 */
[----:B------:R-:W-:-:S07]  /*f2c0*/  IMAD.MOV.U32 R15, RZ, RZ, -0x1 ;  /* 0xffffffffff0f7424 */ /* 0x000fce00078e00ff */
[----:B-1---5:R-:W-:Y:S05]  /*f2d0*/  WARPSYNC.COLLECTIVE R15, `(.L_x_297) ;  /* 0x000000000f0c7348 */ /* 0x022fea0003c00000 */
[----:B------:R-:W-:Y:S02]  /*f2e0*/  ELECT P6, UR62, PT ;  /* 0x00000000003e782f */ /* 0x000fe400038c0000 */
[----:B------:R-:W-:Y:S01]  /*f2f0*/  MOV R14, UR62 ;  /* 0x0000003e000e7c02 */ /* 0x000fe20008000f00 */
[----:B-1---5:R-:W-:Y:S10]  /*f300*/  ENDCOLLECTIVE ;  /* 0x000000000000791b */ /* 0x022ff40003800000 */
.L_x_297:
[----:B------:R-:W-:Y:S05]  /*f310*/  BSYNC B1 ;  /* 0x0000000000017941 */ /* 0x000fea0003800000 */
.L_x_296:
[----:B------:R-:W-:Y:S05]  /*f320*/  BRA `(.L_x_298) ;  /* 0xffffffc800287947 */ /* 0x000fea000383ffff */
.L_x_223:
[----:B------:R-:W-:Y:S01]  /*f330*/  BSSY B1, `(.L_x_299) ;  /* 0x0000005000017945 */ /* 0x000fe20003800000 */
[----:B--2---:R-:W-:-:S07]  /*f340*/  IMAD.MOV.U32 R15, RZ, RZ, -0x1 ;  /* 0xffffffffff0f7424 */ /* 0x004fce00078e00ff */
[----:B-1---5:R-:W-:Y:S05]  /*f350*/  WARPSYNC.COLLECTIVE R15, `(.L_x_300) ;  /* 0x000000000f087348 */ /* 0x022fea0003c00000 */
[----:B------:R-:W-:Y:S01]  /*f360*/  NOP ;  /* 0x0000000000007918 */ /* 0x000fe20000000000 */
[----:B-1---5:R-:W-:Y:S01]  /*f370*/  ENDCOLLECTIVE ;  /* 0x000000000000791b */ /* 0x022fe20003800000 */
.L_x_300:
[----:B------:R-:W-:Y:S05]  /*f380*/  BSYNC B1 ;  /* 0x0000000000017941 */ /* 0x000fea0003800000 */
.L_x_299:
[----:B------:R-:W-:-:S07]  /*f390*/  IMAD.MOV.U32 R15, RZ, RZ, -0x1 ;  /* 0xffffffffff0f7424 */ /* 0x000fce00078e00ff */
[----:B------:R-:W-:Y:S05]  /*f3a0*/  WARPSYNC.COLLECTIVE R15, `(.L_x_301) ;  /* 0x000000000f0c7348 */ /* 0x000fea0003c00000 */
[----:B------:R-:W-:Y:S02]  /*f3b0*/  ELECT P6, UR62, PT ;  /* 0x00000000003e782f */ /* 0x000fe400038c0000 */
[----:B------:R-:W-:Y:S01]  /*f3c0*/  MOV R14, UR62 ;  /* 0x0000003e000e7c02 */ /* 0x000fe20008000f00 */
[----:B------:R-:W-:Y:S10]  /*f3d0*/  ENDCOLLECTIVE ;  /* 0x000000000000791b */ /* 0x000ff40003800000 */
.L_x_301:
[----:B------:R-:W-:Y:S05]  /*f3e0*/  BRA `(.L_x_302) ;  /* 0xffffffcc00307947 */ /* 0x000fea000383ffff */
.L_x_226:
[----:B------:R-:W-:Y:S01]  /*f3f0*/  BSSY B0, `(.L_x_303) ;  /* 0x0000006000007945 */ /* 0x000fe20003800000 */
[----:B------:R-:W-:-:S07]  /*f400*/  IMAD.MOV.U32 R15, RZ, RZ, -0x1 ;  /* 0xffffffffff0f7424 */ /* 0x000fce00078e00ff */
[----:B-----5:R-:W-:Y:S05]  /*f410*/  WARPSYNC.COLLECTIVE R15, `(.L_x_304) ;  /* 0x000000000f0c7348 */ /* 0x020fea0003c00000 */
[----:B-----5:R-:W-:Y:S02]  /*f420*/  ELECT P6, UR62, PT ;  /* 0x00000000003e782f */ /* 0x020fe400038c0000 */
[----:B------:R-:W-:Y:S01]  /*f430*/  MOV R14, UR62 ;  /* 0x0000003e000e7c02 */ /* 0x000fe20008000f00 */
[----:B------:R-:W-:Y:S10]  /*f440*/  ENDCOLLECTIVE ;  /* 0x000000000000791b */ /* 0x000ff40003800000 */
.L_x_304:
[----:B------:R-:W-:Y:S05]  /*f450*/  BSYNC B0 ;  /* 0x0000000000007941 */ /* 0x000fea0003800000 */
.L_x_303:
[----:B------:R-:W-:Y:S05]  /*f460*/  BRA `(.L_x_305) ;  /* 0xffffffcc00807947 */ /* 0x000fea000383ffff */
.L_x_230:
[----:B-1----:R1:W2:Y:S02]  /*f470*/  SYNCS.PHASECHK.TRANS64.TRYWAIT P0, [R5+URZ], R2 ;  /* 0x00000002050075a7 */ /* 0x0022a4000800017f */
[----:B--2---:R-:W-:Y:S05]  /*f480*/  @!P0 NANOSLEEP.SYNCS 0x989680 ;  /* 0x009896800000895d */ /* 0x004fea0003900000 */
[----:B------:R-:W2:Y:S02]  /*f490*/  @!P0 SYNCS.PHASECHK.TRANS64 P0, [R5+URZ], R2 ;  /* 0x00000002050085a7 */ /* 0x000ea4000800007f */
[----:B--2---:R-:W-:Y:S05]  /*f4a0*/  @!P0 BRA `(.L_x_230) ;  /* 0xfffffffc00f08947 */ /* 0x004fea000383ffff */
[----:B------:R-:W-:Y:S05]  /*f4b0*/  BRA `(.L_x_306) ;  /* 0xffffffcc00bc7947 */ /* 0x000fea000383ffff */
.L_x_231:
[----:B-1----:R1:W2:Y:S02]  /*f4c0*/  SYNCS.PHASECHK.TRANS64.TRYWAIT P0, [R7+URZ], R4 ;  /* 0x00000004070075a7 */ /* 0x0022a4000800017f */
[----:B--2---:R-:W-:Y:S05]  /*f4d0*/  @!P0 NANOSLEEP.SYNCS 0x989680 ;  /* 0x009896800000895d */ /* 0x004fea0003900000 */
[----:B------:R-:W2:Y:S02]  /*f4e0*/  @!P0 SYNCS.PHASECHK.TRANS64 P0, [R7+URZ], R4 ;  /* 0x00000004070085a7 */ /* 0x000ea4000800007f */
[----:B--2---:R-:W-:Y:S05]  /*f4f0*/  @!P0 BRA `(.L_x_231) ;  /* 0xfffffffc00f08947 */ /* 0x004fea000383ffff */
[----:B------:R-:W-:Y:S05]  /*f500*/  BRA `(.L_x_307) ;  /* 0xffffffcc00cc7947 */ /* 0x000fea000383ffff */
.L_x_232:
[----:B-1----:R1:W2:Y:S02]  /*f510*/  SYNCS.PHASECHK.TRANS64.TRYWAIT P0, [R6+URZ], R5 ;  /* 0x00000005060075a7 */ /* 0x0022a4000800017f */
[----:B--2---:R-:W-:Y:S05]  /*f520*/  @!P0 NANOSLEEP.SYNCS 0x989680 ;  /* 0x009896800000895d */ /* 0x004fea0003900000 */
[----:B------:R-:W2:Y:S02]  /*f530*/  @!P0 SYNCS.PHASECHK.TRANS64 P0, [R6+URZ], R5 ;  /* 0x00000005060085a7 */ /* 0x000ea4000800007f */
[----:B--2---:R-:W-:Y:S05]  /*f540*/  @!P0 BRA `(.L_x_232) ;  /* 0xfffffffc00f08947 */ /* 0x004fea000383ffff */
[----:B------:R-:W-:Y:S05]  /*f550*/  BRA `(.L_x_308) ;  /* 0xffffffcc00dc7947 */ /* 0x000fea000383ffff */
.L_x_233:
[----:B-1----:R1:W2:Y:S02]  /*f560*/  SYNCS.PHASECHK.TRANS64.TRYWAIT P0, [R9+URZ], R4 ;  /* 0x00000004090075a7 */ /* 0x0022a4000800017f */
[----:B--2---:R-:W-:Y:S05]  /*f570*/  @!P0 NANOSLEEP.SYNCS 0x989680 ;  /* 0x009896800000895d */ /* 0x004fea0003900000 */
[----:B------:R-:W2:Y:S02]  /*f580*/  @!P0 SYNCS.PHASECHK.TRANS64 P0, [R9+URZ], R4 ;  /* 0x00000004090085a7 */ /* 0x000ea4000800007f */
[----:B--2---:R-:W-:Y:S05]  /*f590*/  @!P0 BRA `(.L_x_233) ;  /* 0xfffffffc00f08947 */ /* 0x004fea000383ffff */
[----:B------:R-:W-:Y:S05]  /*f5a0*/  BRA `(.L_x_309) ;  /* 0xffffffcc00ec7947 */ /* 0x000fea000383ffff */
.L_x_234:
[----:B-1----:R1:W2:Y:S02]  /*f5b0*/  SYNCS.PHASECHK.TRANS64.TRYWAIT P0, [R6+URZ], R5 ;  /* 0x00000005060075a7 */ /* 0x0022a4000800017f */
[----:B--2---:R-:W-:Y:S05]  /*f5c0*/  @!P0 NANOSLEEP.SYNCS 0x989680 ;  /* 0x009896800000895d */ /* 0x004fea0003900000 */
[----:B------:R-:W2:Y:S02]  /*f5d0*/  @!P0 SYNCS.PHASECHK.TRANS64 P0, [R6+URZ], R5 ;  /* 0x00000005060085a7 */ /* 0x000ea4000800007f */
[----:B--2---:R-:W-:Y:S05]  /*f5e0*/  @!P0 BRA `(.L_x_234) ;  /* 0xfffffffc00f08947 */ /* 0x004fea000383ffff */
[----:B------:R-:W-:Y:S05]  /*f5f0*/  BRA `(.L_x_310) ;  /* 0xffffffcc00f47947 */ /* 0x000fea000383ffff */
.L_x_252:
[----:B-1----:R-:W-:-:S04]  /*f600*/  IMAD.U32 R3, RZ, RZ, UR17 ;  /* 0x00000011ff037e24 */ /* 0x002fc8000f8e00ff */
[----:B------:R1:W2:Y:S03]  /*f610*/  SYNCS.PHASECHK.TRANS64.TRYWAIT P2, [R3+URZ+0x37440], R0 ;  /* 0x03744000030075a7 */ /* 0x0002a6000804017f */
[----:B--2---:R-:W-:Y:S05]  /*f620*/  @!P2 NANOSLEEP.SYNCS 0x989680 ;  /* 0x009896800000a95d */ /* 0x004fea0003900000 */
[----:B------:R-:W2:Y:S02]  /*f630*/  @!P2 SYNCS.PHASECHK.TRANS64 P2, [R3+URZ+0x37440], R0 ;  /* 0x037440000300a5a7 */ /* 0x000ea4000804007f */
[----:B--2---:R-:W-:Y:S05]  /*f640*/  @!P2 BRA `(.L_x_252) ;  /* 0xfffffffc00eca947 */ /* 0x004fea000383ffff */
[----:B------:R-:W-:Y:S05]  /*f650*/  BRA `(.L_x_311) ;  /* 0xffffffec00247947 */ /* 0x000fea000383ffff */
.L_x_258:
[----:B-1----:R-:W-:-:S04]  /*f660*/  IMAD.U32 R3, RZ, RZ, UR4 ;  /* 0x00000004ff037e24 */ /* 0x002fc8000f8e00ff */
[----:B------:R1:W3:Y:S03]  /*f670*/  SYNCS.PHASECHK.TRANS64.TRYWAIT P0, [R3+URZ+0x37440], R0 ;  /* 0x03744000030075a7 */ /* 0x0002e6000800017f */
[----:B---3--:R-:W-:Y:S05]  /*f680*/  @!P0 NANOSLEEP.SYNCS 0x989680 ;  /* 0x009896800000895d */ /* 0x008fea0003900000 */
[----:B------:R-:W3:Y:S02]  /*f690*/  @!P0 SYNCS.PHASECHK.TRANS64 P0, [R3+URZ+0x37440], R0 ;  /* 0x03744000030085a7 */ /* 0x000ee4000800007f */
[----:B---3--:R-:W-:Y:S05]  /*f6a0*/  @!P0 BRA `(.L_x_258) ;  /* 0xfffffffc00ec8947 */ /* 0x008fea000383ffff */
[----:B------:R-:W-:Y:S05]  /*f6b0*/  BRA `(.L_x_312) ;  /* 0xffffffec008c7947 */ /* 0x000fea000383ffff */
.L_x_260:
[----:B-1----:R-:W-:-:S04]  /*f6c0*/  IMAD.U32 R3, RZ, RZ, UR5 ;  /* 0x00000005ff037e24 */ /* 0x002fc8000f8e00ff */
[----:B------:R1:W3:Y:S03]  /*f6d0*/  SYNCS.PHASECHK.TRANS64.TRYWAIT P0, [R3+URZ+0x37440], R0 ;  /* 0x03744000030075a7 */ /* 0x0002e6000800017f */
[----:B---3--:R-:W-:Y:S05]  /*f6e0*/  @!P0 NANOSLEEP.SYNCS 0x989680 ;  /* 0x009896800000895d */ /* 0x008fea0003900000 */
[----:B------:R-:W3:Y:S02]  /*f6f0*/  @!P0 SYNCS.PHASECHK.TRANS64 P0, [R3+URZ+0x37440], R0 ;  /* 0x03744000030085a7 */ /* 0x000ee4000800007f */
[----:B---3--:R-:W-:Y:S05]  /*f700*/  @!P0 BRA `(.L_x_260) ;  /* 0xfffffffc00ec8947 */ /* 0x008fea000383ffff */
[----:B------:R-:W-:Y:S05]  /*f710*/  BRA `(.L_x_313) ;  /* 0xffffffec00a47947 */ /* 0x000fea000383ffff */
.L_x_262:
[----:B-1----:R-:W-:-:S04]  /*f720*/  IMAD.U32 R3, RZ, RZ, UR5 ;  /* 0x00000005ff037e24 */ /* 0x002fc8000f8e00ff */
[----:B------:R1:W3:Y:S03]  /*f730*/  SYNCS.PHASECHK.TRANS64.TRYWAIT P0, [R3+URZ+0x37440], R0 ;  /* 0x03744000030075a7 */ /* 0x0002e6000800017f */
[----:B---3--:R-:W-:Y:S05]  /*f740*/  @!P0 NANOSLEEP.SYNCS 0x989680 ;  /* 0x009896800000895d */ /* 0x008fea0003900000 */
[----:B------:R-:W3:Y:S02]  /*f750*/  @!P0 SYNCS.PHASECHK.TRANS64 P0, [R3+URZ+0x37440], R0 ;  /* 0x03744000030085a7 */ /* 0x000ee4000800007f */
[----:B---3--:R-:W-:Y:S05]  /*f760*/  @!P0 BRA `(.L_x_262) ;  /* 0xfffffffc00ec8947 */ /* 0x008fea000383ffff */
[----:B------:R-:W-:Y:S05]  /*f770*/  BRA `(.L_x_314) ;  /* 0xffffffec00bc7947 */ /* 0x000fea000383ffff */
.L_x_264:
[----:B-1----:R-:W-:-:S04]  /*f780*/  IMAD.U32 R3, RZ, RZ, UR5 ;  /* 0x00000005ff037e24 */ /* 0x002fc8000f8e00ff */
[----:B------:R1:W3:Y:S03]  /*f790*/  SYNCS.PHASECHK.TRANS64.TRYWAIT P0, [R3+URZ+0x37440], R0 ;  /* 0x03744000030075a7 */ /* 0x0002e6000800017f */
[----:B---3--:R-:W-:Y:S05]  /*f7a0*/  @!P0 NANOSLEEP.SYNCS 0x989680 ;  /* 0x009896800000895d */ /* 0x008fea0003900000 */
[----:B------:R-:W3:Y:S02]  /*f7b0*/  @!P0 SYNCS.PHASECHK.TRANS64 P0, [R3+URZ+0x37440], R0 ;  /* 0x03744000030085a7 */ /* 0x000ee4000800007f */
[----:B---3--:R-:W-:Y:S05]  /*f7c0*/  @!P0 BRA `(.L_x_264) ;  /* 0xfffffffc00ec8947 */ /* 0x008fea000383ffff */
[----:B------:R-:W-:Y:S05]  /*f7d0*/  BRA `(.L_x_315) ;  /* 0xffffffec00d47947 */ /* 0x000fea000383ffff */
.L_x_266:
[----:B-1----:R-:W-:-:S04]  /*f7e0*/  IMAD.U32 R3, RZ, RZ, UR5 ;  /* 0x00000005ff037e24 */ /* 0x002fc8000f8e00ff */
[----:B------:R1:W3:Y:S03]  /*f7f0*/  SYNCS.PHASECHK.TRANS64.TRYWAIT P0, [R3+URZ+0x37440], R0 ;  /* 0x03744000030075a7 */ /* 0x0002e6000800017f */
[----:B---3--:R-:W-:Y:S05]  /*f800*/  @!P0 NANOSLEEP.SYNCS 0x989680 ;  /* 0x009896800000895d */ /* 0x008fea0003900000 */
[----:B------:R-:W3:Y:S02]  /*f810*/  @!P0 SYNCS.PHASECHK.TRANS64 P0, [R3+URZ+0x37440], R0 ;  /* 0x03744000030085a7 */ /* 0x000ee4000800007f */
[----:B---3--:R-:W-:Y:S05]  /*f820*/  @!P0 BRA `(.L_x_266) ;  /* 0xfffffffc00ec8947 */ /* 0x008fea000383ffff */
[----:B------:R-:W-:Y:S05]  /*f830*/  BRA `(.L_x_316) ;  /* 0xffffffec00ec7947 */ /* 0x000fea000383ffff */
.L_x_268:
[----:B-1----:R-:W-:-:S04]  /*f840*/  IMAD.U32 R3, RZ, RZ, UR5 ;  /* 0x00000005ff037e24 */ /* 0x002fc8000f8e00ff */
[----:B------:R1:W3:Y:S03]  /*f850*/  SYNCS.PHASECHK.TRANS64.TRYWAIT P0, [R3+URZ+0x37440], R0 ;  /* 0x03744000030075a7 */ /* 0x0002e6000800017f */
[----:B---3--:R-:W-:Y:S05]  /*f860*/  @!P0 NANOSLEEP.SYNCS 0x989680 ;  /* 0x009896800000895d */ /* 0x008fea0003900000 */
[----:B------:R-:W3:Y:S02]  /*f870*/  @!P0 SYNCS.PHASECHK.TRANS64 P0, [R3+URZ+0x37440], R0 ;  /* 0x03744000030085a7 */ /* 0x000ee4000800007f */
[----:B---3--:R-:W-:Y:S05]  /*f880*/  @!P0 BRA `(.L_x_268) ;  /* 0xfffffffc00ec8947 */ /* 0x008fea000383ffff */
[----:B------:R-:W-:Y:S05]  /*f890*/  BRA `(.L_x_317) ;  /* 0xfffffff000047947 */ /* 0x000fea000383ffff */
.L_x_270:
[----:B-1----:R-:W-:-:S04]  /*f8a0*/  IMAD.U32 R3, RZ, RZ, UR5 ;  /* 0x00000005ff037e24 */ /* 0x002fc8000f8e00ff */
[----:B------:R1:W3:Y:S03]  /*f8b0*/  SYNCS.PHASECHK.TRANS64.TRYWAIT P0, [R3+URZ+0x37440], R0 ;  /* 0x03744000030075a7 */ /* 0x0002e6000800017f */
[----:B---3--:R-:W-:Y:S05]  /*f8c0*/  @!P0 NANOSLEEP.SYNCS 0x989680 ;  /* 0x009896800000895d */ /* 0x008fea0003900000 */
[----:B------:R-:W3:Y:S02]  /*f8d0*/  @!P0 SYNCS.PHASECHK.TRANS64 P0, [R3+URZ+0x37440], R0 ;  /* 0x03744000030085a7 */ /* 0x000ee4000800007f */
[----:B---3--:R-:W-:Y:S05]  /*f8e0*/  @!P0 BRA `(.L_x_270) ;  /* 0xfffffffc00ec8947 */ /* 0x008fea000383ffff */
[----:B------:R-:W-:Y:S05]  /*f8f0*/  BRA `(.L_x_318) ;  /* 0xfffffff0001c7947 */ /* 0x000fea000383ffff */
        .weak           $__internal_0_$__cuda_sm20_div_u64
        .type           $__internal_0_$__cuda_sm20_div_u64,@function
        .size           $__internal_0_$__cuda_sm20_div_u64,(.L_x_249 - $__internal_0_$__cuda_sm20_div_u64)
$__internal_0_$__cuda_sm20_div_u64:
[----:B------:R-:W-:Y:S02]  /*f900*/  IMAD.MOV.U32 R16, RZ, RZ, R24 ;  /* 0x000000ffff107224 */ /* 0x000fe400078e0018 */
[----:B------:R-:W-:-:S04]  /*f910*/  IMAD.MOV.U32 R17, RZ, RZ, R25 ;  /* 0x000000ffff117224 */ /* 0x000fc800078e0019 */
[----:B------:R-:W1:Y:S08]  /*f920*/  I2F.U64.RP R16, R16 ;  /* 0x0000001000107312 */ /* 0x000e700000309000 */
[----:B-1----:R-:W1:Y:S02]  /*f930*/  MUFU.RCP R12, R16 ;  /* 0x00000010000c7308 */ /* 0x002e640000001000 */
[----:B-1----:R-:W-:-:S06]  /*f940*/  VIADD R12, R12, 0x1ffffffe ;  /* 0x1ffffffe0c0c7836 */ /* 0x002fcc0000000000 */
[----:B------:R-:W1:Y:S02]  /*f950*/  F2I.U64.TRUNC R12, R12 ;  /* 0x0000000c000c7311 */ /* 0x000e64000020d800 */
[----:B-1----:R-:W-:-:S04]  /*f960*/  IMAD.WIDE.U32 R14, R12, R24, RZ ;  /* 0x000000180c0e7225 */ /* 0x002fc800078e00ff */
[----:B------:R-:W-:Y:S01]  /*f970*/  IMAD R15, R12, R25, R15 ;  /* 0x000000190c0f7224 */ /* 0x000fe200078e020f */
[----:B------:R-:W-:-:S03]  /*f980*/  IADD3 R21, P1, RZ, -R14, RZ ;  /* 0x8000000eff157210 */ /* 0x000fc60007f3e0ff */
[----:B------:R-:W-:Y:S02]  /*f990*/  IMAD R15, R13, R24, R15 ;  /* 0x000000180d0f7224 */ /* 0x000fe400078e020f */
[----:B------:R-:W-:-:S04]  /*f9a0*/  IMAD.HI.U32 R14, R12, R21, RZ ;  /* 0x000000150c0e7227 */ /* 0x000fc800078e00ff */
[----:B------:R-:W-:Y:S02]  /*f9b0*/  IMAD.X R23, RZ, RZ, ~R15, P1 ;  /* 0x000000ffff177224 */ /* 0x000fe400008e0e0f */
[----:B------:R-:W-:Y:S02]  /*f9c0*/  IMAD.MOV.U32 R15, RZ, RZ, R12 ;  /* 0x000000ffff0f7224 */ /* 0x000fe400078e000c */
[-C--:B------:R-:W-:Y:S02]  /*f9d0*/  IMAD R17, R13, R23.reuse, RZ ;  /* 0x000000170d117224 */ /* 0x080fe400078e02ff */
[----:B------:R-:W-:-:S04]  /*f9e0*/  IMAD.WIDE.U32 R14, P1, R12, R23, R14 ;  /* 0x000000170c0e7225 */ /* 0x000fc8000782000e */
[----:B------:R-:W-:-:S04]  /*f9f0*/  IMAD.HI.U32 R23, R13, R23, RZ ;  /* 0x000000170d177227 */ /* 0x000fc800078e00ff */
[----:B------:R-:W-:-:S05]  /*fa00*/  IMAD.HI.U32 R14, P2, R13, R21, R14 ;  /* 0x000000150d0e7227 */ /* 0x000fca000784000e */
[----:B------:R-:W-:Y:S01]  /*fa10*/  IADD3 R15, P3, R17, R14, RZ ;  /* 0x0000000e110f7210 */ /* 0x000fe20007f7e0ff */
[----:B------:R-:W-:-:S04]  /*fa20*/  IMAD.X R14, R23, 0x1, R13, P1 ;  /* 0x00000001170e7824 */ /* 0x000fc800008e060d */
[----:B------:R-:W-:Y:S01]  /*fa30*/  IMAD.WIDE.U32 R12, R15, R24, RZ ;  /* 0x000000180f0c7225 */ /* 0x000fe200078e00ff */
[----:B------:R-:W-:-:S03]  /*fa40*/  IADD3.X R17, RZ, RZ, R14, P3, P2 ;  /* 0x000000ffff117210 */ /* 0x000fc60001fe440e */
[----:B------:R-:W-:Y:S01]  /*fa50*/  IMAD R14, R15, R25, R13 ;  /* 0x000000190f0e7224 */ /* 0x000fe200078e020d */
[----:B------:R-:W-:-:S03]  /*fa60*/  IADD3 R13, P1, RZ, -R12, RZ ;  /* 0x8000000cff0d7210 */ /* 0x000fc60007f3e0ff */
[----:B------:R-:W-:Y:S02]  /*fa70*/  IMAD R12, R17, R24, R14 ;  /* 0x00000018110c7224 */ /* 0x000fe400078e020e */
[----:B------:R-:W-:-:S04]  /*fa80*/  IMAD.HI.U32 R14, R15, R13, RZ ;  /* 0x0000000d0f0e7227 */ /* 0x000fc800078e00ff */
[----:B------:R-:W-:-:S04]  /*fa90*/  IMAD.X R12, RZ, RZ, ~R12, P1 ;  /* 0x000000ffff0c7224 */ /* 0x000fc800008e0e0c */
[----:B------:R-:W-:-:S04]  /*faa0*/  IMAD.WIDE.U32 R14, P1, R15, R12, R14 ;  /* 0x0000000c0f0e7225 */ /* 0x000fc8000782000e */
[C---:B------:R-:W-:Y:S02]  /*fab0*/  IMAD R16, R17.reuse, R12, RZ ;  /* 0x0000000c11107224 */ /* 0x040fe400078e02ff */
[----:B------:R-:W-:-:S04]  /*fac0*/  IMAD.HI.U32 R15, P2, R17, R13, R14 ;  /* 0x0000000d110f7227 */ /* 0x000fc8000784000e */
[----:B------:R-:W-:Y:S01]  /*fad0*/  IMAD.HI.U32 R12, R17, R12, RZ ;  /* 0x0000000c110c7227 */ /* 0x000fe200078e00ff */
[----:B------:R-:W-:-:S03]  /*fae0*/  IADD3 R15, P3, R16, R15, RZ ;  /* 0x0000000f100f7210 */ /* 0x000fc60007f7e0ff */
[----:B------:R-:W-:Y:S02]  /*faf0*/  IMAD.X R17, R12, 0x1, R17, P1 ;  /* 0x000000010c117824 */ /* 0x000fe400008e0611 */
[----:B------:R-:W-:-:S03]  /*fb00*/  IMAD.HI.U32 R12, R15, UR12, RZ ;  /* 0x0000000c0f0c7c27 */ /* 0x000fc6000f8e00ff */
[----:B------:R-:W-:Y:S01]  /*fb10*/  IADD3.X R17, RZ, RZ, R17, P3, P2 ;  /* 0x000000ffff117210 */ /* 0x000fe20001fe4411 */
[----:B------:R-:W-:Y:S02]  /*fb20*/  IMAD.MOV.U32 R13, RZ, RZ, RZ ;  /* 0x000000ffff0d7224 */ /* 0x000fe400078e00ff */
[----:B------:R-:W-:-:S04]  /*fb30*/  IMAD.WIDE.U32 R12, R15, UR22, R12 ;  /* 0x000000160f0c7c25 */ /* 0x000fc8000f8e000c */
[C---:B------:R-:W-:Y:S02]  /*fb40*/  IMAD R15, R17.reuse, UR22, RZ ;  /* 0x00000016110f7c24 */ /* 0x040fe4000f8e02ff */
[----:B------:R-:W-:-:S04]  /*fb50*/  IMAD.HI.U32 R12, P1, R17, UR12, R12 ;  /* 0x0000000c110c7c27 */ /* 0x000fc8000f82000c */
[----:B------:R-:W-:Y:S01]  /*fb60*/  IMAD.HI.U32 R14, R17, UR22, RZ ;  /* 0x00000016110e7c27 */ /* 0x000fe2000f8e00ff */
[----:B------:R-:W-:-:S03]  /*fb70*/  IADD3 R15, P2, R15, R12, RZ ;  /* 0x0000000c0f0f7210 */ /* 0x000fc60007f5e0ff */
[----:B------:R-:W-:Y:S02]  /*fb80*/  IMAD.X R14, RZ, RZ, R14, P1 ;  /* 0x000000ffff0e7224 */ /* 0x000fe400008e060e */
[----:B------:R-:W-:-:S04]  /*fb90*/  IMAD.WIDE.U32 R12, R15, R24, RZ ;  /* 0x000000180f0c7225 */ /* 0x000fc800078e00ff */
[----:B------:R-:W-:Y:S01]  /*fba0*/  IMAD.X R14, RZ, RZ, R14, P2 ;  /* 0x000000ffff0e7224 */ /* 0x000fe200010e060e */
[----:B------:R-:W-:Y:S01]  /*fbb0*/  IADD3 R18, P2, -R12, UR12, RZ ;  /* 0x0000000c0c127c10 */ /* 0x000fe2000ff5e1ff */
[C---:B------:R-:W-:Y:S02]  /*fbc0*/  IMAD R13, R15.reuse, R25, R13 ;  /* 0x000000190f0d7224 */ /* 0x040fe400078e020d */
[----:B------:R-:W-:Y:S01]  /*fbd0*/  VIADD R12, R15, 0x1 ;  /* 0x000000010f0c7836 */ /* 0x000fe20000000000 */
[-C--:B------:R-:W-:Y:S01]  /*fbe0*/  ISETP.GE.U32.AND P1, PT, R18, R24.reuse, PT ;  /* 0x000000181200720c */ /* 0x080fe20003f26070 */
[----:B------:R-:W-:-:S05]  /*fbf0*/  IMAD R13, R14, R24, R13 ;  /* 0x000000180e0d7224 */ /* 0x000fca00078e020d */
[----:B------:R-:W-:Y:S02]  /*fc00*/  IADD3.X R17, ~R13, UR22, RZ, P2, !PT ;  /* 0x000000160d117c10 */ /* 0x000fe400097fe5ff */
[----:B------:R-:W-:Y:S02]  /*fc10*/  IADD3 R13, P2, -R24, R18, RZ ;  /* 0x00000012180d7210 */ /* 0x000fe40007f5e1ff */
[----:B------:R-:W-:-:S03]  /*fc20*/  ISETP.GE.U32.AND.EX P1, PT, R17, R25, PT, P1 ;  /* 0x000000191100720c */ /* 0x000fc60003f26110 */
[----:B------:R-:W-:Y:S01]  /*fc30*/  IMAD.X R16, R17, 0x1, ~R25, P2 ;  /* 0x0000000111107824 */ /* 0x000fe200010e0e19 */
[----:B------:R-:W-:Y:S02]  /*fc40*/  SEL R13, R13, R18, P1 ;  /* 0x000000120d0d7207 */ /* 0x000fe40000800000 */
[----:B------:R-:W-:Y:S01]  /*fc50*/  SEL R15, R12, R15, P1 ;  /* 0x0000000f0c0f7207 */ /* 0x000fe20000800000 */
[----:B------:R-:W-:Y:S01]  /*fc60*/  IMAD.MOV.U32 R12, RZ, RZ, R0 ;  /* 0x000000ffff0c7224 */ /* 0x000fe200078e0000 */
[----:B------:R-:W-:Y:S02]  /*fc70*/  SEL R16, R16, R17, P1 ;  /* 0x0000001110107207 */ /* 0x000fe40000800000 */
[----:B------:R-:W-:Y:S01]  /*fc80*/  ISETP.GE.U32.AND P1, PT, R13, R24, PT ;  /* 0x000000180d00720c */ /* 0x000fe20003f26070 */
[----:B------:R-:W-:Y:S01]  /*fc90*/  VIADD R14, R15, 0x1 ;  /* 0x000000010f0e7836 */ /* 0x000fe20000000000 */
[----:B------:R-:W-:Y:S01]  /*fca0*/  ISETP.NE.U32.AND P2, PT, R24, RZ, PT ;  /* 0x000000ff1800720c */ /* 0x000fe20003f45070 */
[----:B------:R-:W-:Y:S01]  /*fcb0*/  IMAD.MOV.U32 R13, RZ, RZ, 0x0 ;  /* 0x00000000ff0d7424 */ /* 0x000fe200078e00ff */
[----:B------:R-:W-:-:S02]  /*fcc0*/  ISETP.GE.U32.AND.EX P1, PT, R16, R25, PT, P1 ;  /* 0x000000191000720c */ /* 0x000fc40003f26110 */
[----:B------:R-:W-:Y:S02]  /*fcd0*/  ISETP.NE.AND.EX P2, PT, R25, RZ, PT, P2 ;  /* 0x000000ff1900720c */ /* 0x000fe40003f45320 */
[----:B------:R-:W-:-:S04]  /*fce0*/  SEL R14, R14, R15, P1 ;  /* 0x0000000f0e0e7207 */ /* 0x000fc80000800000 */
[----:B------:R-:W-:Y:S01]  /*fcf0*/  SEL R14, R14, 0xffffffff, P2 ;  /* 0xffffffff0e0e7807 */ /* 0x000fe20001000000 */
[----:B------:R-:W-:Y:S06]  /*fd00*/  RET.REL.NODEC R12 `(_ZN7cutlass13device_kernelINS_4gemm6kernel13GemmUniversalINS1_17GroupProblemShapeIN4cute5tupleIJiiiEEEEENS1_10collective13CollectiveMmaINS1_48MainloopSm90ArrayTmaGmmaWarpSpecializedBlockwiseILi6ENS6_IJNS5_1CILi1EEENSC_ILi2EEESD_EEENS1_55KernelPtrArrayTmaWarpSpecializedCooperativeFP8BlockwiseEEENS6_IJNSC_ILi128EEESI_SI_EEENS_12float_e4m3_tENS6_IJPNS6_IJlSD_NSC_ILi0EEEEEEPNS5_6LayoutINS6_IJNS6_IJSD_iEEENS6_IJSI_iEEEiEEENS6_IJNS6_IJSL_SD_EEENS6_IJSL_iEEEiEEEEEEEESK_NS6_IJSN_PNSO_INS6_IJSQ_SQ_iEEESU_EEEEENS5_8TiledMMAINS5_8MMA_AtomIJNS5_4SM904GMMA31MMA_64x128x32_F32E4M3E4M3_SS_TNILNS15_7ScaleInE1ELS17_1EEEEEENSO_INS6_IJSE_SD_SD_EEENS6_IJSD_SL_SL_EEEEENS6_IJNS5_10UnderscoreES1D_S1D_EEEEENS5_23SM90_TMA_LOAD_MULTICASTENS5_14ComposedLayoutINS5_7SwizzleILi3ELi4ELi3EEENS5_18smem_ptr_flag_bitsILi8EEENSO_INS6_IJNSC_ILi8EEESI_EEENS6_IJSI_SD_EEEEEEEvNS5_8identityENS5_13SM90_TMA_LOADES1Q_vS1R_EENS_8epilogue10collective18CollectiveEpilogueINS1U_30Sm90PtrArrayTmaWarpSpecializedILi4ELi2ELi16ELb0ELb0ELi2EEEJSJ_NS6_IJSI_NSC_ILi32EEEEEESK_PNS6_IJSD_lSL_EEESK_S22_NS1U_6fusion15FusionCallbacksIS1Y_NS23_17LinearCombinationISK_fSK_fLNS_15FloatRoundStyleE2EEESJ_S20_JEEES1S_NS1H_IS1J_S1L_NSO_INS6_IJSI_S1M_EEENS6_IJSD_SI_EEEEEEENS5_39AutoVectorizingCopyWithAssumedAlignmentILi128EEENS5_14SM90_TMA_STOREES2C_S2E_NS5_9Copy_AtomIJNS5_17SM90_U32x4_STSM_NENS_6half_tEEEEvEEEvvEEEEvNT_6ParamsE) ;  /* 0xffffff000cbc7950 */ /* 0x000fec0003c3ffff */
.L_x_249:
[----:B------:R-:W-:Y:S02]  /*fd10*/  UMOV UR44, UR36 ;  /* 0x00000024002c7c82 */ /* 0x000fe40008000000 */
[----:B------:R-:W1:Y:S08]  /*fd20*/  I2F.U64.RP R6, UR44 ;  /* 0x0000002c00067d12 */ /* 0x000e700008309000 */
[----:B-1----:R-:W1:Y:S02]  /*fd30*/  MUFU.RCP R6, R6 ;  /* 0x0000000600067308 */ /* 0x002e640000001000 */
[----:B-1----:R-:W-:-:S06]  /*fd40*/  VIADD R2, R6, 0x1ffffffe ;  /* 0x1ffffffe06027836 */ /* 0x002fcc0000000000 */
[----:B------:R-:W1:Y:S02]  /*fd50*/  F2I.U64.TRUNC R2, R2 ;  /* 0x0000000200027311 */ /* 0x000e64000020d800 */
[----:B-1----:R-:W-:Y:S01]  /*fd60*/  R2UR UR12, R2 ;  /* 0x00000000020c72ca */ /* 0x002fe200000e0000 */
[----:B------:R-:W-:Y:S01]  /*fd70*/  IMAD.MOV.U32 R2, RZ, RZ, R0 ;  /* 0x000000ffff027224 */ /* 0x000fe200078e0000 */
[----:B------:R-:W-:Y:S01]  /*fd80*/  R2UR UR13, R3 ;  /* 0x00000000030d72ca */ /* 0x000fe200000e0000 */
[----:B------:R-:W-:-:S10]  /*fd90*/  IMAD.MOV.U32 R3, RZ, RZ, 0x0 ;  /* 0x00000000ff037424 */ /* 0x000fd400078e00ff */
[----:B------:R-:W-:-:S04]  /*fda0*/  UIMAD.WIDE.U32 UR14, UR12, UR36, URZ ;  /* 0x000000240c0e72a5 */ /* 0x000fc8000f8e003f */
[----:B------:R-:W-:Y:S02]  /*fdb0*/  UIMAD UR15, UR12, UR45, UR15 ;  /* 0x0000002d0c0f72a4 */ /* 0x000fe4000f8e020f */
[----:B------:R-:W-:Y:S02]  /*fdc0*/  UIADD3 UR44, UP1, URZ, -UR14, URZ ;  /* 0x8000000e3f2c7290 */ /* 0x000fe4000ff3e03f */
[----:B------:R-:W-:Y:S02]  /*fdd0*/  UIMAD UR16, UR13, UR36, UR15 ;  /* 0x000000240d1072a4 */ /* 0x000fe4000f8e020f */
[----:B------:R-:W-:Y:S02]  /*fde0*/  UIMAD.WIDE.U32 UR14, UR12, UR44, URZ ;  /* 0x0000002c0c0e72a5 */ /* 0x000fe4000f8e003f */
[----:B------:R-:W-:-:S05]  /*fdf0*/  UIADD3.X UR46, URZ, ~UR16, URZ, UP1, !UPT ;  /* 0x800000103f2e7290 */ /* 0x000fca0008ffe43f */
[----:B------:R-:W-:Y:S01]  /*fe00*/  UMOV UR14, UR15 ;  /* 0x0000000f000e7c82 */ /* 0x000fe20008000000 */
[----:B------:R-:W-:Y:S02]  /*fe10*/  UMOV UR15, UR12 ;  /* 0x0000000c000f7c82 */ /* 0x000fe40008000000 */
[----:B------:R-:W-:Y:S02]  /*fe20*/  UIMAD.WIDE.U32 UR16, UP1, UR12, UR46, UR14 ;  /* 0x0000002e0c1072a5 */ /* 0x000fe4000f82000e */
[----:B------:R-:W-:Y:S02]  /*fe30*/  UIMAD.WIDE.U32 UR14, UR13, UR46, URZ ;  /* 0x0000002e0d0e72a5 */ /* 0x000fe4000f8e003f */
[----:B------:R-:W-:Y:S02]  /*fe40*/  UIMAD.WIDE.U32 UR16, UP2, UR13, UR44, UR16 ;  /* 0x0000002c0d1072a5 */ /* 0x000fe4000f840010 */
[----:B------:R-:W-:Y:S02]  /*fe50*/  UIMAD UR46, UR13, UR46, URZ ;  /* 0x0000002e0d2e72a4 */ /* 0x000fe4000f8e023f */
[----:B------:R-:W-:-:S02]  /*fe60*/  UIADD3.X UR44, UR15, UR13, URZ, UP1, !UPT ;  /* 0x0000000d0f2c7290 */ /* 0x000fc40008ffe43f */
[----:B------:R-:W-:-:S04]  /*fe70*/  UIADD3 UR17, UP4, UR46, UR17, URZ ;  /* 0x000000112e117290 */ /* 0x000fc8000ff9e03f */
[----:B------:R-:W-:Y:S02]  /*fe80*/  UIMAD.WIDE.U32 UR12, UR17, UR36, URZ ;  /* 0x00000024110c72a5 */ /* 0x000fe4000f8e003f */
[----:B------:R-:W-:Y:S02]  /*fe90*/  UIADD3.X UR44, URZ, URZ, UR44, UP4, UP2 ;  /* 0x0000003f3f2c7290 */ /* 0x000fe4000a7e442c */
[----:B------:R-:W-:Y:S02]  /*fea0*/  UIMAD UR13, UR17, UR45, UR13 ;  /* 0x0000002d110d72a4 */ /* 0x000fe4000f8e020d */
[----:B------:R-:W-:Y:S02]  /*feb0*/  UIADD3 UR46, UP1, URZ, -UR12, URZ ;  /* 0x8000000c3f2e7290 */ /* 0x000fe4000ff3e03f */
[----:B------:R-:W-:Y:S02]  /*fec0*/  UIMAD UR14, UR44, UR36, UR13 ;  /* 0x000000242c0e72a4 */ /* 0x000fe4000f8e020d */
[----:B------:R-:W-:-:S02]  /*fed0*/  UIMAD.WIDE.U32 UR12, UR17, UR46, URZ ;  /* 0x0000002e110c72a5 */ /* 0x000fc4000f8e003f */
[----:B------:R-:W-:-:S05]  /*fee0*/  UIADD3.X UR47, URZ, ~UR14, URZ, UP1, !UPT ;  /* 0x8000000e3f2f7290 */ /* 0x000fca0008ffe43f */
[----:B------:R-:W-:Y:S01]  /*fef0*/  UMOV UR16, UR13 ;  /* 0x0000000d00107c82 */ /* 0x000fe20008000000 */
[----:B------:R-:W-:Y:S02]  /*ff00*/  UIMAD.WIDE.U32 UR12, UR44, UR47, URZ ;  /* 0x0000002f2c0c72a5 */ /* 0x000fe4000f8e003f */
[----:B------:R-:W-:Y:S02]  /*ff10*/  UIMAD.WIDE.U32 UR14, UP1, UR17, UR47, UR16 ;  /* 0x0000002f110e72a5 */ /* 0x000fe4000f820010 */
[----:B------:R-:W-:Y:S02]  /*ff20*/  UIMAD UR16, UR44, UR47, URZ ;  /* 0x0000002f2c1072a4 */ /* 0x000fe4000f8e023f */
[----:B------:R-:W-:Y:S02]  /*ff30*/  UIMAD.WIDE.U32 UR14, UP2, UR44, UR46, UR14 ;  /* 0x0000002e2c0e72a5 */ /* 0x000fe4000f84000e */
[----:B------:R-:W-:Y:S02]  /*ff40*/  UIADD3.X UR44, UR13, UR44, URZ, UP1, !UPT ;  /* 0x0000002c0d2c7290 */ /* 0x000fe40008ffe43f */
[----:B------:R-:W-:Y:S01]  /*ff50*/  UIADD3 UR16, UP4, UR16, UR15, URZ ;  /* 0x0000000f10107290 */ /* 0x000fe2000ff9e03f */
[----:B------:R-:W-:-:S03]  /*ff60*/  UMOV UR13, URZ ;  /* 0x0000003f000d7c82 */ /* 0x000fc60008000000 */
[----:B------:R-:W-:Y:S02]  /*ff70*/  UIMAD.WIDE.U32 UR14, UR16, UR37, URZ ;  /* 0x00000025100e72a5 */ /* 0x000fe4000f8e003f */
[----:B------:R-:W-:-:S05]  /*ff80*/  UIADD3.X UR44, URZ, URZ, UR44, UP4, UP2 ;  /* 0x0000003f3f2c7290 */ /* 0x000fca000a7e442c */
[----:B------:R-:W-:Y:S01]  /*ff90*/  UMOV UR12, UR15 ;  /* 0x0000000f000c7c82 */ /* 0x000fe20008000000 */
[----:B------:R-:W-:Y:S02]  /*ffa0*/  UIMAD.WIDE.U32 UR14, UR44, UR43, URZ ;  /* 0x0000002b2c0e72a5 */ /* 0x000fe4000f8e003f */
[----:B------:R-:W-:Y:S02]  /*ffb0*/  UIMAD.WIDE.U32 UR12, UR16, UR43, UR12 ;  /* 0x0000002b100c72a5 */ /* 0x000fe4000f8e000c */
[----:B------:R-:W-:Y:S02]  /*ffc0*/  UIMAD UR16, UR44, UR43, URZ ;  /* 0x0000002b2c1072a4 */ /* 0x000fe4000f8e023f */
[----:B------:R-:W-:-:S04]  /*ffd0*/  UIMAD.WIDE.U32 UR12, UP1, UR44, UR37, UR12 ;  /* 0x000000252c0c72a5 */ /* 0x000fc8000f82000c */
[----:B------:R-:W-:Y:S02]  /*ffe0*/  UIADD3 UR16, UP2, UR16, UR13, URZ ;  /* 0x0000000d10107290 */ /* 0x000fe4000ff5e03f */
[----:B------:R-:W-:Y:S02]  /*fff0*/  UIADD3.X UR14, UR15, URZ, URZ, UP1, !UPT ;  /* 0x0000003f0f0e7290 */ /* 0x000fe40008ffe43f */
[----:B------:R-:W-:Y:S02]  /*10000*/  UIMAD.WIDE.U32 UR12, UR16, UR36, URZ ;  /* 0x00000024100c72a5 */ /* 0x000fe4000f8e003f */
[----:B------:R-:W-:Y:S02]  /*10010*/  UIADD3.X UR14, URZ, UR14, URZ, UP2, !UPT ;  /* 0x0000000e3f0e7290 */ /* 0x000fe400097fe43f */
[----:B------:R-:W-:Y:S02]  /*10020*/  UIMAD UR13, UR16, UR45, UR13 ;  /* 0x0000002d100d72a4 */ /* 0x000fe4000f8e020d */
[----:B------:R-:W-:-:S02]  /*10030*/  UIADD3 UR15, UP2, -UR12, UR37, URZ ;  /* 0x000000250c0f7290 */ /* 0x000fc4000ff5e13f */
[----:B------:R-:W-:Y:S02]  /*10040*/  UIMAD UR13, UR14, UR36, UR13 ;  /* 0x000000240e0d72a4 */ /* 0x000fe4000f8e020d */
[----:B------:R-:W-:Y:S02]  /*10050*/  UISETP.GE.U32.AND UP1, UPT, UR15, UR36, UPT ;  /* 0x000000240f00728c */ /* 0x000fe4000bf26070 */
[----:B------:R-:W-:Y:S02]  /*10060*/  UIADD3.X UR43, ~UR13, UR43, URZ, UP2, !UPT ;  /* 0x0000002b0d2b7290 */ /* 0x000fe400097fe53f */
[----:B------:R-:W-:Y:S02]  /*10070*/  UIADD3 UR13, UP2, -UR36, UR15, URZ ;  /* 0x0000000f240d7290 */ /* 0x000fe4000ff5e13f */
[----:B------:R-:W-:Y:S02]  /*10080*/  UISETP.GE.U32.AND.EX UP1, UPT, UR43, UR45, UPT, UP1 ;  /* 0x0000002d2b00728c */ /* 0x000fe4000bf26110 */
[----:B------:R-:W-:-:S02]  /*10090*/  UIADD3 UR12, UR16, 0x1, URZ ;  /* 0x00000001100c7890 */ /* 0x000fc4000fffe03f */
[----:B------:R-:W-:Y:S02]  /*100a0*/  UIADD3.X UR14, ~UR45, UR43, URZ, UP2, !UPT ;  /* 0x0000002b2d0e7290 */ /* 0x000fe400097fe53f */
[----:B------:R-:W-:Y:S02]  /*100b0*/  USEL UR13, UR13, UR15, UP1 ;  /* 0x0000000f0d0d7287 */ /* 0x000fe40008800000 */
[----:B------:R-:W-:Y:S02]  /*100c0*/  USEL UR14, UR14, UR43, UP1 ;  /* 0x0000002b0e0e7287 */ /* 0x000fe40008800000 */
[----:B------:R-:W-:Y:S02]  /*100d0*/  USEL UR16, UR12, UR16, UP1 ;  /* 0x000000100c107287 */ /* 0x000fe40008800000 */
[----:B------:R-:W-:Y:S02]  /*100e0*/  UISETP.GE.U32.AND UP1, UPT, UR13, UR36, UPT ;  /* 0x000000240d00728c */ /* 0x000fe4000bf26070 */
[----:B------:R-:W-:-:S02]  /*100f0*/  UISETP.NE.U32.AND UP2, UPT, UR36, URZ, UPT ;  /* 0x0000003f2400728c */ /* 0x000fc4000bf45070 */
[----:B------:R-:W-:Y:S02]  /*10100*/  UIADD3 UR12, UR16, 0x1, URZ ;  /* 0x00000001100c7890 */ /* 0x000fe4000fffe03f */
[----:B------:R-:W-:Y:S02]  /*10110*/  UISETP.GE.U32.AND.EX UP1, UPT, UR14, UR45, UPT, UP1 ;  /* 0x0000002d0e00728c */ /* 0x000fe4000bf26110 */
[----:B------:R-:W-:Y:S02]  /*10120*/  UISETP.NE.AND.EX UP2, UPT, UR45, URZ, UPT, UP2 ;  /* 0x0000003f2d00728c */ /* 0x000fe4000bf45320 */
[----:B------:R-:W-:-:S04]  /*10130*/  USEL UR12, UR12, UR16, UP1 ;  /* 0x000000100c0c7287 */ /* 0x000fc80008800000 */
[----:B------:R-:W-:Y:S01]  /*10140*/  USEL UR13, UR12, 0xffffffff, UP2 ;  /* 0xffffffff0c0d7887 */ /* 0x000fe20009000000 */
[----:B------:R-:W-:Y:S11]  /*10150*/  RET.REL.NODEC R2 `(_ZN7cutlass13device_kernelINS_4gemm6kernel13GemmUniversalINS1_17GroupProblemShapeIN4cute5tupleIJiiiEEEEENS1_10collective13CollectiveMmaINS1_48MainloopSm90ArrayTmaGmmaWarpSpecializedBlockwiseILi6ENS6_IJNS5_1CILi1EEENSC_ILi2EEESD_EEENS1_55KernelPtrArrayTmaWarpSpecializedCooperativeFP8BlockwiseEEENS6_IJNSC_ILi128EEESI_SI_EEENS_12float_e4m3_tENS6_IJPNS6_IJlSD_NSC_ILi0EEEEEEPNS5_6LayoutINS6_IJNS6_IJSD_iEEENS6_IJSI_iEEEiEEENS6_IJNS6_IJSL_SD_EEENS6_IJSL_iEEEiEEEEEEEESK_NS6_IJSN_PNSO_INS6_IJSQ_SQ_iEEESU_EEEEENS5_8TiledMMAINS5_8MMA_AtomIJNS5_4SM904GMMA31MMA_64x128x32_F32E4M3E4M3_SS_TNILNS15_7ScaleInE1ELS17_1EEEEEENSO_INS6_IJSE_SD_SD_EEENS6_IJSD_SL_SL_EEEEENS6_IJNS5_10UnderscoreES1D_S1D_EEEEENS5_23SM90_TMA_LOAD_MULTICASTENS5_14ComposedLayoutINS5_7SwizzleILi3ELi4ELi3EEENS5_18smem_ptr_flag_bitsILi8EEENSO_INS6_IJNSC_ILi8EEESI_EEENS6_IJSI_SD_EEEEEEEvNS5_8identityENS5_13SM90_TMA_LOADES1Q_vS1R_EENS_8epilogue10collective18CollectiveEpilogueINS1U_30Sm90PtrArrayTmaWarpSpecializedILi4ELi2ELi16ELb0ELb0ELi2EEEJSJ_NS6_IJSI_NSC_ILi32EEEEEESK_PNS6_IJSD_lSL_EEESK_S22_NS1U_6fusion15FusionCallbacksIS1Y_NS23_17LinearCombinationISK_fSK_fLNS_15FloatRoundStyleE2EEESJ_S20_JEEES1S_NS1H_IS1J_S1L_NSO_INS6_IJSI_S1M_EEENS6_IJSD_SI_EEEEEEENS5_39AutoVectorizingCopyWithAssumedAlignmentILi128EEENS5_14SM90_TMA_STOREES2C_S2E_NS5_9Copy_AtomIJNS5_17SM90_U32x4_STSM_NENS_6half_tEEEEvEEEvvEEEEvNT_6ParamsE) ;  /* 0xfffffefc02a87950 */ /* 0x000ff60003c3ffff */
.L_x_319:
        /* <DEDUP_REMOVED lines=10> */
.L_x_320:


//--------------------- .nv.global.init           --------------------------
	.section	.nv.global.init,"aw",@progbits
	.align	4
.nv.global.init:
	.type		mrg32k3aM1SubSeq,@object
	.size		mrg32k3aM1SubSeq,(mrg32k3aM2SubSeq - mrg32k3aM1SubSeq)
mrg32k3aM1SubSeq:
        /*0000*/ 	.byte	0x0b, 0xcc, 0xee, 0x04, 0x73, 0x29, 0x8b, 0x6f, 0xf6, 0x53, 0x03, 0xf6, 0x23, 0xf6, 0xea, 0xda
        /* <DEDUP_REMOVED lines=125> */
	.type		mrg32k3aM2SubSeq,@object
	.size		mrg32k3aM2SubSeq,(mrg32k3aM1 - mrg32k3aM2SubSeq)
mrg32k3aM2SubSeq:
        /* <DEDUP_REMOVED lines=126> */
	.type		mrg32k3aM1,@object
	.size		mrg32k3aM1,(mrg32k3aM1Seq - mrg32k3aM1)
mrg32k3aM1:
        /* <DEDUP_REMOVED lines=144> */
	.type		mrg32k3aM1Seq,@object
	.size		mrg32k3aM1Seq,(mrg32k3aM2 - mrg32k3aM1Seq)
mrg32k3aM1Seq:
        /* <DEDUP_REMOVED lines=144> */
	.type		mrg32k3aM2,@object
	.size		mrg32k3aM2,(mrg32k3aM2Seq - mrg32k3aM2)
mrg32k3aM2:
        /* <DEDUP_REMOVED lines=144> */
	.type		mrg32k3aM2Seq,@object
	.size		mrg32k3aM2Seq,(precalc_xorwow_matrix - mrg32k3aM2Seq)
mrg32k3aM2Seq:
        /* <DEDUP_REMOVED lines=144> */
	.type		precalc_xorwow_matrix,@object
	.size		precalc_xorwow_matrix,(precalc_xorwow_offset_matrix - precalc_xorwow_matrix)
precalc_xorwow_matrix:
        /* <DEDUP_REMOVED lines=6400> */
	.type		precalc_xorwow_offset_matrix,@object
	.size		precalc_xorwow_offset_matrix,($str$36 - precalc_xorwow_offset_matrix)
precalc_xorwow_offset_matrix:
        /* <DEDUP_REMOVED lines=6400> */
	.type		$str$36,@object
	.size		$str$36,($str$37 - $str$36)
$str$36:
        /*353c0*/ 	.byte	0x28, 0x61, 0x64, 0x64, 0x72, 0x65, 0x73, 0x73, 0x20, 0x26, 0x20, 0x6d, 0x61, 0x73, 0x6b, 0x29
        /*353d0*/ 	.byte	0x20, 0x3d, 0x3d, 0x20, 0x30, 0x00
	.type		$str$37,@object
	.size		$str$37,(__unnamed_1 - $str$37)
$str$37:
        /*353d6*/ 	.byte	0x2f, 0x74, 0x6d, 0x70, 0x2f, 0x63, 0x75, 0x74, 0x6c, 0x61, 0x73, 0x73, 0x5f, 0x73, 0x77, 0x65
        /*353e6*/ 	.byte	0x65, 0x70, 0x5f, 0x73, 0x72, 0x63, 0x2f, 0x69, 0x6e, 0x63, 0x6c, 0x75, 0x64, 0x65, 0x2f, 0x63
        /*353f6*/ 	.byte	0x75, 0x74, 0x65, 0x2f, 0x70, 0x6f, 0x69, 0x6e, 0x74, 0x65, 0x72, 0x5f, 0x66, 0x6c, 0x61, 0x67
        /*35406*/ 	.byte	0x67, 0x65, 0x64, 0x2e, 0x68, 0x70, 0x70, 0x00
	.type		__unnamed_1,@object
	.size		__unnamed_1,(__unnamed_2 - __unnamed_1)
__unnamed_1:
        /* <DEDUP_REMOVED lines=29> */
	.type		__unnamed_2,@object
	.size		__unnamed_2,(.L_10 - __unnamed_2)
__unnamed_2:
        /* <DEDUP_REMOVED lines=29> */
.L_10:


//--------------------- .nv.shared._ZN7cutlass9reference6device6kernel12BlockForEachIfNS1_6detail17RandomUniformFuncIfEEEEvPT_mNT0_6ParamsE --------------------------
	.section	.nv.shared._ZN7cutlass9reference6device6kernel12BlockForEachIfNS1_6detail17RandomUniformFuncIfEEEEvPT_mNT0_6ParamsE,"aw",@nobits
	.sectionflags	@""
	.align	16
	.zero		1024


//--------------------- .nv.shared.reserved.0     --------------------------
	.section	.nv.shared.reserved.0,"aw",@nobits
	.weak		__nv_reservedSMEM_offset_0_alias
	.size		__nv_reservedSMEM_offset_0_alias, 0, 0
	.other		__nv_reservedSMEM_offset_0_alias,@"STO_CUDA_RESERVED_SHARED STV_DEFAULT"
__nv_reservedSMEM_offset_0_alias:
	.zero		0


//--------------------- .nv.global                --------------------------
	.section	.nv.global,"aw",@nobits
.nv.global:
	.type		_ZN34_INTERNAL_1380c694_4_k_cu_2e96a8c24cute1_E,@object
	.size		_ZN34_INTERNAL_1380c694_4_k_cu_2e96a8c24cute1_E,(_ZN34_INTERNAL_1380c694_4_k_cu_2e96a8c24cuda3std3__45__cpo6cbeginE - _ZN34_INTERNAL_1380c694_4_k_cu_2e96a8c24cute1_E)
_ZN34_INTERNAL_1380c694_4_k_cu_2e96a8c24cute1_E:
	.zero		1
	.type		_ZN34_INTERNAL_1380c694_4_k_cu_2e96a8c24cuda3std3__45__cpo6cbeginE,@object
	.size		_ZN34_INTERNAL_1380c694_4_k_cu_2e96a8c24cuda3std3__45__cpo6cbeginE,(_ZN34_INTERNAL_1380c694_4_k_cu_2e96a8c24cuda3std3__48in_placeE - _ZN34_INTERNAL_1380c694_4_k_cu_2e96a8c24cuda3std3__45__cpo6cbeginE)
_ZN34_INTERNAL_1380c694_4_k_cu_2e96a8c24cuda3std3__45__cpo6cbeginE:
	.zero		1
	.type		_ZN34_INTERNAL_1380c694_4_k_cu_2e96a8c24cuda3std3__48in_placeE,@object
	.size		_ZN34_INTERNAL_1380c694_4_k_cu_2e96a8c24cuda3std3__48in_placeE,(_ZN34_INTERNAL_1380c694_4_k_cu_2e96a8c24cuda3std6ranges3__45__cpo9iter_moveE - _ZN34_INTERNAL_1380c694_4_k_cu_2e96a8c24cuda3std3__48in_placeE)
_ZN34_INTERNAL_1380c694_4_k_cu_2e96a8c24cuda3std3__48in_placeE:
	.zero		1
	.type		_ZN34_INTERNAL_1380c694_4_k_cu_2e96a8c24cuda3std6ranges3__45__cpo9iter_moveE,@object
	.size		_ZN34_INTERNAL_1380c694_4_k_cu_2e96a8c24cuda3std6ranges3__45__cpo9iter_moveE,(_ZN34_INTERNAL_1380c694_4_k_cu_2e96a8c24cuda3std3__45__cpo5beginE - _ZN34_INTERNAL_1380c694_4_k_cu_2e96a8c24cuda3std6ranges3__45__cpo9iter_moveE)
_ZN34_INTERNAL_1380c694_4_k_cu_2e96a8c24cuda3std6ranges3__45__cpo9iter_moveE:
	.zero		1
	.type		_ZN34_INTERNAL_1380c694_4_k_cu_2e96a8c24cuda3std3__45__cpo5beginE,@object
	.size		_ZN34_INTERNAL_1380c694_4_k_cu_2e96a8c24cuda3std3__45__cpo5beginE,(_ZN34_INTERNAL_1380c694_4_k_cu_2e96a8c24cuda3std3__436_GLOBAL__N__1380c694_4_k_cu_2e96a8c26ignoreE - _ZN34_INTERNAL_1380c694_4_k_cu_2e96a8c24cuda3std3__45__cpo5beginE)
_ZN34_INTERNAL_1380c694_4_k_cu_2e96a8c24cuda3std3__45__cpo5beginE:
	.zero		1
	.type		_ZN34_INTERNAL_1380c694_4_k_cu_2e96a8c24cuda3std3__436_GLOBAL__N__1380c694_4_k_cu_2e96a8c26ignoreE,@object
	.size		_ZN34_INTERNAL_1380c694_4_k_cu_2e96a8c24cuda3std3__436_GLOBAL__N__1380c694_4_k_cu_2e96a8c26ignoreE,(_ZN34_INTERNAL_1380c694_4_k_cu_2e96a8c24cute7productE - _ZN34_INTERNAL_1380c694_4_k_cu_2e96a8c24cuda3std3__436_GLOBAL__N__1380c694_4_k_cu_2e96a8c26ignoreE)
_ZN34_INTERNAL_1380c694_4_k_cu_2e96a8c24cuda3std3__436_GLOBAL__N__1380c694_4_k_cu_2e96a8c26ignoreE:
	.zero		1
	.type		_ZN34_INTERNAL_1380c694_4_k_cu_2e96a8c24cute7productE,@object
	.size		_ZN34_INTERNAL_1380c694_4_k_cu_2e96a8c24cute7productE,(_ZN34_INTERNAL_1380c694_4_k_cu_2e96a8c24cuda3std3__45__cpo3endE - _ZN34_INTERNAL_1380c694_4_k_cu_2e96a8c24cute7productE)
_ZN34_INTERNAL_1380c694_4_k_cu_2e96a8c24cute7productE:
	.zero		1
	.type		_ZN34_INTERNAL_1380c694_4_k_cu_2e96a8c24cuda3std3__45__cpo3endE,@object
	.size		_ZN34_INTERNAL_1380c694_4_k_cu_2e96a8c24cuda3std3__45__cpo3endE,(_ZN34_INTERNAL_1380c694_4_k_cu_2e96a8c24cuda3std3__419piecewise_constructE - _ZN34_INTERNAL_1380c694_4_k_cu_2e96a8c24cuda3std3__45__cpo3endE)
_ZN34_INTERNAL_1380c694_4_k_cu_2e96a8c24cuda3std3__45__cpo3endE:
	.zero		1
	.type		_ZN34_INTERNAL_1380c694_4_k_cu_2e96a8c24cuda3std3__419piecewise_constructE,@object
	.size		_ZN34_INTERNAL_1380c694_4_k_cu_2e96a8c24cuda3std3__419piecewise_constructE,(_ZN34_INTERNAL_1380c694_4_k_cu_2e96a8c24cuda3std3__45__cpo4cendE - _ZN34_INTERNAL_1380c694_4_k_cu_2e96a8c24cuda3std3__419piecewise_constructE)
_ZN34_INTERNAL_1380c694_4_k_cu_2e96a8c24cuda3std3__419piecewise_constructE:
	.zero		1
	.type		_ZN34_INTERNAL_1380c694_4_k_cu_2e96a8c24cuda3std3__45__cpo4cendE,@object
	.size		_ZN34_INTERNAL_1380c694_4_k_cu_2e96a8c24cuda3std3__45__cpo4cendE,(_ZN34_INTERNAL_1380c694_4_k_cu_2e96a8c24cuda3std6ranges3__45__cpo4swapE - _ZN34_INTERNAL_1380c694_4_k_cu_2e96a8c24cuda3std3__45__cpo4cendE)
_ZN34_INTERNAL_1380c694_4_k_cu_2e96a8c24cuda3std3__45__cpo4cendE:
	.zero		1
	.type		_ZN34_INTERNAL_1380c694_4_k_cu_2e96a8c24cuda3std6ranges3__45__cpo4swapE,@object
	.size		_ZN34_INTERNAL_1380c694_4_k_cu_2e96a8c24cuda3std6ranges3__45__cpo4swapE,(.L_18 - _ZN34_INTERNAL_1380c694_4_k_cu_2e96a8c24cuda3std6ranges3__45__cpo4swapE)
_ZN34_INTERNAL_1380c694_4_k_cu_2e96a8c24cuda3std6ranges3__45__cpo4swapE:
	.zero		1
.L_18:


//--------------------- .nv.shared._ZN7cutlass9reference6device6kernel12BlockForEachINS_12float_e4m3_tENS1_6detail17RandomUniformFuncIS4_EEEEvPT_mNT0_6ParamsE --------------------------
	.section	.nv.shared._ZN7cutlass9reference6device6kernel12BlockForEachINS_12float_e4m3_tENS1_6detail17RandomUniformFuncIS4_EEEEvPT_mNT0_6ParamsE,"aw",@nobits
	.sectionflags	@""
	.align	16
	.zero		1024


//--------------------- .nv.shared._ZN7cutlass13device_kernelINS_4gemm6kernel13GemmUniversalINS1_17GroupProblemShapeIN4cute5tupleIJiiiEEEEENS1_10collective13CollectiveMmaINS1_48MainloopSm90ArrayTmaGmmaWarpSpecializedBlockwiseILi6ENS6_IJNS5_1CILi1EEENSC_ILi2EEESD_EEENS1_55KernelPtrArrayTmaWarpSpecializedCooperativeFP8BlockwiseEEENS6_IJNSC_ILi128EEESI_SI_EEENS_12float_e4m3_tENS6_IJPNS6_IJlSD_NSC_ILi0EEEEEEPNS5_6LayoutINS6_IJNS6_IJSD_iEEENS6_IJSI_iEEEiEEENS6_IJNS6_IJSL_SD_EEENS6_IJSL_iEEEiEEEEEEEESK_NS6_IJSN_PNSO_INS6_IJSQ_SQ_iEEESU_EEEEENS5_8TiledMMAINS5_8MMA_AtomIJNS5_4SM904GMMA31MMA_64x128x32_F32E4M3E4M3_SS_TNILNS15_7ScaleInE1ELS17_1EEEEEENSO_INS6_IJSE_SD_SD_EEENS6_IJSD_SL_SL_EEEEENS6_IJNS5_10UnderscoreES1D_S1D_EEEEENS5_23SM90_TMA_LOAD_MULTICASTENS5_14ComposedLayoutINS5_7SwizzleILi3ELi4ELi3EEENS5_18smem_ptr_flag_bitsILi8EEENSO_INS6_IJNSC_ILi8EEESI_EEENS6_IJSI_SD_EEEEEEEvNS5_8identityENS5_13SM90_TMA_LOADES1Q_vS1R_EENS_8epilogue10collective18CollectiveEpilogueINS1U_30Sm90PtrArrayTmaWarpSpecializedILi4ELi2ELi16ELb0ELb0ELi2EEEJSJ_NS6_IJSI_NSC_ILi32EEEEEESK_PNS6_IJSD_lSL_EEESK_S22_NS1U_6fusion15FusionCallbacksIS1Y_NS23_17LinearCombinationISK_fSK_fLNS_15FloatRoundStyleE2EEESJ_S20_JEEES1S_NS1H_IS1J_S1L_NSO_INS6_IJSI_S1M_EEENS6_IJSD_SI_EEEEEEENS5_39AutoVectorizingCopyWithAssumedAlignmentILi128EEENS5_14SM90_TMA_STOREES2C_S2E_NS5_9Copy_AtomIJNS5_17SM90_U32x4_STSM_NENS_6half_tEEEEvEEEvvEEEEvNT_6ParamsE --------------------------
	.section	.nv.shared._ZN7cutlass13device_kernelINS_4gemm6kernel13GemmUniversalINS1_17GroupProblemShapeIN4cute5tupleIJiiiEEEEENS1_10collective13CollectiveMmaINS1_48MainloopSm90ArrayTmaGmmaWarpSpecializedBlockwiseILi6ENS6_IJNS5_1CILi1EEENSC_ILi2EEESD_EEENS1_55KernelPtrArrayTmaWarpSpecializedCooperativeFP8BlockwiseEEENS6_IJNSC_ILi128EEESI_SI_EEENS_12float_e4m3_tENS6_IJPNS6_IJlSD_NSC_ILi0EEEEEEPNS5_6LayoutINS6_IJNS6_IJSD_iEEENS6_IJSI_iEEEiEEENS6_IJNS6_IJSL_SD_EEENS6_IJSL_iEEEiEEEEEEEESK_NS6_IJSN_PNSO_INS6_IJSQ_SQ_iEEESU_EEEEENS5_8TiledMMAINS5_8MMA_AtomIJNS5_4SM904GMMA31MMA_64x128x32_F32E4M3E4M3_SS_TNILNS15_7ScaleInE1ELS17_1EEEEEENSO_INS6_IJSE_SD_SD_EEENS6_IJSD_SL_SL_EEEEENS6_IJNS5_10UnderscoreES1D_S1D_EEEEENS5_23SM90_TMA_LOAD_MULTICASTENS5_14ComposedLayoutINS5_7SwizzleILi3ELi4ELi3EEENS5_18smem_ptr_flag_bitsILi8EEENSO_INS6_IJNSC_ILi8EEESI_EEENS6_IJSI_SD_EEEEEEEvNS5_8identityENS5_13SM90_TMA_LOADES1Q_vS1R_EENS_8epilogue10collective18CollectiveEpilogueINS1U_30Sm90PtrArrayTmaWarpSpecializedILi4ELi2ELi16ELb0ELb0ELi2EEEJSJ_NS6_IJSI_NSC_ILi32EEEEEESK_PNS6_IJSD_lSL_EEESK_S22_NS1U_6fusion15FusionCallbacksIS1Y_NS23_17LinearCombinationISK_fSK_fLNS_15FloatRoundStyleE2EEESJ_S20_JEEES1S_NS1H_IS1J_S1L_NSO_INS6_IJSI_S1M_EEENS6_IJSD_SI_EEEEEEENS5_39AutoVectorizingCopyWithAssumedAlignmentILi128EEENS5_14SM90_TMA_STOREES2C_S2E_NS5_9Copy_AtomIJNS5_17SM90_U32x4_STSM_NENS_6half_tEEEEvEEEvvEEEEvNT_6ParamsE,"aw",@nobits
	.sectionflags	@""
	.align	16
	.zero		1024


//--------------------- .nv.constant0._ZN7cutlass9reference6device6kernel12BlockForEachIfNS1_6detail17RandomUniformFuncIfEEEEvPT_mNT0_6ParamsE --------------------------
	.section	.nv.constant0._ZN7cutlass9reference6device6kernel12BlockForEachIfNS1_6detail17RandomUniformFuncIfEEEEvPT_mNT0_6ParamsE,"a",@progbits
	.sectionflags	@""
	.align	4
.nv.constant0._ZN7cutlass9reference6device6kernel12BlockForEachIfNS1_6detail17RandomUniformFuncIfEEEEvPT_mNT0_6ParamsE:
	.zero		592


//--------------------- .nv.constant0._ZN7cutlass9reference6device6kernel12BlockForEachINS_12float_e4m3_tENS1_6detail17RandomUniformFuncIS4_EEEEvPT_mNT0_6ParamsE --------------------------
	.section	.nv.constant0._ZN7cutlass9reference6device6kernel12BlockForEachINS_12float_e4m3_tENS1_6detail17RandomUniformFuncIS4_EEEEvPT_mNT0_6ParamsE,"a",@progbits
	.sectionflags	@""
	.align	4
.nv.constant0._ZN7cutlass9reference6device6kernel12BlockForEachINS_12float_e4m3_tENS1_6detail17RandomUniformFuncIS4_EEEEvPT_mNT0_6ParamsE:
	.zero		592


//--------------------- .nv.constant0._ZN7cutlass13device_kernelINS_4gemm6kernel13GemmUniversalINS1_17GroupProblemShapeIN4cute5tupleIJiiiEEEEENS1_10collective13CollectiveMmaINS1_48MainloopSm90ArrayTmaGmmaWarpSpecializedBlockwiseILi6ENS6_IJNS5_1CILi1EEENSC_ILi2EEESD_EEENS1_55KernelPtrArrayTmaWarpSpecializedCooperativeFP8BlockwiseEEENS6_IJNSC_ILi128EEESI_SI_EEENS_12float_e4m3_tENS6_IJPNS6_IJlSD_NSC_ILi0EEEEEEPNS5_6LayoutINS6_IJNS6_IJSD_iEEENS6_IJSI_iEEEiEEENS6_IJNS6_IJSL_SD_EEENS6_IJSL_iEEEiEEEEEEEESK_NS6_IJSN_PNSO_INS6_IJSQ_SQ_iEEESU_EEEEENS5_8TiledMMAINS5_8MMA_AtomIJNS5_4SM904GMMA31MMA_64x128x32_F32E4M3E4M3_SS_TNILNS15_7ScaleInE1ELS17_1EEEEEENSO_INS6_IJSE_SD_SD_EEENS6_IJSD_SL_SL_EEEEENS6_IJNS5_10UnderscoreES1D_S1D_EEEEENS5_23SM90_TMA_LOAD_MULTICASTENS5_14ComposedLayoutINS5_7SwizzleILi3ELi4ELi3EEENS5_18smem_ptr_flag_bitsILi8EEENSO_INS6_IJNSC_ILi8EEESI_EEENS6_IJSI_SD_EEEEEEEvNS5_8identityENS5_13SM90_TMA_LOADES1Q_vS1R_EENS_8epilogue10collective18CollectiveEpilogueINS1U_30Sm90PtrArrayTmaWarpSpecializedILi4ELi2ELi16ELb0ELb0ELi2EEEJSJ_NS6_IJSI_NSC_ILi32EEEEEESK_PNS6_IJSD_lSL_EEESK_S22_NS1U_6fusion15FusionCallbacksIS1Y_NS23_17LinearCombinationISK_fSK_fLNS_15FloatRoundStyleE2EEESJ_S20_JEEES1S_NS1H_IS1J_S1L_NSO_INS6_IJSI_S1M_EEENS6_IJSD_SI_EEEEEEENS5_39AutoVectorizingCopyWithAssumedAlignmentILi128EEENS5_14SM90_TMA_STOREES2C_S2E_NS5_9Copy_AtomIJNS5_17SM90_U32x4_STSM_NENS_6half_tEEEEvEEEvvEEEEvNT_6ParamsE --------------------------
	.section	.nv.constant0._ZN7cutlass13device_kernelINS_4gemm6kernel13GemmUniversalINS1_17GroupProblemShapeIN4cute5tupleIJiiiEEEEENS1_10collective13CollectiveMmaINS1_48MainloopSm90ArrayTmaGmmaWarpSpecializedBlockwiseILi6ENS6_IJNS5_1CILi1EEENSC_ILi2EEESD_EEENS1_55KernelPtrArrayTmaWarpSpecializedCooperativeFP8BlockwiseEEENS6_IJNSC_ILi128EEESI_SI_EEENS_12float_e4m3_tENS6_IJPNS6_IJlSD_NSC_ILi0EEEEEEPNS5_6LayoutINS6_IJNS6_IJSD_iEEENS6_IJSI_iEEEiEEENS6_IJNS6_IJSL_SD_EEENS6_IJSL_iEEEiEEEEEEEESK_NS6_IJSN_PNSO_INS6_IJSQ_SQ_iEEESU_EEEEENS5_8TiledMMAINS5_8MMA_AtomIJNS5_4SM904GMMA31MMA_64x128x32_F32E4M3E4M3_SS_TNILNS15_7ScaleInE1ELS17_1EEEEEENSO_INS6_IJSE_SD_SD_EEENS6_IJSD_SL_SL_EEEEENS6_IJNS5_10UnderscoreES1D_S1D_EEEEENS5_23SM90_TMA_LOAD_MULTICASTENS5_14ComposedLayoutINS5_7SwizzleILi3ELi4ELi3EEENS5_18smem_ptr_flag_bitsILi8EEENSO_INS6_IJNSC_ILi8EEESI_EEENS6_IJSI_SD_EEEEEEEvNS5_8identityENS5_13SM90_TMA_LOADES1Q_vS1R_EENS_8epilogue10collective18CollectiveEpilogueINS1U_30Sm90PtrArrayTmaWarpSpecializedILi4ELi2ELi16ELb0ELb0ELi2EEEJSJ_NS6_IJSI_NSC_ILi32EEEEEESK_PNS6_IJSD_lSL_EEESK_S22_NS1U_6fusion15FusionCallbacksIS1Y_NS23_17LinearCombinationISK_fSK_fLNS_15FloatRoundStyleE2EEESJ_S20_JEEES1S_NS1H_IS1J_S1L_NSO_INS6_IJSI_S1M_EEENS6_IJSD_SI_EEEEEEENS5_39AutoVectorizingCopyWithAssumedAlignmentILi128EEENS5_14SM90_TMA_STOREES2C_S2E_NS5_9Copy_AtomIJNS5_17SM90_U32x4_STSM_NENS_6half_tEEEEvEEEvvEEEEvNT_6ParamsE,"a",@progbits
	.sectionflags	@""
	.align	4
.nv.constant0._ZN7cutlass13device_kernelINS_4gemm6kernel13GemmUniversalINS1_17GroupProblemShapeIN4cute5tupleIJiiiEEEEENS1_10collective13CollectiveMmaINS1_48MainloopSm90ArrayTmaGmmaWarpSpecializedBlockwiseILi6ENS6_IJNS5_1CILi1EEENSC_ILi2EEESD_EEENS1_55KernelPtrArrayTmaWarpSpecializedCooperativeFP8BlockwiseEEENS6_IJNSC_ILi128EEESI_SI_EEENS_12float_e4m3_tENS6_IJPNS6_IJlSD_NSC_ILi0EEEEEEPNS5_6LayoutINS6_IJNS6_IJSD_iEEENS6_IJSI_iEEEiEEENS6_IJNS6_IJSL_SD_EEENS6_IJSL_iEEEiEEEEEEEESK_NS6_IJSN_PNSO_INS6_IJSQ_SQ_iEEESU_EEEEENS5_8TiledMMAINS5_8MMA_AtomIJNS5_4SM904GMMA31MMA_64x128x32_F32E4M3E4M3_SS_TNILNS15_7ScaleInE1ELS17_1EEEEEENSO_INS6_IJSE_SD_SD_EEENS6_IJSD_SL_SL_EEEEENS6_IJNS5_10UnderscoreES1D_S1D_EEEEENS5_23SM90_TMA_LOAD_MULTICASTENS5_14ComposedLayoutINS5_7SwizzleILi3ELi4ELi3EEENS5_18smem_ptr_flag_bitsILi8EEENSO_INS6_IJNSC_ILi8EEESI_EEENS6_IJSI_SD_EEEEEEEvNS5_8identityENS5_13SM90_TMA_LOADES1Q_vS1R_EENS_8epilogue10collective18CollectiveEpilogueINS1U_30Sm90PtrArrayTmaWarpSpecializedILi4ELi2ELi16ELb0ELb0ELi2EEEJSJ_NS6_IJSI_NSC_ILi32EEEEEESK_PNS6_IJSD_lSL_EEESK_S22_NS1U_6fusion15FusionCallbacksIS1Y_NS23_17LinearCombinationISK_fSK_fLNS_15FloatRoundStyleE2EEESJ_S20_JEEES1S_NS1H_IS1J_S1L_NSO_INS6_IJSI_S1M_EEENS6_IJSD_SI_EEEEEEENS5_39AutoVectorizingCopyWithAssumedAlignmentILi128EEENS5_14SM90_TMA_STOREES2C_S2E_NS5_9Copy_AtomIJNS5_17SM90_U32x4_STSM_NENS_6half_tEEEEvEEEvvEEEEvNT_6ParamsE:
	.zero		2432


//--------------------- SYMBOLS --------------------------

	.type		.nv.reservedSmem.offset0,@object
	.size		.nv.reservedSmem.offset0,0x4
	.type		__assertfail,@function
